def matmul_kernel(
    a_ptr,
    b_ptr,
    c_ptr,
    M,
    N,
    K,
    stride_am,
    stride_ak,
    stride_bk,
    stride_bn,
    stride_cm,
    stride_cn,
    BLOCK_M: tl.constexpr,
    BLOCK_N: tl.constexpr,
    BLOCK_K: tl.constexpr,
    GROUP_M: tl.constexpr,
):
    pid = tl.program_id(axis=0)
    num_pid_m = tl.cdiv(M, BLOCK_M)
    num_pid_n = tl.cdiv(N, BLOCK_N)
    num_pid_in_group = GROUP_M * num_pid_n
    group_id = pid // num_pid_in_group
    first_pid_m = group_id * GROUP_M
    group_size_m = min(num_pid_m - first_pid_m, GROUP_M)
    pid_m = first_pid_m + ((pid % num_pid_in_group) % group_size_m)
    pid_n = (pid % num_pid_in_group) // group_size_m

    offs_am = (pid_m * BLOCK_M + tl.arange(0, BLOCK_M)) % M
    offs_bn = (pid_n * BLOCK_N + tl.arange(0, BLOCK_N)) % N
    offs_k = tl.arange(0, BLOCK_K)
    a_ptrs = a_ptr + offs_am[:, None] * stride_am + offs_k[None, :] * stride_ak
    b_ptrs = b_ptr + offs_k[:, None] * stride_bk + offs_bn[None, :] * stride_bn

    acc = tl.zeros((BLOCK_M, BLOCK_N), dtype=tl.float32)
    for kk in range(0, tl.cdiv(K, BLOCK_K)):
        a = tl.load(a_ptrs, mask=offs_k[None, :] < K - kk * BLOCK_K, other=0.0)
        b = tl.load(b_ptrs, mask=offs_k[:, None] < K - kk * BLOCK_K, other=0.0)
        acc = tl.dot(a, b, acc)
        a_ptrs += BLOCK_K * stride_ak
        b_ptrs += BLOCK_K * stride_bk

    c = acc.to(c_ptr.dtype.element_ty)
    offs_cm = pid_m * BLOCK_M + tl.arange(0, BLOCK_M)
    offs_cn = pid_n * BLOCK_N + tl.arange(0, BLOCK_N)
    c_ptrs = c_ptr + offs_cm[:, None] * stride_cm + offs_cn[None, :] * stride_cn
    mask = (offs_cm[:, None] < M) & (offs_cn[None, :] < N)
    tl.store(c_ptrs, c, mask=mask)

# config = {"BLOCK_K": 128, "BLOCK_M": 128, "BLOCK_N": 64, "GROUP_M": 1, "arch": "sm_100", "dtype": "fp8e5m2", "num_ctas": 1, "num_stages": 3, "num_warps": 4}
# arch = sm_100


// ===== COMPILED SASS (sm_100a) =====

	.target	sm_100a

	.elftype	@"ET_EXEC"


//--------------------- .note.nv.tkinfo           --------------------------
	.section	.note.nv.tkinfo,"",@"SHT_NOTE"
	.sectionflags	@"SHF_NOTE_NV_TKINFO"
	.tkinfo
        /*0018*/ 	.word	0x00000081
        /*0030*/ 	.string	""
        /*0030*/ 	.string	"ptxas-blackwell"
        /*0030*/ 	.string	"Cuda compilation tools, release 12.9, V12.9.86"
        /*0030*/ 	.string	"Build cuda_12.9.r12.9/compiler.36037853_0"
        /*0030*/ 	.string	"-v  -suppress-debug-info  -lineinfo  -arch sm_100a "



//--------------------- .note.nv.cuver            --------------------------
	.section	.note.nv.cuver,"",@"SHT_NOTE"
	.sectionflags	@"SHF_NOTE_NV_CUVER"
        /*0018*/ 	.short	0x0001
        /*001a*/ 	.short	0x0064
        /*001c*/ 	.short	0x0001
        /*001e*/ 	.short	0x0000
        /*0020*/ 	.short	0x0001
        /*0022*/ 	.short	0x0000


//--------------------- .nv.info                  --------------------------
	.section	.nv.info,"",@"SHT_CUDA_INFO"
	.align	4


	//----- nvinfo : EIATTR_REGCOUNT
	.align		4
        /*0000*/ 	.byte	0x04, 0x2f
        /*0002*/ 	.short	(.L_4 - .L_3)
	.align		4
.L_3:
        /*0004*/ 	.word	index@(matmul_kernel)
        /*0008*/ 	.word	0x00000060


	//----- nvinfo : EIATTR_FRAME_SIZE
	.align		4
.L_4:
        /*000c*/ 	.byte	0x04, 0x11
        /*000e*/ 	.short	(.L_6 - .L_5)
	.align		4
.L_5:
        /*0010*/ 	.word	index@($__internal_2_$__cuda_sm10x_tcgen05_guardrail_trap_unallocated_columns_being_dealloced)
        /*0014*/ 	.word	0x000009e0


	//----- nvinfo : EIATTR_FRAME_SIZE
	.align		4
.L_6:
        /*0018*/ 	.byte	0x04, 0x11
        /*001a*/ 	.short	(.L_8 - .L_7)
	.align		4
.L_7:
        /*001c*/ 	.word	index@($__internal_1_$__cuda_sm10x_tcgen05_guardrail_trap_phase_invalid_during_alloc)
        /*0020*/ 	.word	0x000009e0


	//----- nvinfo : EIATTR_FRAME_SIZE
	.align		4
.L_8:
        /*0024*/ 	.byte	0x04, 0x11
        /*0026*/ 	.short	(.L_10 - .L_9)
	.align		4
.L_9:
        /*0028*/ 	.word	index@($__internal_0_$__cuda_sm10x_tcgen05_guardrail_trap_col_being_dealloced_not_returned_by_alloc)
        /*002c*/ 	.word	0x000009e0


	//----- nvinfo : EIATTR_FRAME_SIZE
	.align		4
.L_10:
        /*0030*/ 	.byte	0x04, 0x11
        /*0032*/ 	.short	(.L_12 - .L_11)
	.align		4
.L_11:
        /*0034*/ 	.word	index@(matmul_kernel)
        /*0038*/ 	.word	0x000009e0


	//----- nvinfo : EIATTR_MIN_STACK_SIZE
	.align		4
.L_12:
        /*003c*/ 	.byte	0x04, 0x12
        /*003e*/ 	.short	(.L_14 - .L_13)
	.align		4
.L_13:
        /*0040*/ 	.word	index@(matmul_kernel)
        /*0044*/ 	.word	0x000009e0
.L_14:


//--------------------- .nv.info.matmul_kernel    --------------------------
	.section	.nv.info.matmul_kernel,"",@"SHT_CUDA_INFO"
	.sectionflags	@""
	.align	4


	//----- nvinfo : EIATTR_CUDA_API_VERSION
	.align		4
        /*0000*/ 	.byte	0x04, 0x37
        /*0002*/ 	.short	(.L_16 - .L_15)
.L_15:
        /*0004*/ 	.word	0x00000081


	//----- nvinfo : EIATTR_KPARAM_INFO
	.align		4
.L_16:
        /*0008*/ 	.byte	0x04, 0x17
        /*000a*/ 	.short	(.L_18 - .L_17)
.L_17:
        /*000c*/ 	.word	0x00000000
        /*0010*/ 	.short	0x000d
        /*0012*/ 	.short	0x0048
        /*0014*/ 	.byte	0x00, 0xf4, 0x21, 0x00


	//----- nvinfo : EIATTR_KPARAM_INFO
	.align		4
.L_18:
        /*0018*/ 	.byte	0x04, 0x17
        /*001a*/ 	.short	(.L_20 - .L_19)
.L_19:
        /*001c*/ 	.word	0x00000000
        /*0020*/ 	.short	0x000c
        /*0022*/ 	.short	0x0040
        /*0024*/ 	.byte	0x00, 0xf4, 0x21, 0x00


	//----- nvinfo : EIATTR_KPARAM_INFO
	.align		4
.L_20:
        /*0028*/ 	.byte	0x04, 0x17
        /*002a*/ 	.short	(.L_22 - .L_21)
.L_21:
        /*002c*/ 	.word	0x00000000
        /*0030*/ 	.short	0x000b
        /*0032*/ 	.short	0x0038
        /*0034*/ 	.byte	0x00, 0xf0, 0x11, 0x00


	//----- nvinfo : EIATTR_KPARAM_INFO
	.align		4
.L_22:
        /*0038*/ 	.byte	0x04, 0x17
        /*003a*/ 	.short	(.L_24 - .L_23)
.L_23:
        /*003c*/ 	.word	0x00000000
        /*0040*/ 	.short	0x000a
        /*0042*/ 	.short	0x0034
        /*0044*/ 	.byte	0x00, 0xf0, 0x11, 0x00


	//----- nvinfo : EIATTR_KPARAM_INFO
	.align		4
.L_24:
        /*0048*/ 	.byte	0x04, 0x17
        /*004a*/ 	.short	(.L_26 - .L_25)
.L_25:
        /*004c*/ 	.word	0x00000000
        /*0050*/ 	.short	0x0009
        /*0052*/ 	.short	0x0030
        /*0054*/ 	.byte	0x00, 0xf0, 0x11, 0x00


	//----- nvinfo : EIATTR_KPARAM_INFO
	.align		4
.L_26:
        /*0058*/ 	.byte	0x04, 0x17
        /*005a*/ 	.short	(.L_28 - .L_27)
.L_27:
        /*005c*/ 	.word	0x00000000
        /*0060*/ 	.short	0x0008
        /*0062*/ 	.short	0x002c
        /*0064*/ 	.byte	0x00, 0xf0, 0x11, 0x00


	//----- nvinfo : EIATTR_KPARAM_INFO
	.align		4
.L_28:
        /*0068*/ 	.byte	0x04, 0x17
        /*006a*/ 	.short	(.L_30 - .L_29)
.L_29:
        /*006c*/ 	.word	0x00000000
        /*0070*/ 	.short	0x0007
        /*0072*/ 	.short	0x0028
        /*0074*/ 	.byte	0x00, 0xf0, 0x11, 0x00


	//----- nvinfo : EIATTR_KPARAM_INFO
	.align		4
.L_30:
        /*0078*/ 	.byte	0x04, 0x17
        /*007a*/ 	.short	(.L_32 - .L_31)
.L_31:
        /*007c*/ 	.word	0x00000000
        /*0080*/ 	.short	0x0006
        /*0082*/ 	.short	0x0024
        /*0084*/ 	.byte	0x00, 0xf0, 0x11, 0x00


	//----- nvinfo : EIATTR_KPARAM_INFO
	.align		4
.L_32:
        /*0088*/ 	.byte	0x04, 0x17
        /*008a*/ 	.short	(.L_34 - .L_33)
.L_33:
        /*008c*/ 	.word	0x00000000
        /*0090*/ 	.short	0x0005
        /*0092*/ 	.short	0x0020
        /*0094*/ 	.byte	0x00, 0xf0, 0x11, 0x00


	//----- nvinfo : EIATTR_KPARAM_INFO
	.align		4
.L_34:
        /*0098*/ 	.byte	0x04, 0x17
        /*009a*/ 	.short	(.L_36 - .L_35)
.L_35:
        /*009c*/ 	.word	0x00000000
        /*00a0*/ 	.short	0x0004
        /*00a2*/ 	.short	0x001c
        /*00a4*/ 	.byte	0x00, 0xf0, 0x11, 0x00


	//----- nvinfo : EIATTR_KPARAM_INFO
	.align		4
.L_36:
        /*00a8*/ 	.byte	0x04, 0x17
        /*00aa*/ 	.short	(.L_38 - .L_37)
.L_37:
        /*00ac*/ 	.word	0x00000000
        /*00b0*/ 	.short	0x0003
        /*00b2*/ 	.short	0x0018
        /*00b4*/ 	.byte	0x00, 0xf0, 0x11, 0x00


	//----- nvinfo : EIATTR_KPARAM_INFO
	.align		4
.L_38:
        /*00b8*/ 	.byte	0x04, 0x17
        /*00ba*/ 	.short	(.L_40 - .L_39)
.L_39:
        /*00bc*/ 	.word	0x00000000
        /*00c0*/ 	.short	0x0002
        /*00c2*/ 	.short	0x0010
        /*00c4*/ 	.byte	0x00, 0xf4, 0x21, 0x00


	//----- nvinfo : EIATTR_KPARAM_INFO
	.align		4
.L_40:
        /*00c8*/ 	.byte	0x04, 0x17
        /*00ca*/ 	.short	(.L_42 - .L_41)
.L_41:
        /*00cc*/ 	.word	0x00000000
        /*00d0*/ 	.short	0x0001
        /*00d2*/ 	.short	0x0008
        /*00d4*/ 	.byte	0x00, 0xf4, 0x21, 0x00


	//----- nvinfo : EIATTR_KPARAM_INFO
	.align		4
.L_42:
        /*00d8*/ 	.byte	0x04, 0x17
        /*00da*/ 	.short	(.L_44 - .L_43)
.L_43:
        /*00dc*/ 	.word	0x00000000
        /*00e0*/ 	.short	0x0000
        /*00e2*/ 	.short	0x0000
        /*00e4*/ 	.byte	0x00, 0xf4, 0x21, 0x00


	//----- nvinfo : EIATTR_AT_ENTRY_FRAGMENTS
	.align		4
.L_44:
        /*00e8*/ 	.byte	0x04, 0x4f
        /*00ea*/ 	.short	(.L_46 - .L_45)


	//   ....[0]....
.L_45:
        /*00ec*/ 	.word	0x00000004


	//----- nvinfo : EIATTR_RESERVED_SMEM_USED
	.align		4
.L_46:
        /*00f0*/ 	.byte	0x01, 0x41
	.zero		2


	//----- nvinfo : EIATTR_SPARSE_MMA_MASK
	.align		4
        /*00f4*/ 	.byte	0x03, 0x50
        /*00f6*/ 	.short	0x0000


	//----- nvinfo : EIATTR_TCGEN05_1CTA_USED
	.align		4
        /*00f8*/ 	.byte	0x01, 0x51
	.zero		2


	//----- nvinfo : EIATTR_MAXREG_COUNT
	.align		4
        /*00fc*/ 	.byte	0x03, 0x1b
        /*00fe*/ 	.short	0x00ff


	//----- nvinfo : EIATTR_NUM_BARRIERS
	.align		4
        /*0100*/ 	.byte	0x02, 0x4c
        /*0102*/ 	.byte	0x01
	.zero		1


	//----- nvinfo : EIATTR_ANNOTATIONS
	.align		4
        /*0104*/ 	.byte	0x04, 0x55
        /*0106*/ 	.short	(.L_48 - .L_47)


	//   ....[0]....
.L_47:
        /*0108*/ 	.word	0x00000001
        /*010c*/ 	.byte	0x40, 0x09, 0x00, 0x00, 0x01, 0x00, 0x00, 0x00, 0xe0, 0x09, 0x00, 0x00, 0x01, 0x00, 0x00, 0x00
        /* <DEDUP_REMOVED lines=1028> */
        /*415c*/ 	.byte	0xa0, 0xb6, 0x01, 0x00, 0x01, 0x00, 0x00, 0x00, 0xc0, 0xb6, 0x01, 0x00


	//----- nvinfo : EIATTR_INT_WARP_WIDE_INSTR_OFFSETS
	.align		4
.L_48:
        /*4168*/ 	.byte	0x04, 0x31
        /*416a*/ 	.short	(.L_50 - .L_49)


	//   ....[0]....
.L_49:
        /*416c*/ 	.word	0x00001d50


	//   ....[1]....
        /*4170*/ 	.word	0x00001d80


	//   ....[2]....
        /*4174*/ 	.word	0x0000a800


	//   ....[3]....
        /*4178*/ 	.word	0x0001bc10


	//   ....[4]....
        /*417c*/ 	.word	0x0001bc60


	//----- nvinfo : EIATTR_COOP_GROUP_MASK_REGIDS
	.align		4
.L_50:
        /*4180*/ 	.byte	0x04, 0x29
        /*4182*/ 	.short	(.L_52 - .L_51)


	//   ....[0]....
.L_51:
        /*4184*/ 	.word	0xffffffff


	//   ....[1]....
        /*4188*/ 	.word	0xffffffff


	//   ....[2]....
        /*418c*/ 	.word	0xffffffff


	//   ....[3]....
        /*4190*/ 	.word	0xffffffff


	//----- nvinfo : EIATTR_COOP_GROUP_INSTR_OFFSETS
	.align		4
.L_52:
        /*4194*/ 	.byte	0x04, 0x28
        /*4196*/ 	.short	(.L_54 - .L_53)


	//   ....[0]....
.L_53:
        /*4198*/ 	.word	0x00000070


	//   ....[1]....
        /*419c*/ 	.word	0x00000330


	//   ....[2]....
        /*41a0*/ 	.word	0x0001baa0


	//   ....[3]....
        /*41a4*/ 	.word	0x0001bd10


	//----- nvinfo : EIATTR_VRC_CTA_INIT_COUNT
	.align		4
.L_54:
        /*41a8*/ 	.byte	0x02, 0x4a
        /*41aa*/ 	.byte	0x80
	.zero		1


	//----- nvinfo : EIATTR_MBARRIER_INSTR_OFFSETS
	.align		4
        /*41ac*/ 	.byte	0x04, 0x39
        /*41ae*/ 	.short	(.L_56 - .L_55)


	//   ....[0]....
.L_55:
        /*41b0*/ 	.word	0x00001f40
        /*41b4*/ 	.word	0x000000ff
        /*41b8*/ 	.word	0x00000000
        /*41bc*/ 	.short	0x0100
        /*41be*/ 	.byte	0x06
	.zero		1


	//   ....[1]....
        /*41c0*/ 	.word	0x0000a880
        /*41c4*/ 	.word	0x000000ff
        /*41c8*/ 	.word	0x0000c008
        /*41cc*/ 	.short	0x0100
        /*41ce*/ 	.byte	0x09
	.zero		1


	//   ....[2]....
        /*41d0*/ 	.word	0x0000f9a0
        /*41d4*/ 	.word	0x000000ff
        /*41d8*/ 	.word	0x00000000
        /*41dc*/ 	.short	0x010a
        /*41de*/ 	.byte	0x06
	.zero		1


	//   ....[3]....
        /*41e0*/ 	.word	0x00019b50
        /*41e4*/ 	.word	0x000000ff
        /*41e8*/ 	.word	0x00000000
        /*41ec*/ 	.short	0x010a
        /*41ee*/ 	.byte	0x06
	.zero		1


	//   ....[4]....
        /*41f0*/ 	.word	0x00019bd0
        /*41f4*/ 	.word	0x000000ff
        /*41f8*/ 	.word	0x0000c000
        /*41fc*/ 	.short	0x0108
        /*41fe*/ 	.byte	0x09
	.zero		1


	//   ....[5]....
        /*4200*/ 	.word	0x00019c20
        /*4204*/ 	.word	0x000000ff
        /*4208*/ 	.word	0x0000c008
        /*420c*/ 	.short	0x0108
        /*420e*/ 	.byte	0x09
	.zero		1


	//   ....[6]....
        /*4210*/ 	.word	0x0001bd30
        /*4214*/ 	.word	0x000000ff
        /*4218*/ 	.word	0x00000000
        /*421c*/ 	.short	0x010a
        /*421e*/ 	.byte	0x06
	.zero		1


	//   ....[7]....
        /*4220*/ 	.word	0x0001bd60
        /*4224*/ 	.word	0x000000ff
        /*4228*/ 	.word	0x00000000
        /*422c*/ 	.short	0x010a
        /*422e*/ 	.byte	0x06
	.zero		1


	//----- nvinfo : EIATTR_NUM_MBARRIERS
	.align		4
.L_56:
        /*4230*/ 	.byte	0x03, 0x38
        /*4232*/ 	.short	0x0002


	//----- nvinfo : EIATTR_EXIT_INSTR_OFFSETS
	.align		4
        /*4234*/ 	.byte	0x04, 0x1c
        /*4236*/ 	.short	(.L_58 - .L_57)


	//   ....[0]....
.L_57:
        /*4238*/ 	.word	0x0001bd20


	//----- nvinfo : EIATTR_REQNTID
	.align		4
.L_58:
        /*423c*/ 	.byte	0x04, 0x10
        /*423e*/ 	.short	(.L_60 - .L_59)
.L_59:
        /*4240*/ 	.word	0x00000080
        /*4244*/ 	.word	0x00000001
        /*4248*/ 	.word	0x00000001


	//----- nvinfo : EIATTR_CRS_STACK_SIZE
	.align		4
.L_60:
        /*424c*/ 	.byte	0x04, 0x1e
        /*424e*/ 	.short	(.L_62 - .L_61)
.L_61:
        /*4250*/ 	.word	0x00000000


	//----- nvinfo : EIATTR_CBANK_PARAM_SIZE
	.align		4
.L_62:
        /*4254*/ 	.byte	0x03, 0x19
        /*4256*/ 	.short	0x0050


	//----- nvinfo : EIATTR_PARAM_CBANK
	.align		4
        /*4258*/ 	.byte	0x04, 0x0a
        /*425a*/ 	.short	(.L_64 - .L_63)
	.align		4
.L_63:
        /*425c*/ 	.word	index@(.nv.constant0.matmul_kernel)
        /*4260*/ 	.short	0x0380
        /*4262*/ 	.short	0x0050


	//----- nvinfo : EIATTR_SW_WAR
	.align		4
.L_64:
        /*4264*/ 	.byte	0x04, 0x36
        /*4266*/ 	.short	(.L_66 - .L_65)
.L_65:
        /*4268*/ 	.word	0x00000008
.L_66:


//--------------------- .nv.compat                --------------------------
	.section	.nv.compat,"",@"SHT_CUDA_COMPAT_INFO"
	.align	4
        /*0000*/ 	.byte	0x02, 0x02, 0x02, 0x00, 0x02, 0x05, 0x05, 0x00, 0x02, 0x03, 0x00, 0x00, 0x02, 0x06, 0x01, 0x00


//--------------------- .nv.callgraph             --------------------------
	.section	.nv.callgraph,"",@"SHT_CUDA_CALLGRAPH"
	.align	4
	.sectionentsize	8
	.align		4
        /*0000*/ 	.word	0x00000000
	.align		4
        /*0004*/ 	.word	0xffffffff
	.align		4
        /*0008*/ 	.word	0x00000000
	.align		4
        /*000c*/ 	.word	0xfffffffe
	.align		4
        /*0010*/ 	.word	0x00000000
	.align		4
        /*0014*/ 	.word	0xfffffffd
	.align		4
        /*0018*/ 	.word	0x00000000
	.align		4
        /*001c*/ 	.word	0xfffffffc


//--------------------- .text.matmul_kernel       --------------------------
	.section	.text.matmul_kernel,"ax",@progbits
	.align	128
        .global         matmul_kernel
        .type           matmul_kernel,@function
        .size           matmul_kernel,(.L_x_20 - matmul_kernel)
        .other          matmul_kernel,@"STO_CUDA_ENTRY STV_DEFAULT"
matmul_kernel:
.text.matmul_kernel:
[----:B------:R-:W0:Y:S01]  /*0000*/  LDC R1, c[0x0][0x37c] ;  /* 0x0000df00ff017b82 */ /* 0x000e220000000800 */
[----:B------:R-:W1:Y:S01]  /*0010*/  S2R R5, SR_TID.X ;  /* 0x0000000000057919 */ /* 0x000e620000002100 */
[----:B0-----:R-:W-:Y:S01]  /*0020*/  VIADD R1, R1, 0xfffff620 ;  /* 0xfffff62001017836 */ /* 0x001fe20000000000 */
[----:B-1----:R-:W-:-:S13]  /*0030*/  ISETP.GE.U32.AND P0, PT, R5, 0x20, PT ;  /* 0x000000200500780c */ /* 0x002fda0003f06070 */
[----:B------:R-:W-:Y:S02]  /*0040*/  VOTEU.ANY UP0, P0 ;  /* 0x0000000000ff7886 */ /* 0x000fe40000000100 */
[----:B------:R-:W-:Y:S05]  /*0050*/  BRA.U UP0, `(.L_x_0) ;  /* 0x0000000100b87547 */ /* 0x000fea000b800000 */
[----:B------:R-:W0:Y:S01]  /*0060*/  S2UR UR6, SR_CgaCtaId ;  /* 0x00000000000679c3 */ /* 0x000e220000008800 */
[----:B------:R-:W-:Y:S01]  /*0070*/  NOP ;  /* 0x0000000000007918 */ /* 0x000fe20000000000 */
[----:B------:R-:W-:Y:S02]  /*0080*/  UMOV UR4, 0x40 ;  /* 0x0000004000047882 */ /* 0x000fe40000000000 */
[----:B0-----:R-:W-:-:S09]  /*0090*/  ULEA UR4, UR6, UR4, 0x18 ;  /* 0x0000000406047291 */ /* 0x001fd2000f8ec0ff */
[----:B------:R-:W0:Y:S01]  /*00a0*/  LDS.U8 R0, [UR4] ;  /* 0x00000004ff007984 */ /* 0x000e220008000000 */
[----:B------:R-:W-:Y:S02]  /*00b0*/  UMOV UR4, 0x400 ;  /* 0x0000040000047882 */ /* 0x000fe40000000000 */
[----:B------:R-:W-:Y:S01]  /*00c0*/  ULEA UR4, UR6, UR4, 0x18 ;  /* 0x0000000406047291 */ /* 0x000fe2000f8ec0ff */
[----:B0-----:R-:W-:-:S13]  /*00d0*/  ISETP.NE.AND P0, PT, R0, RZ, PT ;  /* 0x000000ff0000720c */ /* 0x001fda0003f05270 */
[----:B------:R-:W-:Y:S05]  /*00e0*/  @P0 BRA `(.L_x_1) ;  /* 0x00000000007c0947 */ /* 0x000fea0003800000 */
[----:B------:R-:W-:-:S13]  /*00f0*/  ELECT P0, URZ, PT ;  /* 0x0000000000ff782f */ /* 0x000fda0003800000 */
[----:B------:R-:W-:Y:S05]  /*0100*/  @!P0 BRA `(.L_x_2) ;  /* 0x0000000000848947 */ /* 0x000fea0003800000 */
[----:B------:R-:W-:Y:S01]  /*0110*/  UMOV UR5, 0x2 ;  /* 0x0000000200057882 */ /* 0x000fe20000000000 */
[----:B------:R-:W-:Y:S02]  /*0120*/  IMAD.MOV.U32 R4, RZ, RZ, 0x1 ;  /* 0x00000001ff047424 */ /* 0x000fe400078e00ff */
[----:B------:R-:W-:Y:S02]  /*0130*/  IMAD.MOV.U32 R7, RZ, RZ, 0x3 ;  /* 0x00000003ff077424 */ /* 0x000fe400078e00ff */
[----:B------:R-:W-:Y:S04]  /*0140*/  DEPBAR.LE SB0, 0x36 ;  /* 0x00008d800000791a */ /* 0x000fe80000000000 */
[----:B------:R-:W0:Y:S02]  /*0150*/  UTCATOMSWS.FIND_AND_SET.ALIGN UP1, UR5, UR5 ;  /* 0x00000005000575e3 */ /* 0x000e240008020800 */
[----:B0-----:R-:W-:-:S04]  /*0160*/  PLOP3.LUT P0, PT, PT, PT, UP1, 0x80, 0x8 ;  /* 0x000000000008781c */ /* 0x001fc80003f0f018 */
[----:B------:R-:W-:-:S04]  /*0170*/  SEL R0, RZ, 0xffffffff, !P0 ;  /* 0xffffffffff007807 */ /* 0x000fc80004000000 */
[----:B------:R-:W-:Y:S01]  /*0180*/  ISETP.NE.AND P0, PT, R0, RZ, PT ;  /* 0x000000ff0000720c */ /* 0x000fe20003f05270 */
[----:B------:R-:W-:-:S12]  /*0190*/  IMAD.U32 R0, RZ, RZ, UR5 ;  /* 0x00000005ff007e24 */ /* 0x000fd8000f8e00ff */
[----:B------:R-:W-:Y:S05]  /*01a0*/  @P0 BRA `(.L_x_3) ;  /* 0x0000000000240947 */ /* 0x000fea0003800000 */
.L_x_4:
[----:B------:R-:W-:Y:S05]  /*01b0*/  NANOSLEEP 0x64 ;  /* 0x000000640000795d */ /* 0x000fea0003800000 */
[----:B------:R-:W-:-:S05]  /*01c0*/  UMOV UR5, 0x2 ;  /* 0x0000000200057882 */ /* 0x000fca0000000000 */
[----:B------:R-:W-:Y:S04]  /*01d0*/  DEPBAR.LE SB0, 0x36 ;  /* 0x00008d800000791a */ /* 0x000fe80000000000 */
[----:B------:R-:W0:Y:S02]  /*01e0*/  UTCATOMSWS.FIND_AND_SET.ALIGN UP1, UR5, UR5 ;  /* 0x00000005000575e3 */ /* 0x000e240008020800 */
[----:B0-----:R-:W-:-:S04]  /*01f0*/  PLOP3.LUT P0, PT, PT, PT, UP1, 0x80, 0x8 ;  /* 0x000000000008781c */ /* 0x001fc80003f0f018 */
[----:B------:R-:W-:-:S04]  /*0200*/  SEL R0, RZ, 0xffffffff, !P0 ;  /* 0xffffffffff007807 */ /* 0x000fc80004000000 */
[----:B------:R-:W-:Y:S01]  /*0210*/  ISETP.NE.AND P0, PT, R0, RZ, PT ;  /* 0x000000ff0000720c */ /* 0x000fe20003f05270 */
[----:B------:R-:W-:-:S12]  /*0220*/  IMAD.U32 R0, RZ, RZ, UR5 ;  /* 0x00000005ff007e24 */ /* 0x000fd8000f8e00ff */
[----:B------:R-:W-:Y:S05]  /*0230*/  @!P0 BRA `(.L_x_4) ;  /* 0xfffffffc00dc8947 */ /* 0x000fea000383ffff */
.L_x_3:
[C---:B------:R-:W-:Y:S01]  /*0240*/  VIADD R3, R0.reuse, 0x10 ;  /* 0x0000001000037836 */ /* 0x040fe20000000000 */
[----:B------:R-:W-:Y:S01]  /*0250*/  UMOV UR5, 0x50 ;  /* 0x0000005000057882 */ /* 0x000fe20000000000 */
[----:B------:R-:W-:Y:S01]  /*0260*/  SHF.L.U32 R2, R7, R0, RZ ;  /* 0x0000000007027219 */ /* 0x000fe200000006ff */
[----:B------:R-:W-:Y:S01]  /*0270*/  ULEA UR5, UR6, UR5, 0x18 ;  /* 0x0000000506057291 */ /* 0x000fe2000f8ec0ff */
[----:B------:R-:W-:Y:S01]  /*0280*/  IMAD.SHL.U32 R0, R0, 0x20, RZ ;  /* 0x0000002000007824 */ /* 0x000fe200078e00ff */
[----:B------:R-:W-:-:S04]  /*0290*/  SHF.L.U32 R3, R4, R3, RZ ;  /* 0x0000000304037219 */ /* 0x000fc800000006ff */
[----:B------:R-:W-:-:S05]  /*02a0*/  LOP3.LUT R2, R3, R2, RZ, 0xfc, !PT ;  /* 0x0000000203027212 */ /* 0x000fca00078efcff */
[----:B------:R0:W-:Y:S04]  /*02b0*/  ATOMS.OR RZ, [UR5], R2 ;  /* 0x00000002ffff798c */ /* 0x0001e8000b000005 */
[----:B------:R0:W-:Y:S01]  /*02c0*/  STS [UR4], R0 ;  /* 0x00000000ff007988 */ /* 0x0001e20008000804 */
[----:B------:R-:W-:Y:S05]  /*02d0*/  BRA `(.L_x_2) ;  /* 0x0000000000107947 */ /* 0x000fea0003800000 */
.L_x_1:
[----:B------:R-:W-:Y:S01]  /*02e0*/  IMAD.MOV.U32 R0, RZ, RZ, -0x1 ;  /* 0xffffffffff007424 */ /* 0x000fe200078e00ff */
[----:B------:R-:W-:-:S04]  /*02f0*/  MOV R2, 0x320 ;  /* 0x0000032000027802 */ /* 0x000fc80000000f00 */
[----:B------:R0:W-:Y:S03]  /*0300*/  STS [UR4], R0 ;  /* 0x00000000ff007988 */ /* 0x0001e60008000804 */
[----:B0-----:R-:W-:Y:S05]  /*0310*/  CALL.REL.NOINC `($__internal_1_$__cuda_sm10x_tcgen05_guardrail_trap_phase_invalid_during_alloc) ;  /* 0x000001b800a87944 */ /* 0x001fea0003c00000 */
.L_x_2:
[----:B------:R-:W-:Y:S05]  /*0320*/  WARPSYNC.ALL ;  /* 0x0000000000007948 */ /* 0x000fea0003800000 */
[----:B------:R-:W-:Y:S01]  /*0330*/  NOP ;  /* 0x0000000000007918 */ /* 0x000fe20000000000 */
.L_x_0:
[----:B0-----:R-:W0:Y:S01]  /*0340*/  LDC.64 R2, c[0x0][0x398] ;  /* 0x0000e600ff027b82 */ /* 0x001e220000000a00 */
[----:B------:R-:W1:Y:S01]  /*0350*/  S2R R9, SR_CTAID.X ;  /* 0x0000000000097919 */ /* 0x000e620000002500 */
[----:B------:R-:W-:Y:S01]  /*0360*/  UMOV UR9, 0x400 ;  /* 0x0000040000097882 */ /* 0x000fe20000000000 */
[----:B------:R-:W2:Y:S01]  /*0370*/  LDCU UR16, c[0x0][0x3a4] ;  /* 0x00007480ff1077ac */ /* 0x000ea20008000800 */
[----:B------:R-:W3:Y:S04]  /*0380*/  LDCU.64 UR18, c[0x0][0x358] ;  /* 0x00006b00ff1277ac */ /* 0x000ee80008000a00 */
[----:B------:R-:W4:Y:S01]  /*0390*/  S2UR UR5, SR_CgaCtaId ;  /* 0x00000000000579c3 */ /* 0x000f220000008800 */
[----:B------:R-:W0:Y:S01]  /*03a0*/  LDCU.128 UR12, c[0x0][0x380] ;  /* 0x00007000ff0c77ac */ /* 0x000e220008000c00 */
[----:B------:R-:W-:Y:S01]  /*03b0*/  UMOV UR7, 0x1 ;  /* 0x0000000100077882 */ /* 0x000fe20000000000 */
[----:B0-----:R-:W-:-:S05]  /*03c0*/  VIADD R0, R3, 0x3f ;  /* 0x0000003f03007836 */ /* 0x001fca0000000000 */
[----:B------:R-:W-:Y:S01]  /*03d0*/  SHF.R.S32.HI R7, RZ, 0x1f, R0 ;  /* 0x0000001fff077819 */ /* 0x000fe20000011400 */
[----:B----4-:R-:W-:-:S03]  /*03e0*/  ULEA UR9, UR5, UR9, 0x18 ;  /* 0x0000000905097291 */ /* 0x010fc6000f8ec0ff */
[----:B------:R-:W-:Y:S01]  /*03f0*/  LEA.HI R7, R7, R0, RZ, 0x6 ;  /* 0x0000000007077211 */ /* 0x000fe200078f30ff */
[----:B------:R-:W-:Y:S01]  /*0400*/  BAR.SYNC.DEFER_BLOCKING 0x0 ;  /* 0x0000000000007b1d */ /* 0x000fe20000010000 */
[----:B-1----:R-:W-:Y:S02]  /*0410*/  IABS R10, R9 ;  /* 0x00000009000a7213 */ /* 0x002fe40000000000 */
[----:B------:R-:W-:-:S04]  /*0420*/  SHF.R.S32.HI R4, RZ, 0x6, R7 ;  /* 0x00000006ff047819 */ /* 0x000fc80000011407 */
[-C--:B------:R-:W-:Y:S02]  /*0430*/  IABS R11, R4.reuse ;  /* 0x00000004000b7213 */ /* 0x080fe40000000000 */
[----:B------:R-:W-:Y:S02]  /*0440*/  IABS R12, R4 ;  /* 0x00000004000c7213 */ /* 0x000fe40000000000 */
[----:B------:R-:W0:Y:S01]  /*0450*/  I2F.RP R0, R11 ;  /* 0x0000000b00007306 */ /* 0x000e220000209400 */
[----:B------:R-:W1:Y:S07]  /*0460*/  LDS R14, [UR9] ;  /* 0x00000009ff0e7984 */ /* 0x000e6e0008000800 */
[----:B0-----:R-:W0:Y:S02]  /*0470*/  MUFU.RCP R0, R0 ;  /* 0x0000000000007308 */ /* 0x001e240000001000 */
[----:B0-----:R-:W-:-:S02]  /*0480*/  VIADD R6, R0, 0xffffffe ;  /* 0x0ffffffe00067836 */ /* 0x001fc40000000000 */
[----:B------:R-:W-:-:S04]  /*0490*/  IMAD.MOV R0, RZ, RZ, -R12 ;  /* 0x000000ffff007224 */ /* 0x000fc800078e0a0c */
[----:B------:R0:W4:Y:S02]  /*04a0*/  F2I.FTZ.U32.TRUNC.NTZ R7, R6 ;  /* 0x0000000600077305 */ /* 0x000124000021f000 */
[----:B0-----:R-:W-:Y:S02]  /*04b0*/  IMAD.MOV.U32 R6, RZ, RZ, RZ ;  /* 0x000000ffff067224 */ /* 0x001fe400078e00ff */
[----:B----4-:R-:W-:Y:S01]  /*04c0*/  IMAD.MOV R8, RZ, RZ, -R7 ;  /* 0x000000ffff087224 */ /* 0x010fe200078e0a07 */
[----:B-1----:R-:W-:-:S03]  /*04d0*/  R2UR UR8, R14 ;  /* 0x000000000e0872ca */ /* 0x002fc600000e0000 */
[----:B------:R-:W-:Y:S02]  /*04e0*/  IMAD R13, R8, R11, RZ ;  /* 0x0000000b080d7224 */ /* 0x000fe400078e02ff */
[----:B------:R-:W-:Y:S02]  /*04f0*/  IMAD.MOV.U32 R8, RZ, RZ, R10 ;  /* 0x000000ffff087224 */ /* 0x000fe400078e000a */
[----:B------:R-:W-:-:S06]  /*0500*/  IMAD.HI.U32 R7, R7, R13, R6 ;  /* 0x0000000d07077227 */ /* 0x000fcc00078e0006 */
[----:B------:R-:W-:-:S04]  /*0510*/  IMAD.HI.U32 R7, R7, R8, RZ ;  /* 0x0000000807077227 */ /* 0x000fc800078e00ff */
[----:B------:R-:W-:Y:S01]  /*0520*/  IMAD R0, R7, R0, R8 ;  /* 0x0000000007007224 */ /* 0x000fe200078e0208 */
[----:B------:R-:W-:Y:S04]  /*0530*/  BAR.SYNC.DEFER_BLOCKING 0x0 ;  /* 0x0000000000007b1d */ /* 0x000fe80000010000 */
[----:B------:R-:W-:-:S13]  /*0540*/  ISETP.GT.U32.AND P1, PT, R11, R0, PT ;  /* 0x000000000b00720c */ /* 0x000fda0003f24070 */
[----:B------:R-:W-:Y:S02]  /*0550*/  @!P1 IMAD.IADD R0, R0, 0x1, -R11 ;  /* 0x0000000100009824 */ /* 0x000fe400078e0a0b */
[----:B------:R-:W-:Y:S01]  /*0560*/  @!P1 VIADD R7, R7, 0x1 ;  /* 0x0000000107079836 */ /* 0x000fe20000000000 */
[----:B------:R-:W-:Y:S02]  /*0570*/  ISETP.NE.AND P1, PT, R4, RZ, PT ;  /* 0x000000ff0400720c */ /* 0x000fe40003f25270 */
[----:B------:R-:W-:Y:S02]  /*0580*/  ISETP.GE.U32.AND P0, PT, R0, R11, PT ;  /* 0x0000000b0000720c */ /* 0x000fe40003f06070 */
[----:B------:R-:W-:-:S04]  /*0590*/  LOP3.LUT R0, R9, R4, RZ, 0x3c, !PT ;  /* 0x0000000409007212 */ /* 0x000fc800078e3cff */
[----:B------:R-:W-:Y:S01]  /*05a0*/  ISETP.GE.AND P2, PT, R0, RZ, PT ;  /* 0x000000ff0000720c */ /* 0x000fe20003f46270 */
[----:B------:R-:W-:-:S06]  /*05b0*/  VIADD R0, R2, 0x7f ;  /* 0x0000007f02007836 */ /* 0x000fcc0000000000 */
[----:B------:R-:W-:-:S04]  /*05c0*/  @P0 VIADD R7, R7, 0x1 ;  /* 0x0000000107070836 */ /* 0x000fc80000000000 */
[----:B------:R-:W-:Y:S01]  /*05d0*/  IMAD.MOV.U32 R13, RZ, RZ, R7 ;  /* 0x000000ffff0d7224 */ /* 0x000fe200078e0007 */
[----:B------:R-:W-:-:S03]  /*05e0*/  SHF.R.S32.HI R7, RZ, 0x1f, R0 ;  /* 0x0000001fff077819 */ /* 0x000fc60000011400 */
[----:B------:R-:W-:Y:S01]  /*05f0*/  @!P2 IMAD.MOV R13, RZ, RZ, -R13 ;  /* 0x000000ffff0da224 */ /* 0x000fe200078e0a0d */
[----:B------:R-:W-:Y:S02]  /*0600*/  LEA.HI R7, R7, R0, RZ, 0x7 ;  /* 0x0000000007077211 */ /* 0x000fe400078f38ff */
[----:B------:R-:W-:-:S04]  /*0610*/  @!P1 LOP3.LUT R13, RZ, R4, RZ, 0x33, !PT ;  /* 0x00000004ff0d9212 */ /* 0x000fc800078e33ff */
[----:B------:R-:W-:Y:S01]  /*0620*/  LEA.HI.SX32 R7, R7, -R13, 0x19 ;  /* 0x8000000d07077211 */ /* 0x000fe200078fcaff */
[----:B------:R-:W-:-:S03]  /*0630*/  IMAD.MOV R8, RZ, RZ, -R13 ;  /* 0x000000ffff087224 */ /* 0x000fc600078e0a0d */
[----:B------:R-:W-:Y:S01]  /*0640*/  VIMNMX R15, PT, PT, R7, 0x1, PT ;  /* 0x00000001070f7848 */ /* 0x000fe20003fe0100 */
[----:B------:R-:W-:Y:S01]  /*0650*/  IMAD R12, R4, R8, R9 ;  /* 0x00000008040c7224 */ /* 0x000fe200078e0209 */
[----:B------:R-:W-:Y:S02]  /*0660*/  IABS R8, R3 ;  /* 0x0000000300087213 */ /* 0x000fe40000000000 */
[-C--:B------:R-:W-:Y:S02]  /*0670*/  IABS R11, R15.reuse ;  /* 0x0000000f000b7213 */ /* 0x080fe40000000000 */
[----:B------:R-:W-:Y:S02]  /*0680*/  IABS R4, R15 ;  /* 0x0000000f00047213 */ /* 0x000fe40000000000 */
[----:B------:R-:W0:Y:S03]  /*0690*/  I2F.RP R0, R11 ;  /* 0x0000000b00007306 */ /* 0x000e260000209400 */
[----:B------:R-:W-:-:S05]  /*06a0*/  IMAD.MOV R4, RZ, RZ, -R4 ;  /* 0x000000ffff047224 */ /* 0x000fca00078e0a04 */
[----:B0-----:R-:W0:Y:S02]  /*06b0*/  MUFU.RCP R0, R0 ;  /* 0x0000000000007308 */ /* 0x001e240000001000 */
[----:B0-----:R-:W-:Y:S01]  /*06c0*/  VIADD R6, R0, 0xffffffe ;  /* 0x0ffffffe00067836 */ /* 0x001fe20000000000 */
[----:B------:R-:W-:-:S05]  /*06d0*/  IABS R0, R12 ;  /* 0x0000000c00007213 */ /* 0x000fca0000000000 */
[----:B------:R0:W1:Y:S02]  /*06e0*/  F2I.FTZ.U32.TRUNC.NTZ R7, R6 ;  /* 0x0000000600077305 */ /* 0x000064000021f000 */
[----:B0-----:R-:W-:Y:S02]  /*06f0*/  IMAD.MOV.U32 R6, RZ, RZ, RZ ;  /* 0x000000ffff067224 */ /* 0x001fe400078e00ff */
[----:B-1----:R-:W-:-:S04]  /*0700*/  IMAD.MOV R10, RZ, RZ, -R7 ;  /* 0x000000ffff0a7224 */ /* 0x002fc800078e0a07 */
[----:B------:R-:W-:-:S04]  /*0710*/  IMAD R9, R10, R11, RZ ;  /* 0x0000000b0a097224 */ /* 0x000fc800078e02ff */
[----:B------:R-:W-:-:S04]  /*0720*/  IMAD.HI.U32 R7, R7, R9, R6 ;  /* 0x0000000907077227 */ /* 0x000fc800078e0006 */
[----:B------:R-:W-:Y:S01]  /*0730*/  IMAD.MOV.U32 R6, RZ, RZ, R8 ;  /* 0x000000ffff067224 */ /* 0x000fe200078e0008 */
[----:B------:R-:W-:Y:S01]  /*0740*/  IABS R8, R2 ;  /* 0x0000000200087213 */ /* 0x000fe20000000000 */
[----:B------:R-:W-:Y:S02]  /*0750*/  IMAD.HI.U32 R7, R7, R0, RZ ;  /* 0x0000000007077227 */ /* 0x000fe400078e00ff */
[----:B------:R-:W0:Y:S02]  /*0760*/  I2F.RP R9, R6 ;  /* 0x0000000600097306 */ /* 0x000e240000209400 */
[----:B------:R-:W-:Y:S02]  /*0770*/  IMAD R0, R7, R4, R0 ;  /* 0x0000000407007224 */ /* 0x000fe400078e0200 */
[----:B------:R-:W-:-:S03]  /*0780*/  IMAD.MOV.U32 R4, RZ, RZ, R8 ;  /* 0x000000ffff047224 */ /* 0x000fc600078e0008 */
[----:B------:R-:W-:Y:S01]  /*0790*/  ISETP.GT.U32.AND P1, PT, R11, R0, PT ;  /* 0x000000000b00720c */ /* 0x000fe20003f24070 */
[----:B------:R-:W1:Y:S08]  /*07a0*/  I2F.RP R8, R4 ;  /* 0x0000000400087306 */ /* 0x000e700000209400 */
[----:B0-----:R-:W0:Y:S04]  /*07b0*/  MUFU.RCP R9, R9 ;  /* 0x0000000900097308 */ /* 0x001e280000001000 */
[----:B------:R-:W-:-:S02]  /*07c0*/  @!P1 IMAD.IADD R0, R0, 0x1, -R11 ;  /* 0x0000000100009824 */ /* 0x000fc400078e0a0b */
[----:B------:R-:W-:Y:S01]  /*07d0*/  @!P1 VIADD R7, R7, 0x1 ;  /* 0x0000000107079836 */ /* 0x000fe20000000000 */
[----:B------:R-:W-:Y:S01]  /*07e0*/  ISETP.NE.AND P1, PT, R15, RZ, PT ;  /* 0x000000ff0f00720c */ /* 0x000fe20003f25270 */
[----:B-1----:R-:W1:Y:S01]  /*07f0*/  MUFU.RCP R8, R8 ;  /* 0x0000000800087308 */ /* 0x002e620000001000 */
[----:B------:R-:W-:Y:S02]  /*0800*/  ISETP.GE.U32.AND P0, PT, R0, R11, PT ;  /* 0x0000000b0000720c */ /* 0x000fe40003f06070 */
[----:B------:R-:W-:-:S04]  /*0810*/  LOP3.LUT R0, R12, R15, RZ, 0x3c, !PT ;  /* 0x0000000f0c007212 */ /* 0x000fc800078e3cff */
[----:B------:R-:W-:Y:S01]  /*0820*/  ISETP.GE.AND P2, PT, R0, RZ, PT ;  /* 0x000000ff0000720c */ /* 0x000fe20003f46270 */
[----:B0-----:R-:W-:-:S04]  /*0830*/  VIADD R10, R9, 0xffffffe ;  /* 0x0ffffffe090a7836 */ /* 0x001fc80000000000 */
[----:B------:R0:W4:Y:S02]  /*0840*/  F2I.FTZ.U32.TRUNC.NTZ R11, R10 ;  /* 0x0000000a000b7305 */ /* 0x000124000021f000 */
[----:B------:R-:W-:Y:S02]  /*0850*/  @P0 VIADD R7, R7, 0x1 ;  /* 0x0000000107070836 */ /* 0x000fe40000000000 */
[----:B-1----:R-:W-:Y:S02]  /*0860*/  VIADD R8, R8, 0xffffffe ;  /* 0x0ffffffe08087836 */ /* 0x002fe40000000000 */
[----:B------:R-:W-:Y:S02]  /*0870*/  IMAD.MOV.U32 R0, RZ, RZ, R7 ;  /* 0x000000ffff007224 */ /* 0x000fe400078e0007 */
[----:B------:R1:W5:Y:S01]  /*0880*/  F2I.FTZ.U32.TRUNC.NTZ R9, R8 ;  /* 0x0000000800097305 */ /* 0x000362000021f000 */
[----:B0-----:R-:W-:Y:S02]  /*0890*/  IMAD.MOV.U32 R10, RZ, RZ, RZ ;  /* 0x000000ffff0a7224 */ /* 0x001fe400078e00ff */
[----:B------:R-:W-:Y:S01]  /*08a0*/  @!P2 IMAD.MOV R0, RZ, RZ, -R0 ;  /* 0x000000ffff00a224 */ /* 0x000fe200078e0a00 */
[----:B------:R-:W-:Y:S01]  /*08b0*/  @!P1 LOP3.LUT R0, RZ, R15, RZ, 0x33, !PT ;  /* 0x0000000fff009212 */ /* 0x000fe200078e33ff */
[----:B----4-:R-:W-:-:S04]  /*08c0*/  IMAD.MOV R7, RZ, RZ, -R11 ;  /* 0x000000ffff077224 */ /* 0x010fc800078e0a0b */
[----:B------:R-:W-:Y:S01]  /*08d0*/  IMAD.SHL.U32 R68, R0, 0x40, RZ ;  /* 0x0000004000447824 */ /* 0x000fe200078e00ff */
[----:B-1----:R-:W-:Y:S01]  /*08e0*/  SHF.R.U32.HI R8, RZ, 0x5, R5 ;  /* 0x00000005ff087819 */ /* 0x002fe20000011605 */
[----:B------:R-:W-:Y:S02]  /*08f0*/  IMAD R7, R7, R6, RZ ;  /* 0x0000000607077224 */ /* 0x000fe400078e02ff */
[----:B------:R-:W-:Y:S01]  /*0900*/  VIADD R20, R68, 0x1 ;  /* 0x0000000144147836 */ /* 0x000fe20000000000 */
[----:B------:R-:W-:Y:S01]  /*0910*/  IABS R71, R68 ;  /* 0x0000004400477213 */ /* 0x000fe20000000000 */
[----:B------:R-:W-:Y:S01]  /*0920*/  IMAD.HI.U32 R7, R11, R7, R10 ;  /* 0x000000070b077227 */ /* 0x000fe200078e000a */
[----:B------:R-:W-:Y:S02]  /*0930*/  R2UR UR11, R8 ;  /* 0x00000000080b72ca */ /* 0x000fe400000e0000 */
[----:B------:R-:W-:Y:S01]  /*0940*/  STL [R1+0x744], R20 ;  /* 0x0007441401007387 */ /* 0x000fe20000100800 */
[----:B------:R-:W-:Y:S01]  /*0950*/  IMAD.MOV R10, RZ, RZ, -R0 ;  /* 0x000000ffff0a7224 */ /* 0x000fe200078e0a00 */
[----:B------:R-:W-:Y:S01]  /*0960*/  IABS R70, R20 ;  /* 0x0000001400467213 */ /* 0x000fe20000000000 */
[----:B------:R-:W-:-:S02]  /*0970*/  VIADD R17, R68, 0x4 ;  /* 0x0000000444117836 */ /* 0x000fc40000000000 */
[----:B------:R-:W-:-:S03]  /*0980*/  IMAD.HI.U32 R0, R7, R71, RZ ;  /* 0x0000004707007227 */ /* 0x000fc600078e00ff */
[----:B------:R-:W-:Y:S01]  /*0990*/  IABS R66, R17 ;  /* 0x0000001100427213 */ /* 0x000fe20000000000 */
[C---:B------:R-:W-:Y:S02]  /*09a0*/  VIADD R19, R68.reuse, 0x2 ;  /* 0x0000000244137836 */ /* 0x040fe40000000000 */
[C---:B------:R-:W-:Y:S01]  /*09b0*/  VIADD R18, R68.reuse, 0x3 ;  /* 0x0000000344127836 */ /* 0x040fe20000000000 */
[----:B------:R-:W-:Y:S01]  /*09c0*/  USHF.L.U32 UR4, UR11, 0x15, URZ ;  /* 0x000000150b047899 */ /* 0x000fe200080006ff */
[----:B-----5:R-:W-:Y:S01]  /*09d0*/  IMAD.MOV R11, RZ, RZ, -R9 ;  /* 0x000000ffff0b7224 */ /* 0x020fe200078e0a09 */
[----:B------:R-:W-:Y:S01]  /*09e0*/  STL [R1+0x740], R19 ;  /* 0x0007401301007387 */ /* 0x000fe20000100800 */
[----:B------:R-:W-:Y:S01]  /*09f0*/  IMAD R10, R15, R10, R12 ;  /* 0x0000000a0f0a7224 */ /* 0x000fe200078e020c */
[----:B------:R-:W-:Y:S01]  /*0a00*/  IABS R69, R19 ;  /* 0x0000001300457213 */ /* 0x000fe20000000000 */
[----:B------:R-:W-:Y:S01]  /*0a10*/  VIADD R16, R68, 0x5 ;  /* 0x0000000544107836 */ /* 0x000fe20000000000 */
[----:B------:R-:W-:Y:S01]  /*0a20*/  STL [R1+0x748], R18 ;  /* 0x0007481201007387 */ /* 0x000fe20000100800 */
[----:B------:R-:W-:Y:S01]  /*0a30*/  IMAD.MOV R12, RZ, RZ, -R0 ;  /* 0x000000ffff0c7224 */ /* 0x000fe200078e0a00 */
[----:B------:R-:W-:Y:S01]  /*0a40*/  IABS R67, R18 ;  /* 0x0000001200437213 */ /* 0x000fe20000000000 */
[----:B------:R-:W-:Y:S01]  /*0a50*/  IMAD R11, R11, R4, RZ ;  /* 0x000000040b0b7224 */ /* 0x000fe200078e02ff */
[----:B------:R-:W-:Y:S01]  /*0a60*/  STL [R1+0x750], R17 ;  /* 0x0007501101007387 */ /* 0x000fe20000100800 */
[----:B------:R-:W-:Y:S01]  /*0a70*/  IMAD.MOV.U32 R8, RZ, RZ, RZ ;  /* 0x000000ffff087224 */ /* 0x000fe200078e00ff */
[----:B------:R-:W-:Y:S01]  /*0a80*/  IABS R65, R16 ;  /* 0x0000001000417213 */ /* 0x000fe20000000000 */
[----:B------:R-:W-:Y:S01]  /*0a90*/  IMAD R71, R6, R12, R71 ;  /* 0x0000000c06477224 */ /* 0x000fe200078e0247 */
[----:B------:R0:W-:Y:S01]  /*0aa0*/  STL [R1+0x74c], R16 ;  /* 0x00074c1001007387 */ /* 0x0001e20000100800 */
[----:B------:R-:W-:Y:S01]  /*0ab0*/  IMAD.HI.U32 R12, R7, R66, RZ ;  /* 0x00000042070c7227 */ /* 0x000fe200078e00ff */
[----:B------:R-:W-:-:S03]  /*0ac0*/  ULOP3.LUT UR4, UR4, 0x600000, URZ, 0xc0, !UPT ;  /* 0x0060000004047892 */ /* 0x000fc6000f8ec0ff */
[----:B------:R-:W-:-:S04]  /*0ad0*/  IMAD.HI.U32 R0, R9, R11, R8 ;  /* 0x0000000b09007227 */ /* 0x000fc800078e0008 */
[----:B------:R-:W-:Y:S02]  /*0ae0*/  IMAD.IADD R8, R13, 0x1, R10 ;  /* 0x000000010d087824 */ /* 0x000fe400078e020a */
[C---:B0-----:R-:W-:Y:S02]  /*0af0*/  VIADD R16, R68.reuse, 0x9 ;  /* 0x0000000944107836 */ /* 0x041fe40000000000 */
[----:B------:R-:W-:Y:S02]  /*0b00*/  VIADD R18, R68, 0x7 ;  /* 0x0000000744127836 */ /* 0x000fe40000000000 */
[----:B------:R-:W-:Y:S01]  /*0b10*/  IMAD.HI.U32 R10, R7, R69, RZ ;  /* 0x00000045070a7227 */ /* 0x000fe200078e00ff */
[----:B------:R-:W-:Y:S02]  /*0b20*/  IABS R61, R16 ;  /* 0x00000010003d7213 */ /* 0x000fe40000000000 */
[----:B------:R-:W-:Y:S01]  /*0b30*/  IABS R63, R18 ;  /* 0x00000012003f7213 */ /* 0x000fe20000000000 */
[----:B------:R-:W-:-:S02]  /*0b40*/  IMAD.MOV R15, RZ, RZ, -R12 ;  /* 0x000000ffff0f7224 */ /* 0x000fc400078e0a0c */
[C---:B------:R-:W-:Y:S02]  /*0b50*/  VIADD R19, R68.reuse, 0x6 ;  /* 0x0000000644137836 */ /* 0x040fe40000000000 */
[----:B------:R-:W-:Y:S02]  /*0b60*/  VIADD R17, R68, 0x8 ;  /* 0x0000000844117836 */ /* 0x000fe40000000000 */
[----:B------:R-:W-:Y:S01]  /*0b70*/  IMAD.MOV R10, RZ, RZ, -R10 ;  /* 0x000000ffff0a7224 */ /* 0x000fe200078e0a0a */
[----:B------:R-:W-:Y:S01]  /*0b80*/  STL [R1+0x754], R19 ;  /* 0x0007541301007387 */ /* 0x000fe20000100800 */
[----:B------:R-:W-:Y:S01]  /*0b90*/  IMAD R66, R6, R15, R66 ;  /* 0x0000000f06427224 */ /* 0x000fe200078e0242 */
[----:B------:R-:W-:Y:S01]  /*0ba0*/  IABS R62, R17 ;  /* 0x00000011003e7213 */ /* 0x000fe20000000000 */
[----:B------:R-:W-:Y:S01]  /*0bb0*/  VIADD R15, R68, 0xe ;  /* 0x0000000e440f7836 */ /* 0x000fe20000000000 */
[----:B------:R-:W-:Y:S01]  /*0bc0*/  STL [R1+0x758], R18 ;  /* 0x0007581201007387 */ /* 0x000fe20000100800 */
[----:B------:R-:W-:Y:S01]  /*0bd0*/  IMAD.HI.U32 R12, R7, R61, RZ ;  /* 0x0000003d070c7227 */ /* 0x000fe200078e00ff */
[----:B------:R-:W-:-:S02]  /*0be0*/  IABS R64, R19 ;  /* 0x0000001300407213 */ /* 0x000fc40000000000 */
[----:B------:R0:W-:Y:S01]  /*0bf0*/  STL [R1+0x75c], R17 ;  /* 0x00075c1101007387 */ /* 0x0001e20000100800 */
[----:B------:R-:W-:Y:S01]  /*0c00*/  IMAD R69, R6, R10, R69 ;  /* 0x0000000a06457224 */ /* 0x000fe200078e0245 */
[----:B------:R-:W-:Y:S01]  /*0c10*/  IABS R56, R15 ;  /* 0x0000000f00387213 */ /* 0x000fe20000000000 */
[----:B------:R-:W-:Y:S01]  /*0c20*/  VIADD R14, R68, 0xa ;  /* 0x0000000a440e7836 */ /* 0x000fe20000000000 */
[----:B------:R1:W-:Y:S01]  /*0c30*/  STL [R1+0x760], R16 ;  /* 0x0007601001007387 */ /* 0x0003e20000100800 */
[----:B------:R-:W-:-:S03]  /*0c40*/  IMAD.HI.U32 R10, R7, R63, RZ ;  /* 0x0000003f070a7227 */ /* 0x000fc600078e00ff */
[----:B------:R4:W-:Y:S01]  /*0c50*/  STL [R1+0x764], R14 ;  /* 0x0007640e01007387 */ /* 0x0009e20000100800 */
[----:B------:R-:W-:Y:S01]  /*0c60*/  IMAD.MOV R12, RZ, RZ, -R12 ;  /* 0x000000ffff0c7224 */ /* 0x000fe200078e0a0c */
[----:B------:R-:W-:Y:S01]  /*0c70*/  IABS R60, R14 ;  /* 0x0000000e003c7213 */ /* 0x000fe20000000000 */
[C---:B0-----:R-:W-:Y:S02]  /*0c80*/  VIADD R17, R68.reuse, 0xc ;  /* 0x0000000c44117836 */ /* 0x041fe40000000000 */
[C---:B------:R-:W-:Y:S02]  /*0c90*/  VIADD R18, R68.reuse, 0xb ;  /* 0x0000000b44127836 */ /* 0x040fe40000000000 */
[----:B-1----:R-:W-:Y:S01]  /*0ca0*/  VIADD R16, R68, 0xd ;  /* 0x0000000d44107836 */ /* 0x002fe20000000000 */
[----:B------:R-:W-:Y:S01]  /*0cb0*/  IABS R58, R17 ;  /* 0x00000011003a7213 */ /* 0x000fe20000000000 */
[----:B------:R-:W-:Y:S01]  /*0cc0*/  IMAD.MOV R10, RZ, RZ, -R10 ;  /* 0x000000ffff0a7224 */ /* 0x000fe200078e0a0a */
[----:B------:R-:W-:Y:S01]  /*0cd0*/  STL [R1+0x76c], R18 ;  /* 0x00076c1201007387 */ /* 0x000fe20000100800 */
[----:B------:R-:W-:Y:S01]  /*0ce0*/  IMAD R61, R6, R12, R61 ;  /* 0x0000000c063d7224 */ /* 0x000fe200078e023d */
[----:B------:R-:W-:Y:S01]  /*0cf0*/  IABS R57, R16 ;  /* 0x0000001000397213 */ /* 0x000fe20000000000 */
[----:B------:R-:W-:Y:S01]  /*0d00*/  IMAD.HI.U32 R12, R7, R56, RZ ;  /* 0x00000038070c7227 */ /* 0x000fe200078e00ff */
[----:B------:R-:W-:Y:S01]  /*0d10*/  STL [R1+0x77c], R17 ;  /* 0x00077c1101007387 */ /* 0x000fe20000100800 */
[----:B------:R-:W-:-:S02]  /*0d20*/  IABS R59, R18 ;  /* 0x00000012003b7213 */ /* 0x000fc40000000000 */
[----:B------:R-:W-:Y:S01]  /*0d30*/  VIADD R19, R68, 0x11 ;  /* 0x0000001144137836 */ /* 0x000fe20000000000 */
[----:B------:R0:W-:Y:S01]  /*0d40*/  STL [R1+0x778], R16 ;  /* 0x0007781001007387 */ /* 0x0001e20000100800 */
[----:B------:R-:W-:Y:S02]  /*0d50*/  IMAD R63, R6, R10, R63 ;  /* 0x0000000a063f7224 */ /* 0x000fe400078e023f */
[C---:B----4-:R-:W-:Y:S01]  /*0d60*/  VIADD R14, R68.reuse, 0xf ;  /* 0x0000000f440e7836 */ /* 0x050fe20000000000 */
[----:B------:R-:W-:Y:S01]  /*0d70*/  IABS R53, R19 ;  /* 0x0000001300357213 */ /* 0x000fe20000000000 */
[----:B------:R-:W-:Y:S01]  /*0d80*/  IMAD.HI.U32 R10, R7, R58, RZ ;  /* 0x0000003a070a7227 */ /* 0x000fe200078e00ff */
[----:B------:R1:W-:Y:S02]  /*0d90*/  STL [R1+0x774], R15 ;  /* 0x0007740f01007387 */ /* 0x0003e40000100800 */
[----:B------:R-:W-:Y:S01]  /*0da0*/  IABS R55, R14 ;  /* 0x0000000e00377213 */ /* 0x000fe20000000000 */
[C---:B------:R-:W-:Y:S01]  /*0db0*/  VIADD R20, R68.reuse, 0x10 ;  /* 0x0000001044147836 */ /* 0x040fe20000000000 */
[----:B------:R4:W-:Y:S01]  /*0dc0*/  STL [R1+0x770], R14 ;  /* 0x0007700e01007387 */ /* 0x0009e20000100800 */
[----:B0-----:R-:W-:-:S02]  /*0dd0*/  VIADD R16, R68, 0x13 ;  /* 0x0000001344107836 */ /* 0x001fc40000000000 */
[----:B------:R-:W-:Y:S01]  /*0de0*/  IMAD.MOV R17, RZ, RZ, -R12 ;  /* 0x000000ffff117224 */ /* 0x000fe200078e0a0c */
[----:B------:R-:W-:Y:S01]  /*0df0*/  STL [R1+0x768], R20 ;  /* 0x0007681401007387 */ /* 0x000fe20000100800 */
[----:B------:R-:W-:Y:S01]  /*0e00*/  VIADD R18, R68, 0x12 ;  /* 0x0000001244127836 */ /* 0x000fe20000000000 */
[----:B------:R-:W-:Y:S01]  /*0e10*/  IABS R51, R16 ;  /* 0x0000001000337213 */ /* 0x000fe20000000000 */
[----:B-1----:R-:W-:Y:S01]  /*0e20*/  IMAD.MOV R15, RZ, RZ, -R10 ;  /* 0x000000ffff0f7224 */ /* 0x002fe200078e0a0a */
[----:B------:R-:W-:Y:S01]  /*0e30*/  STL [R1+0x780], R19 ;  /* 0x0007801301007387 */ /* 0x000fe20000100800 */
[----:B------:R-:W-:Y:S01]  /*0e40*/  IMAD R56, R6, R17, R56 ;  /* 0x0000001106387224 */ /* 0x000fe200078e0238 */
[----:B------:R-:W-:Y:S01]  /*0e50*/  IABS R52, R18 ;  /* 0x0000001200347213 */ /* 0x000fe20000000000 */
[C---:B------:R-:W-:Y:S01]  /*0e60*/  VIADD R17, R68.reuse, 0x16 ;  /* 0x0000001644117836 */ /* 0x040fe20000000000 */
[----:B------:R0:W-:Y:S01]  /*0e70*/  STL [R1+0x790], R18 ;  /* 0x0007901201007387 */ /* 0x0001e20000100800 */
[----:B----4-:R-:W-:Y:S01]  /*0e80*/  VIADD R14, R68, 0x14 ;  /* 0x00000014440e7836 */ /* 0x010fe20000000000 */
[----:B------:R-:W-:Y:S01]  /*0e90*/  IABS R54, R20 ;  /* 0x0000001400367213 */ /* 0x000fe20000000000 */
[----:B------:R-:W-:Y:S01]  /*0ea0*/  IMAD.HI.U32 R10, R7, R53, RZ ;  /* 0x00000035070a7227 */ /* 0x000fe200078e00ff */
[----:B------:R1:W-:Y:S01]  /*0eb0*/  STL [R1+0x78c], R16 ;  /* 0x00078c1001007387 */ /* 0x0003e20000100800 */
[----:B------:R-:W-:-:S02]  /*0ec0*/  IABS R48, R17 ;  /* 0x0000001100307213 */ /* 0x000fc40000000000 */
[----:B------:R-:W-:Y:S01]  /*0ed0*/  IMAD R58, R6, R15, R58 ;  /* 0x0000000f063a7224 */ /* 0x000fe200078e023a */
[----:B------:R-:W-:Y:S01]  /*0ee0*/  STL [R1+0x794], R14 ;  /* 0x0007940e01007387 */ /* 0x000fe20000100800 */
[C---:B------:R-:W-:Y:S01]  /*0ef0*/  VIADD R15, R68.reuse, 0x18 ;  /* 0x00000018440f7836 */ /* 0x040fe20000000000 */
[----:B------:R-:W-:Y:S01]  /*0f00*/  IABS R50, R14 ;  /* 0x0000000e00327213 */ /* 0x000fe20000000000 */
[C---:B0-----:R-:W-:Y:S02]  /*0f10*/  VIADD R18, R68.reuse, 0x15 ;  /* 0x0000001544127836 */ /* 0x041fe40000000000 */
[C---:B------:R-:W-:Y:S01]  /*0f20*/  IMAD.HI.U32 R12, R7.reuse, R51, RZ ;  /* 0x00000033070c7227 */ /* 0x040fe200078e00ff */
[----:B------:R-:W-:Y:S02]  /*0f30*/  IABS R46, R15 ;  /* 0x0000000f002e7213 */ /* 0x000fe40000000000 */
[----:B------:R-:W-:Y:S01]  /*0f40*/  STL [R1+0x798], R18 ;  /* 0x0007981201007387 */ /* 0x000fe20000100800 */
[----:B-1----:R-:W-:Y:S01]  /*0f50*/  VIADD R16, R68, 0x17 ;  /* 0x0000001744107836 */ /* 0x002fe20000000000 */
[----:B------:R-:W-:Y:S01]  /*0f60*/  IABS R49, R18 ;  /* 0x0000001200317213 */ /* 0x000fe20000000000 */
[----:B------:R-:W-:Y:S01]  /*0f70*/  IMAD.MOV R10, RZ, RZ, -R10 ;  /* 0x000000ffff0a7224 */ /* 0x000fe200078e0a0a */
[----:B------:R-:W-:Y:S01]  /*0f80*/  STL [R1+0x7a8], R17 ;  /* 0x0007a81101007387 */ /* 0x000fe20000100800 */
[----:B------:R-:W-:Y:S01]  /*0f90*/  IMAD.MOV R12, RZ, RZ, -R12 ;  /* 0x000000ffff0c7224 */ /* 0x000fe200078e0a0c */
[----:B------:R-:W-:Y:S01]  /*0fa0*/  IABS R47, R16 ;  /* 0x00000010002f7213 */ /* 0x000fe20000000000 */
[----:B------:R-:W-:Y:S01]  /*0fb0*/  IMAD R53, R6, R10, R53 ;  /* 0x0000000a06357224 */ /* 0x000fe200078e0235 */
[----:B------:R0:W-:Y:S01]  /*0fc0*/  STL [R1+0x7a4], R16 ;  /* 0x0007a41001007387 */ /* 0x0001e20000100800 */
[----:B------:R-:W-:-:S03]  /*0fd0*/  IMAD.HI.U32 R10, R7, R48, RZ ;  /* 0x00000030070a7227 */ /* 0x000fc600078e00ff */
[----:B------:R1:W-:Y:S01]  /*0fe0*/  STL [R1+0x7ac], R15 ;  /* 0x0007ac0f01007387 */ /* 0x0003e20000100800 */
[----:B------:R-:W-:-:S04]  /*0ff0*/  IMAD.HI.U32 R13, R7, R65, RZ ;  /* 0x00000041070d7227 */ /* 0x000fc800078e00ff */
[----:B------:R-:W-:Y:S02]  /*1000*/  IMAD R51, R6, R12, R51 ;  /* 0x0000000c06337224 */ /* 0x000fe400078e0233 */
[C---:B0-----:R-:W-:Y:S02]  /*1010*/  VIADD R16, R68.reuse, 0x1d ;  /* 0x0000001d44107836 */ /* 0x041fe40000000000 */
[C---:B------:R-:W-:Y:S02]  /*1020*/  VIADD R14, R68.reuse, 0x19 ;  /* 0x00000019440e7836 */ /* 0x040fe40000000000 */
[----:B------:R-:W-:Y:S01]  /*1030*/  IMAD.HI.U32 R12, R7, R46, RZ ;  /* 0x0000002e070c7227 */ /* 0x000fe200078e00ff */
[----:B------:R-:W-:Y:S02]  /*1040*/  IABS R41, R16 ;  /* 0x0000001000297213 */ /* 0x000fe40000000000 */
[----:B------:R0:W-:Y:S01]  /*1050*/  STL [R1+0x7b0], R14 ;  /* 0x0007b00e01007387 */ /* 0x0001e20000100800 */
[----:B------:R-:W-:Y:S01]  /*1060*/  VIADD R20, R68, 0x1a ;  /* 0x0000001a44147836 */ /* 0x000fe20000000000 */
[----:B------:R-:W-:Y:S01]  /*1070*/  IABS R45, R14 ;  /* 0x0000000e002d7213 */ /* 0x000fe20000000000 */
[----:B-1----:R-:W-:-:S02]  /*1080*/  IMAD.MOV R15, RZ, RZ, -R10 ;  /* 0x000000ffff0f7224 */ /* 0x002fc400078e0a0a */
[C---:B------:R-:W-:Y:S01]  /*1090*/  VIADD R19, R68.reuse, 0x1b ;  /* 0x0000001b44137836 */ /* 0x040fe20000000000 */
[----:B------:R-:W-:Y:S01]  /*10a0*/  STL [R1+0x7c0], R20 ;  /* 0x0007c01401007387 */ /* 0x000fe20000100800 */
[----:B------:R-:W-:Y:S01]  /*10b0*/  VIADD R18, R68, 0x1c ;  /* 0x0000001c44127836 */ /* 0x000fe20000000000 */
[----:B------:R-:W-:Y:S01]  /*10c0*/  IABS R44, R20 ;  /* 0x00000014002c7213 */ /* 0x000fe20000000000 */
[----:B------:R-:W-:Y:S01]  /*10d0*/  IMAD.MOV R13, RZ, RZ, -R13 ;  /* 0x000000ffff0d7224 */ /* 0x000fe200078e0a0d */
[----:B------:R-:W-:Y:S01]  /*10e0*/  STL [R1+0x7bc], R19 ;  /* 0x0007bc1301007387 */ /* 0x000fe20000100800 */
[----:B------:R-:W-:Y:S01]  /*10f0*/  IMAD.MOV R17, RZ, RZ, -R12 ;  /* 0x000000ffff117224 */ /* 0x000fe200078e0a0c */
[----:B------:R-:W-:Y:S01]  /*1100*/  IABS R42, R18 ;  /* 0x00000012002a7213 */ /* 0x000fe20000000000 */
[----:B------:R-:W-:Y:S01]  /*1110*/  IMAD R48, R6, R15, R48 ;  /* 0x0000000f06307224 */ /* 0x000fe200078e0230 */
[----:B------:R1:W-:Y:S01]  /*1120*/  STL [R1+0x7c4], R18 ;  /* 0x0007c41201007387 */ /* 0x0003e20000100800 */
[----:B------:R-:W-:Y:S01]  /*1130*/  VIADD R15, R68, 0x22 ;  /* 0x00000022440f7836 */ /* 0x000fe20000000000 */
[----:B------:R-:W-:Y:S01]  /*1140*/  IABS R43, R19 ;  /* 0x00000013002b7213 */ /* 0x000fe20000000000 */
[----:B------:R-:W-:Y:S01]  /*1150*/  IMAD.HI.U32 R9, R7, R70, RZ ;  /* 0x0000004607097227 */ /* 0x000fe200078e00ff */
[----:B------:R4:W-:Y:S02]  /*1160*/  STL [R1+0x7c8], R16 ;  /* 0x0007c81001007387 */ /* 0x0009e40000100800 */
[----:B------:R-:W-:Y:S01]  /*1170*/  IABS R36, R15 ;  /* 0x0000000f00247213 */ /* 0x000fe20000000000 */
[----:B------:R-:W-:-:S02]  /*1180*/  IMAD R65, R6, R13, R65 ;  /* 0x0000000d06417224 */ /* 0x000fc400078e0241 */
[----:B0-----:R-:W-:Y:S02]  /*1190*/  VIADD R14, R68, 0x1e ;  /* 0x0000001e440e7836 */ /* 0x001fe40000000000 */
[----:B------:R-:W-:-:S03]  /*11a0*/  IMAD.HI.U32 R12, R7, R41, RZ ;  /* 0x00000029070c7227 */ /* 0x000fc600078e00ff */
[----:B------:R-:W-:Y:S01]  /*11b0*/  STL [R1+0x7d8], R14 ;  /* 0x0007d80e01007387 */ /* 0x000fe20000100800 */
[----:B------:R-:W-:Y:S01]  /*11c0*/  IMAD.HI.U32 R13, R7, R60, RZ ;  /* 0x0000003c070d7227 */ /* 0x000fe200078e00ff */
[----:B------:R-:W-:-:S03]  /*11d0*/  IABS R40, R14 ;  /* 0x0000000e00287213 */ /* 0x000fc60000000000 */
[----:B------:R-:W-:Y:S02]  /*11e0*/  IMAD R46, R6, R17, R46 ;  /* 0x00000011062e7224 */ /* 0x000fe400078e022e */
[C---:B-1----:R-:W-:Y:S02]  /*11f0*/  VIADD R18, R68.reuse, 0x1f ;  /* 0x0000001f44127836 */ /* 0x042fe40000000000 */
[C---:B------:R-:W-:Y:S02]  /*1200*/  VIADD R17, R68.reuse, 0x20 ;  /* 0x0000002044117836 */ /* 0x040fe40000000000 */
[----:B----4-:R-:W-:Y:S01]  /*1210*/  VIADD R16, R68, 0x21 ;  /* 0x0000002144107836 */ /* 0x010fe20000000000 */
[----:B------:R-:W-:Y:S01]  /*1220*/  STL [R1+0x7d4], R18 ;  /* 0x0007d41201007387 */ /* 0x000fe20000100800 */
[----:B------:R-:W-:Y:S01]  /*1230*/  IMAD.MOV R9, RZ, RZ, -R9 ;  /* 0x000000ffff097224 */ /* 0x000fe200078e0a09 */
[----:B------:R-:W-:Y:S01]  /*1240*/  IABS R38, R17 ;  /* 0x0000001100267213 */ /* 0x000fe20000000000 */
[----:B------:R-:W-:Y:S01]  /*1250*/  IMAD.MOV R12, RZ, RZ, -R12 ;  /* 0x000000ffff0c7224 */ /* 0x000fe200078e0a0c */
[----:B------:R-:W-:Y:S01]  /*1260*/  STL [R1+0x7dc], R17 ;  /* 0x0007dc1101007387 */ /* 0x000fe20000100800 */
[----:B------:R-:W-:Y:S01]  /*1270*/  IMAD.MOV R13, RZ, RZ, -R13 ;  /* 0x000000ffff0d7224 */ /* 0x000fe200078e0a0d */
[----:B------:R-:W-:Y:S01]  /*1280*/  IABS R37, R16 ;  /* 0x0000001000257213 */ /* 0x000fe20000000000 */
[C---:B------:R-:W-:Y:S01]  /*1290*/  IMAD R70, R6.reuse, R9, R70 ;  /* 0x0000000906467224 */ /* 0x040fe200078e0246 */
[----:B------:R0:W-:Y:S01]  /*12a0*/  STL [R1+0x7e0], R16 ;  /* 0x0007e01001007387 */ /* 0x0001e20000100800 */
[C---:B------:R-:W-:Y:S01]  /*12b0*/  IMAD R41, R6.reuse, R12, R41 ;  /* 0x0000000c06297224 */ /* 0x040fe200078e0229 */
[----:B------:R-:W-:Y:S01]  /*12c0*/  IABS R39, R18 ;  /* 0x0000001200277213 */ /* 0x000fe20000000000 */
[----:B------:R-:W-:Y:S01]  /*12d0*/  IMAD.HI.U32 R9, R7, R64, RZ ;  /* 0x0000004007097227 */ /* 0x000fe200078e00ff */
[----:B------:R-:W-:Y:S03]  /*12e0*/  STL [R1+0x7f0], R15 ;  /* 0x0007f00f01007387 */ /* 0x000fe60000100800 */
[----:B------:R-:W-:-:S02]  /*12f0*/  IMAD R60, R6, R13, R60 ;  /* 0x0000000d063c7224 */ /* 0x000fc400078e023c */
[----:B------:R-:W-:Y:S01]  /*1300*/  IMAD.HI.U32 R12, R7, R36, RZ ;  /* 0x00000024070c7227 */ /* 0x000fe200078e00ff */
[----:B0-----:R-:W-:-:S03]  /*1310*/  LOP3.LUT R16, R5, 0x7f, RZ, 0xc0, !PT ;  /* 0x0000007f05107812 */ /* 0x001fc600078ec0ff */
[----:B------:R-:W-:Y:S01]  /*1320*/  IMAD.HI.U32 R13, R7, R55, RZ ;  /* 0x00000037070d7227 */ /* 0x000fe200078e00ff */
[----:B------:R-:W-:-:S03]  /*1330*/  ISETP.NE.U32.AND P3, PT, R16, RZ, PT ;  /* 0x000000ff1000720c */ /* 0x000fc60003f65070 */
[----:B------:R-:W-:Y:S02]  /*1340*/  IMAD.MOV R9, RZ, RZ, -R9 ;  /* 0x000000ffff097224 */ /* 0x000fe400078e0a09 */
[----:B------:R-:W-:Y:S02]  /*1350*/  IMAD.MOV R17, RZ, RZ, -R12 ;  /* 0x000000ffff117224 */ /* 0x000fe400078e0a0c */
[----:B------:R-:W-:Y:S02]  /*1360*/  IMAD.MOV R13, RZ, RZ, -R13 ;  /* 0x000000ffff0d7224 */ /* 0x000fe400078e0a0d */
[----:B------:R-:W-:Y:S02]  /*1370*/  IMAD R12, R8, 0x80, R16 ;  /* 0x00000080080c7824 */ /* 0x000fe400078e0210 */
[----:B------:R-:W-:-:S03]  /*1380*/  IMAD.HI.U32 R11, R7, R67, RZ ;  /* 0x00000043070b7227 */ /* 0x000fc600078e00ff */
[----:B------:R-:W-:Y:S01]  /*1390*/  IABS R5, R12 ;  /* 0x0000000c00057213 */ /* 0x000fe20000000000 */
[----:B------:R-:W-:Y:S01]  /*13a0*/  IMAD R64, R6, R9, R64 ;  /* 0x0000000906407224 */ /* 0x000fe200078e0240 */
[----:B------:R-:W-:Y:S01]  /*13b0*/  ISETP.GE.AND P2, PT, R12, RZ, PT ;  /* 0x000000ff0c00720c */ /* 0x000fe20003f46270 */
[----:B------:R-:W-:-:S04]  /*13c0*/  IMAD.HI.U32 R9, R7, R59, RZ ;  /* 0x0000003b07097227 */ /* 0x000fc800078e00ff */
[----:B------:R-:W-:Y:S02]  /*13d0*/  IMAD R55, R6, R13, R55 ;  /* 0x0000000d06377224 */ /* 0x000fe400078e0237 */
[----:B------:R-:W-:Y:S02]  /*13e0*/  IMAD.MOV R11, RZ, RZ, -R11 ;  /* 0x000000ffff0b7224 */ /* 0x000fe400078e0a0b */
[----:B------:R-:W-:-:S04]  /*13f0*/  IMAD.HI.U32 R13, R7, R50, RZ ;  /* 0x00000032070d7227 */ /* 0x000fc800078e00ff */
[----:B------:R-:W-:Y:S02]  /*1400*/  IMAD.MOV R9, RZ, RZ, -R9 ;  /* 0x000000ffff097224 */ /* 0x000fe400078e0a09 */
[----:B------:R-:W-:Y:S02]  /*1410*/  IMAD R67, R6, R11, R67 ;  /* 0x0000000b06437224 */ /* 0x000fe400078e0243 */
[----:B------:R-:W-:Y:S02]  /*1420*/  IMAD.MOV R13, RZ, RZ, -R13 ;  /* 0x000000ffff0d7224 */ /* 0x000fe400078e0a0d */
[----:B------:R-:W-:-:S04]  /*1430*/  IMAD.HI.U32 R11, R7, R62, RZ ;  /* 0x0000003e070b7227 */ /* 0x000fc800078e00ff */
[----:B------:R-:W-:-:S04]  /*1440*/  IMAD.HI.U32 R0, R0, R5, RZ ;  /* 0x0000000500007227 */ /* 0x000fc800078e00ff */
[----:B------:R-:W-:Y:S02]  /*1450*/  IMAD R59, R6, R9, R59 ;  /* 0x00000009063b7224 */ /* 0x000fe400078e023b */
[----:B------:R-:W-:-:S04]  /*1460*/  IMAD.HI.U32 R9, R7, R54, RZ ;  /* 0x0000003607097227 */ /* 0x000fc800078e00ff */
[----:B------:R-:W-:Y:S02]  /*1470*/  IMAD R50, R6, R13, R50 ;  /* 0x0000000d06327224 */ /* 0x000fe400078e0232 */
[----:B------:R-:W-:Y:S02]  /*1480*/  IMAD.MOV R11, RZ, RZ, -R11 ;  /* 0x000000ffff0b7224 */ /* 0x000fe400078e0a0b */
[----:B------:R-:W-:-:S04]  /*1490*/  IMAD.HI.U32 R13, R7, R45, RZ ;  /* 0x0000002d070d7227 */ /* 0x000fc800078e00ff */
[----:B------:R-:W-:Y:S02]  /*14a0*/  IMAD.MOV R0, RZ, RZ, -R0 ;  /* 0x000000ffff007224 */ /* 0x000fe400078e0a00 */
[----:B------:R-:W-:Y:S02]  /*14b0*/  IMAD.MOV R9, RZ, RZ, -R9 ;  /* 0x000000ffff097224 */ /* 0x000fe400078e0a09 */
[----:B------:R-:W-:Y:S02]  /*14c0*/  IMAD R62, R6, R11, R62 ;  /* 0x0000000b063e7224 */ /* 0x000fe400078e023e */
[----:B------:R-:W-:Y:S02]  /*14d0*/  IMAD.MOV R13, RZ, RZ, -R13 ;  /* 0x000000ffff0d7224 */ /* 0x000fe400078e0a0d */
[----:B------:R-:W-:Y:S02]  /*14e0*/  IMAD R0, R4, R0, R5 ;  /* 0x0000000004007224 */ /* 0x000fe400078e0205 */
[----:B------:R-:W-:-:S03]  /*14f0*/  IMAD.HI.U32 R11, R7, R57, RZ ;  /* 0x00000039070b7227 */ /* 0x000fc600078e00ff */
[----:B------:R-:W-:Y:S01]  /*1500*/  ISETP.GT.U32.AND P0, PT, R4, R0, PT ;  /* 0x000000000400720c */ /* 0x000fe20003f04070 */
[----:B------:R-:W-:Y:S02]  /*1510*/  VIADD R14, R68, 0x23 ;  /* 0x00000023440e7836 */ /* 0x000fe40000000000 */
[C---:B------:R-:W-:Y:S02]  /*1520*/  IMAD R54, R6.reuse, R9, R54 ;  /* 0x0000000906367224 */ /* 0x040fe400078e0236 */
[----:B------:R-:W-:Y:S01]  /*1530*/  IMAD.HI.U32 R9, R7, R49, RZ ;  /* 0x0000003107097227 */ /* 0x000fe200078e00ff */
[----:B------:R0:W-:Y:S01]  /*1540*/  STL [R1+0x7ec], R14 ;  /* 0x0007ec0e01007387 */ /* 0x0001e20000100800 */
[----:B------:R-:W-:Y:S02]  /*1550*/  IABS R35, R14 ;  /* 0x0000000e00237213 */ /* 0x000fe40000000000 */
[----:B------:R-:W-:Y:S02]  /*1560*/  IMAD R45, R6, R13, R45 ;  /* 0x0000000d062d7224 */ /* 0x000fe400078e022d */
[----:B------:R-:W-:-:S02]  /*1570*/  VIADD R20, R68, 0x24 ;  /* 0x0000002444147836 */ /* 0x000fc40000000000 */
[----:B------:R-:W-:Y:S02]  /*1580*/  IMAD.MOV R11, RZ, RZ, -R11 ;  /* 0x000000ffff0b7224 */ /* 0x000fe400078e0a0b */
[C---:B------:R-:W-:Y:S01]  /*1590*/  IMAD.HI.U32 R13, R7.reuse, R40, RZ ;  /* 0x00000028070d7227 */ /* 0x040fe200078e00ff */
[----:B------:R-:W-:Y:S01]  /*15a0*/  STL [R1+0x7f4], R20 ;  /* 0x0007f41401007387 */ /* 0x000fe20000100800 */
[----:B------:R-:W-:Y:S02]  /*15b0*/  IABS R34, R20 ;  /* 0x0000001400227213 */ /* 0x000fe40000000000 */
[C---:B------:R-:W-:Y:S02]  /*15c0*/  VIADD R19, R68.reuse, 0x25 ;  /* 0x0000002544137836 */ /* 0x040fe40000000000 */
[C---:B------:R-:W-:Y:S02]  /*15d0*/  VIADD R18, R68.reuse, 0x26 ;  /* 0x0000002644127836 */ /* 0x040fe40000000000 */
[----:B0-----:R-:W-:Y:S01]  /*15e0*/  VIADD R14, R68, 0x27 ;  /* 0x00000027440e7836 */ /* 0x001fe20000000000 */
[----:B------:R-:W-:Y:S01]  /*15f0*/  STL [R1+0x7e8], R19 ;  /* 0x0007e81301007387 */ /* 0x000fe20000100800 */
[----:B------:R-:W-:Y:S01]  /*1600*/  IMAD.MOV R9, RZ, RZ, -R9 ;  /* 0x000000ffff097224 */ /* 0x000fe200078e0a09 */
[----:B------:R-:W-:Y:S01]  /*1610*/  IABS R32, R18 ;  /* 0x0000001200207213 */ /* 0x000fe20000000000 */
[----:B------:R-:W-:Y:S01]  /*1620*/  IMAD R57, R6, R11, R57 ;  /* 0x0000000b06397224 */ /* 0x000fe200078e0239 */
[----:B------:R-:W-:Y:S01]  /*1630*/  STL [R1+0x7e4], R18 ;  /* 0x0007e41201007387 */ /* 0x000fe20000100800 */
[----:B------:R-:W-:Y:S01]  /*1640*/  IMAD.MOV R13, RZ, RZ, -R13 ;  /* 0x000000ffff0d7224 */ /* 0x000fe200078e0a0d */
[----:B------:R-:W-:Y:S01]  /*1650*/  IABS R31, R14 ;  /* 0x0000000e001f7213 */ /* 0x000fe20000000000 */
[----:B------:R-:W-:Y:S01]  /*1660*/  IMAD.HI.U32 R11, R7, R52, RZ ;  /* 0x00000034070b7227 */ /* 0x000fe200078e00ff */
[----:B------:R0:W-:Y:S01]  /*1670*/  STL [R1+0x7d0], R14 ;  /* 0x0007d00e01007387 */ /* 0x0001e20000100800 */
[----:B------:R-:W-:-:S02]  /*1680*/  IABS R33, R19 ;  /* 0x0000001300217213 */ /* 0x000fc40000000000 */
[----:B------:R-:W-:Y:S01]  /*1690*/  IMAD R49, R6, R9, R49 ;  /* 0x0000000906317224 */ /* 0x000fe200078e0231 */
[----:B------:R-:W-:Y:S01]  /*16a0*/  STL [R1+0x6f8], R12 ;  /* 0x0006f80c01007387 */ /* 0x000fe20000100800 */
[----:B------:R-:W-:-:S04]  /*16b0*/  IMAD.HI.U32 R9, R7, R44, RZ ;  /* 0x0000002c07097227 */ /* 0x000fc800078e00ff */
[C---:B------:R-:W-:Y:S01]  /*16c0*/  IMAD.HI.U32 R10, R7.reuse, R43, RZ ;  /* 0x0000002b070a7227 */ /* 0x040fe200078e00ff */
[----:B0-----:R-:W0:Y:S03]  /*16d0*/  LDC R14, c[0x0][0x3a0] ;  /* 0x0000e800ff0e7b82 */ /* 0x001e260000000800 */
[----:B------:R-:W-:Y:S02]  /*16e0*/  IMAD R40, R6, R13, R40 ;  /* 0x0000000d06287224 */ /* 0x000fe400078e0228 */
[----:B------:R-:W-:Y:S02]  /*16f0*/  IMAD.MOV R11, RZ, RZ, -R11 ;  /* 0x000000ffff0b7224 */ /* 0x000fe400078e0a0b */
[----:B------:R-:W-:-:S04]  /*1700*/  IMAD.HI.U32 R13, R7, R35, RZ ;  /* 0x00000023070d7227 */ /* 0x000fc800078e00ff */
[----:B------:R-:W-:Y:S02]  /*1710*/  IMAD.MOV R9, RZ, RZ, -R9 ;  /* 0x000000ffff097224 */ /* 0x000fe400078e0a09 */
[----:B------:R-:W-:Y:S02]  /*1720*/  IMAD.MOV R10, RZ, RZ, -R10 ;  /* 0x000000ffff0a7224 */ /* 0x000fe400078e0a0a */
[----:B------:R-:W-:Y:S02]  /*1730*/  IMAD R52, R6, R11, R52 ;  /* 0x0000000b06347224 */ /* 0x000fe400078e0234 */
[----:B------:R-:W-:Y:S02]  /*1740*/  IMAD.MOV R13, RZ, RZ, -R13 ;  /* 0x000000ffff0d7224 */ /* 0x000fe400078e0a0d */
[----:B------:R-:W-:Y:S02]  /*1750*/  @!P0 IMAD.IADD R0, R0, 0x1, -R4 ;  /* 0x0000000100008824 */ /* 0x000fe400078e0a04 */
[----:B------:R-:W-:-:S03]  /*1760*/  IMAD.HI.U32 R11, R7, R47, RZ ;  /* 0x0000002f070b7227 */ /* 0x000fc600078e00ff */
[----:B------:R-:W-:Y:S01]  /*1770*/  ISETP.GT.U32.AND P0, PT, R4, R0, PT ;  /* 0x000000000400720c */ /* 0x000fe20003f04070 */
[C---:B------:R-:W-:Y:S02]  /*1780*/  IMAD R44, R6.reuse, R9, R44 ;  /* 0x00000009062c7224 */ /* 0x040fe400078e022c */
[----:B------:R-:W-:Y:S02]  /*1790*/  IMAD R43, R6, R10, R43 ;  /* 0x0000000a062b7224 */ /* 0x000fe400078e022b */
[----:B------:R-:W-:-:S04]  /*17a0*/  IMAD.HI.U32 R9, R7, R39, RZ ;  /* 0x0000002707097227 */ /* 0x000fc800078e00ff */
[----:B------:R-:W-:-:S04]  /*17b0*/  IMAD.HI.U32 R10, R7, R38, RZ ;  /* 0x00000026070a7227 */ /* 0x000fc800078e00ff */
[----:B------:R-:W-:Y:S02]  /*17c0*/  IMAD R35, R6, R13, R35 ;  /* 0x0000000d06237224 */ /* 0x000fe400078e0223 */
[----:B------:R-:W-:Y:S02]  /*17d0*/  IMAD.MOV R11, RZ, RZ, -R11 ;  /* 0x000000ffff0b7224 */ /* 0x000fe400078e0a0b */
[----:B------:R-:W-:Y:S02]  /*17e0*/  VIADD R13, R68, 0x2c ;  /* 0x0000002c440d7836 */ /* 0x000fe40000000000 */
[----:B------:R-:W-:Y:S02]  /*17f0*/  IMAD.MOV R9, RZ, RZ, -R9 ;  /* 0x000000ffff097224 */ /* 0x000fe400078e0a09 */
[----:B------:R-:W-:Y:S01]  /*1800*/  IMAD.MOV R15, RZ, RZ, -R10 ;  /* 0x000000ffff0f7224 */ /* 0x000fe200078e0a0a */
[----:B------:R-:W-:Y:S01]  /*1810*/  IABS R26, R13 ;  /* 0x0000000d001a7213 */ /* 0x000fe20000000000 */
[----:B------:R-:W-:-:S02]  /*1820*/  IMAD R47, R6, R11, R47 ;  /* 0x0000000b062f7224 */ /* 0x000fc400078e022f */
[----:B------:R-:W-:-:S04]  /*1830*/  IMAD.HI.U32 R11, R7, R42, RZ ;  /* 0x0000002a070b7227 */ /* 0x000fc800078e00ff */
[----:B------:R-:W-:Y:S02]  /*1840*/  VIADD R19, R68, 0x28 ;  /* 0x0000002844137836 */ /* 0x000fe40000000000 */
[----:B------:R-:W-:Y:S02]  /*1850*/  IMAD R36, R6, R17, R36 ;  /* 0x0000001106247224 */ /* 0x000fe400078e0224 */
[----:B------:R-:W-:Y:S01]  /*1860*/  VIADD R18, R68, 0x29 ;  /* 0x0000002944127836 */ /* 0x000fe20000000000 */
[----:B------:R-:W-:Y:S01]  /*1870*/  STL [R1+0x7cc], R19 ;  /* 0x0007cc1301007387 */ /* 0x000fe20000100800 */
[C---:B------:R-:W-:Y:S01]  /*1880*/  IMAD R39, R6.reuse, R9, R39 ;  /* 0x0000000906277224 */ /* 0x040fe200078e0227 */
[----:B------:R-:W-:Y:S01]  /*1890*/  IABS R30, R19 ;  /* 0x00000013001e7213 */ /* 0x000fe20000000000 */
[----:B------:R-:W-:Y:S01]  /*18a0*/  IMAD R38, R6, R15, R38 ;  /* 0x0000000f06267224 */ /* 0x000fe200078e0226 */
[----:B------:R-:W-:Y:S01]  /*18b0*/  STL [R1+0x7b8], R18 ;  /* 0x0007b81201007387 */ /* 0x000fe20000100800 */
[----:B------:R-:W-:Y:S01]  /*18c0*/  VIADD R17, R68, 0x2a ;  /* 0x0000002a44117836 */ /* 0x000fe20000000000 */
[----:B------:R-:W-:Y:S01]  /*18d0*/  IABS R29, R18 ;  /* 0x00000012001d7213 */ /* 0x000fe20000000000 */
[----:B------:R-:W-:-:S03]  /*18e0*/  IMAD.HI.U32 R9, R7, R32, RZ ;  /* 0x0000002007097227 */ /* 0x000fc600078e00ff */
[----:B------:R-:W-:Y:S01]  /*18f0*/  STL [R1+0x7b4], R17 ;  /* 0x0007b41101007387 */ /* 0x000fe20000100800 */
[----:B------:R-:W-:Y:S01]  /*1900*/  VIADD R15, R68, 0x2b ;  /* 0x0000002b440f7836 */ /* 0x000fe20000000000 */
[----:B------:R-:W-:Y:S01]  /*1910*/  IABS R28, R17 ;  /* 0x00000011001c7213 */ /* 0x000fe20000000000 */
[----:B------:R-:W-:Y:S02]  /*1920*/  IMAD.MOV R11, RZ, RZ, -R11 ;  /* 0x000000ffff0b7224 */ /* 0x000fe400078e0a0b */
[----:B------:R-:W-:Y:S01]  /*1930*/  IMAD.HI.U32 R5, R7, R26, RZ ;  /* 0x0000001a07057227 */ /* 0x000fe200078e00ff */
[----:B------:R1:W-:Y:S01]  /*1940*/  STL [R1+0x7a0], R15 ;  /* 0x0007a00f01007387 */ /* 0x0003e20000100800 */
[----:B------:R-:W-:Y:S02]  /*1950*/  IABS R27, R15 ;  /* 0x0000000f001b7213 */ /* 0x000fe40000000000 */
[----:B------:R-:W-:Y:S01]  /*1960*/  IMAD.MOV R9, RZ, RZ, -R9 ;  /* 0x000000ffff097224 */ /* 0x000fe200078e0a09 */
[----:B------:R4:W-:Y:S01]  /*1970*/  STL [R1+0x79c], R13 ;  /* 0x00079c0d01007387 */ /* 0x0009e20000100800 */
[----:B------:R-:W-:-:S02]  /*1980*/  IMAD R42, R6, R11, R42 ;  /* 0x0000000b062a7224 */ /* 0x000fc400078e022a */
[----:B------:R-:W-:-:S04]  /*1990*/  IMAD.HI.U32 R8, R7, R31, RZ ;  /* 0x0000001f07087227 */ /* 0x000fc800078e00ff */
[----:B------:R-:W-:Y:S01]  /*19a0*/  @!P0 IMAD.IADD R0, R0, 0x1, -R4 ;  /* 0x0000000100008824 */ /* 0x000fe200078e0a04 */
[----:B------:R-:W-:Y:S01]  /*19b0*/  ISETP.NE.AND P0, PT, R2, RZ, PT ;  /* 0x000000ff0200720c */ /* 0x000fe20003f05270 */
[----:B------:R-:W-:-:S04]  /*19c0*/  IMAD.HI.U32 R11, R7, R37, RZ ;  /* 0x00000025070b7227 */ /* 0x000fc800078e00ff */
[----:B------:R-:W-:Y:S02]  /*19d0*/  IMAD.MOV R5, RZ, RZ, -R5 ;  /* 0x000000ffff057224 */ /* 0x000fe400078e0a05 */
[----:B0-----:R-:W-:Y:S02]  /*19e0*/  VIADD R4, R14, 0xfffffff7 ;  /* 0xfffffff70e047836 */ /* 0x001fe40000000000 */
[C---:B-1----:R-:W-:Y:S02]  /*19f0*/  VIADD R15, R68.reuse, 0x2d ;  /* 0x0000002d440f7836 */ /* 0x042fe40000000000 */
[----:B----4-:R-:W-:Y:S01]  /*1a00*/  VIADD R13, R68, 0x2e ;  /* 0x0000002e440d7836 */ /* 0x010fe20000000000 */
[----:B------:R-:W-:Y:S01]  /*1a10*/  ISETP.GE.U32.AND P1, PT, R4, 0x7fffff78, PT ;  /* 0x7fffff780400780c */ /* 0x000fe20003f26070 */
[----:B------:R-:W-:Y:S01]  /*1a20*/  IMAD R32, R6, R9, R32 ;  /* 0x0000000906207224 */ /* 0x000fe200078e0220 */
[----:B------:R0:W-:Y:S01]  /*1a30*/  STL [R1+0x788], R15 ;  /* 0x0007880f01007387 */ /* 0x0001e20000100800 */
[----:B------:R-:W-:Y:S01]  /*1a40*/  IMAD.HI.U32 R10, R7, R33, RZ ;  /* 0x00000021070a7227 */ /* 0x000fe200078e00ff */
[----:B------:R-:W-:-:S02]  /*1a50*/  IABS R24, R13 ;  /* 0x0000000d00187213 */ /* 0x000fc40000000000 */
[----:B------:R0:W-:Y:S01]  /*1a60*/  STL [R1+0x784], R13 ;  /* 0x0007840d01007387 */ /* 0x0001e20000100800 */
[----:B------:R-:W-:Y:S01]  /*1a70*/  IMAD.MOV R8, RZ, RZ, -R8 ;  /* 0x000000ffff087224 */ /* 0x000fe200078e0a08 */
[----:B------:R-:W-:Y:S01]  /*1a80*/  IABS R25, R15 ;  /* 0x0000000f00197213 */ /* 0x000fe20000000000 */
[----:B------:R-:W-:-:S04]  /*1a90*/  IMAD.HI.U32 R9, R7, R28, RZ ;  /* 0x0000001c07097227 */ /* 0x000fc800078e00ff */
[----:B------:R-:W-:Y:S02]  /*1aa0*/  IMAD.MOV R11, RZ, RZ, -R11 ;  /* 0x000000ffff0b7224 */ /* 0x000fe400078e0a0b */
[C---:B------:R-:W-:Y:S02]  /*1ab0*/  IMAD R26, R6.reuse, R5, R26 ;  /* 0x00000005061a7224 */ /* 0x040fe400078e021a */
[----:B------:R-:W1:Y:S01]  /*1ac0*/  LDC.64 R4, c[0x0][0x3a8] ;  /* 0x0000ea00ff047b82 */ /* 0x000e620000000a00 */
[----:B------:R-:W-:Y:S02]  /*1ad0*/  IMAD.MOV R10, RZ, RZ, -R10 ;  /* 0x000000ffff0a7224 */ /* 0x000fe400078e0a0a */
[C---:B------:R-:W-:Y:S02]  /*1ae0*/  IMAD R31, R6.reuse, R8, R31 ;  /* 0x00000008061f7224 */ /* 0x040fe400078e021f */
[----:B------:R-:W-:Y:S02]  /*1af0*/  IMAD.MOV R9, RZ, RZ, -R9 ;  /* 0x000000ffff097224 */ /* 0x000fe400078e0a09 */
[----:B------:R-:W-:-:S02]  /*1b00*/  IMAD R37, R6, R11, R37 ;  /* 0x0000000b06257224 */ /* 0x000fc400078e0225 */
[----:B------:R-:W-:-:S04]  /*1b10*/  IMAD.HI.U32 R8, R7, R27, RZ ;  /* 0x0000001b07087227 */ /* 0x000fc800078e00ff */
[----:B------:R-:W-:-:S04]  /*1b20*/  IMAD.HI.U32 R11, R7, R34, RZ ;  /* 0x00000022070b7227 */ /* 0x000fc800078e00ff */
[C---:B------:R-:W-:Y:S02]  /*1b30*/  IMAD R33, R6.reuse, R10, R33 ;  /* 0x0000000a06217224 */ /* 0x040fe400078e0221 */
[----:B------:R-:W-:Y:S02]  /*1b40*/  IMAD R28, R6, R9, R28 ;  /* 0x00000009061c7224 */ /* 0x000fe400078e021c */
[----:B------:R-:W-:-:S04]  /*1b50*/  IMAD.HI.U32 R10, R7, R29, RZ ;  /* 0x0000001d070a7227 */ /* 0x000fc800078e00ff */
[----:B------:R-:W-:Y:S02]  /*1b60*/  IMAD.MOV R8, RZ, RZ, -R8 ;  /* 0x000000ffff087224 */ /* 0x000fe400078e0a08 */
[----:B------:R-:W-:Y:S02]  /*1b70*/  VIADD R9, R14, 0xffffffff ;  /* 0xffffffff0e097836 */ /* 0x000fe40000000000 */
[----:B------:R-:W-:Y:S02]  /*1b80*/  IMAD.MOV R11, RZ, RZ, -R11 ;  /* 0x000000ffff0b7224 */ /* 0x000fe400078e0a0b */
[----:B------:R-:W-:Y:S01]  /*1b90*/  IMAD.MOV R10, RZ, RZ, -R10 ;  /* 0x000000ffff0a7224 */ /* 0x000fe200078e0a0a */
[----:B------:R-:W-:Y:S01]  /*1ba0*/  ISETP.GE.U32.AND P5, PT, R9, 0x7fffff80, PT ;  /* 0x7fffff800900780c */ /* 0x000fe20003fa6070 */
[C---:B------:R-:W-:Y:S02]  /*1bb0*/  IMAD R27, R6.reuse, R8, R27 ;  /* 0x00000008061b7224 */ /* 0x040fe400078e021b */
[----:B------:R-:W-:-:S02]  /*1bc0*/  IMAD R34, R6, R11, R34 ;  /* 0x0000000b06227224 */ /* 0x000fc400078e0222 */
[----:B------:R-:W-:-:S04]  /*1bd0*/  IMAD.HI.U32 R8, R7, R24, RZ ;  /* 0x0000001807087227 */ /* 0x000fc800078e00ff */
[----:B------:R-:W-:-:S04]  /*1be0*/  IMAD.HI.U32 R11, R7, R30, RZ ;  /* 0x0000001e070b7227 */ /* 0x000fc800078e00ff */
[----:B------:R-:W-:-:S04]  /*1bf0*/  IMAD.HI.U32 R9, R7, R25, RZ ;  /* 0x0000001907097227 */ /* 0x000fc800078e00ff */
[----:B------:R-:W-:Y:S02]  /*1c00*/  IMAD R29, R6, R10, R29 ;  /* 0x0000000a061d7224 */ /* 0x000fe400078e021d */
[----:B------:R-:W-:Y:S02]  /*1c10*/  VIADD R10, R14, 0xffffffef ;  /* 0xffffffef0e0a7836 */ /* 0x000fe40000000000 */
[----:B------:R-:W-:Y:S02]  /*1c20*/  IMAD.MOV R8, RZ, RZ, -R8 ;  /* 0x000000ffff087224 */ /* 0x000fe400078e0a08 */
[----:B------:R-:W-:Y:S01]  /*1c30*/  IMAD.MOV R11, RZ, RZ, -R11 ;  /* 0x000000ffff0b7224 */ /* 0x000fe200078e0a0b */
[----:B------:R-:W-:Y:S01]  /*1c40*/  ISETP.GE.U32.AND P4, PT, R10, 0x7fffff70, PT ;  /* 0x7fffff700a00780c */ /* 0x000fe20003f86070 */
[----:B------:R-:W-:Y:S02]  /*1c50*/  IMAD.MOV R9, RZ, RZ, -R9 ;  /* 0x000000ffff097224 */ /* 0x000fe400078e0a09 */
[----:B------:R-:W-:Y:S01]  /*1c60*/  @!P2 IMAD.MOV R0, RZ, RZ, -R0 ;  /* 0x000000ffff00a224 */ /* 0x000fe200078e0a00 */
[----:B------:R-:W-:Y:S01]  /*1c70*/  @!P0 LOP3.LUT R0, RZ, R2, RZ, 0x33, !PT ;  /* 0x00000002ff008212 */ /* 0x000fe200078e33ff */
[----:B------:R-:W-:-:S02]  /*1c80*/  IMAD R24, R6, R8, R24 ;  /* 0x0000000806187224 */ /* 0x000fc400078e0218 */
[C---:B------:R-:W-:Y:S02]  /*1c90*/  IMAD R30, R6.reuse, R11, R30 ;  /* 0x0000000b061e7224 */ /* 0x040fe400078e021e */
[----:B------:R-:W-:Y:S02]  /*1ca0*/  IMAD R25, R6, R9, R25 ;  /* 0x0000000906197224 */ /* 0x000fe400078e0219 */
[----:B------:R-:W-:Y:S01]  /*1cb0*/  VIADD R8, R14, 0xffffffe7 ;  /* 0xffffffe70e087836 */ /* 0x000fe20000000000 */
[----:B0123--:R-:W-:Y:S06]  /*1cc0*/  BRA.U UP0, `(.L_x_5) ;  /* 0x0000000100187547 */ /* 0x00ffec000b800000 */
[----:B------:R-:W-:Y:S01]  /*1cd0*/  ELECT P0, URZ, PT ;  /* 0x0000000000ff782f */ /* 0x000fe20003800000 */
[----:B------:R-:W-:Y:S01]  /*1ce0*/  IMAD.MOV.U32 R2, RZ, RZ, 0x1 ;  /* 0x00000001ff027424 */ /* 0x000fe200078e00ff */
[----:B------:R-:W-:Y:S01]  /*1cf0*/  UMOV UR6, 0x40 ;  /* 0x0000004000067882 */ /* 0x000fe20000000000 */
[----:B------:R-:W-:Y:S01]  /*1d00*/  UVIRTCOUNT.DEALLOC.SMPOOL 0x80 ;  /* 0x000000800000784c */ /* 0x000fe20000000000 */
[----:B------:R-:W-:-:S09]  /*1d10*/  ULEA UR6, UR5, UR6, 0x18 ;  /* 0x0000000605067291 */ /* 0x000fd2000f8ec0ff */
[----:B------:R0:W-:Y:S03]  /*1d20*/  @P0 STS.U8 [UR6], R2 ;  /* 0x00000002ff000988 */ /* 0x0001e60008000006 */
.L_x_5:
[----:B------:R-:W-:Y:S01]  /*1d30*/  UIADD3 UR10, UPT, UPT, UR8, UR4, URZ ;  /* 0x00000004080a7290 */ /* 0x000fe2000fffe0ff */
[----:B0-----:R-:W-:Y:S01]  /*1d40*/  IMAD R2, R0, UR16, RZ ;  /* 0x0000001000027c24 */ /* 0x001fe2000f8e02ff */
[----:B------:R-:W-:Y:S01]  /*1d50*/  VOTEU.ALL UP1, P3 ;  /* 0x0000000000ff7886 */ /* 0x000fe20001820000 */
[----:B------:R-:W-:Y:S01]  /*1d60*/  UIADD3 UR6, UPT, UPT, UR9, 0xc000, URZ ;  /* 0x0000c00009067890 */ /* 0x000fe2000fffe0ff */
[----:B------:R-:W-:Y:S01]  /*1d70*/  ISETP.GE.U32.AND P0, PT, R8, 0x7fffff68, PT ;  /* 0x7fffff680800780c */ /* 0x000fe20003f06070 */
[----:B------:R-:W-:Y:S01]  /*1d80*/  VOTEU.ALL UP2, P3 ;  /* 0x0000000000ff7886 */ /* 0x000fe20001840000 */
[----:B------:R-:W-:Y:S01]  /*1d90*/  IADD3 R0, P6, PT, R2, UR12, RZ ;  /* 0x0000000c02007c10 */ /* 0x000fe2000ffde0ff */
[----:B------:R-:W-:Y:S01]  /*1da0*/  VIADD R8, R14, 0xffffffdf ;  /* 0xffffffdf0e087836 */ /* 0x000fe20000000000 */
[----:B------:R-:W-:-:S04]  /*1db0*/  @!UP1 UIADD3 UR4, UPT, UPT, -UR7, 0x100000, URZ ;  /* 0x0010000007049890 */ /* 0x000fc8000fffe1ff */
[----:B------:R-:W-:Y:S02]  /*1dc0*/  @!UP1 USHF.L.U32 UR5, UR4, 0xb, URZ ;  /* 0x0000000b04059899 */ /* 0x000fe400080006ff */
[----:B------:R-:W-:Y:S01]  /*1dd0*/  @!UP1 USHF.L.U32 UR4, UR4, 0x1, URZ ;  /* 0x0000000104049899 */ /* 0x000fe200080006ff */
[----:B------:R-:W-:Y:S01]  /*1de0*/  STTM.x64 tmem[UR10], RZ ;  /* 0x000000ff000079ed */ /* 0x000fe2000834000a */
[----:B------:R-:W0:Y:S02]  /*1df0*/  FENCE.VIEW.ASYNC.T ;  /* 0x00000000000073c6 */ /* 0x000e240000000200 */
[----:B0-----:R-:W-:Y:S01]  /*1e00*/  BAR.SYNC.DEFER_BLOCKING 0x0 ;  /* 0x0000000000007b1d */ /* 0x001fe20000010000 */
[----:B------:R-:W-:Y:S01]  /*1e10*/  LEA.HI.X.SX32 R2, R2, UR13, 0x1, P6 ;  /* 0x0000000d02027c11 */ /* 0x000fe2000b0f0eff */
[----:B------:R-:W-:Y:S01]  /*1e20*/  IMAD.SHL.U32 R10, R4, 0x8, RZ ;  /* 0x00000008040a7824 */ /* 0x000fe200078e00ff */
[----:B------:R-:W-:Y:S01]  /*1e30*/  ISETP.GE.U32.AND P2, PT, R8, 0x7fffff60, PT ;  /* 0x7fffff600800780c */ /* 0x000fe20003f46070 */
[----:B------:R-:W-:-:S02]  /*1e40*/  @!P5 IMAD.MOV.U32 R8, RZ, RZ, R0 ;  /* 0x000000ffff08d224 */ /* 0x000fc400078e0000 */
[----:B------:R-:W-:Y:S01]  /*1e50*/  @!P5 IMAD.MOV.U32 R9, RZ, RZ, R2 ;  /* 0x000000ffff09d224 */ /* 0x000fe200078e0002 */
[----:B------:R0:W-:Y:S01]  /*1e60*/  STL [R1+0x9dc], R91 ;  /* 0x0009dc5b01007387 */ /* 0x0001e20000100800 */
[----:B------:R-:W-:Y:S01]  /*1e70*/  PRMT R12, RZ, 0x7610, R12 ;  /* 0x00007610ff0c7816 */ /* 0x000fe2000000000c */
[----:B------:R-:W-:Y:S01]  /*1e80*/  VIADD R11, R14, 0xffffffd7 ;  /* 0xffffffd70e0b7836 */ /* 0x000fe20000000000 */
[----:B------:R-:W-:Y:S01]  /*1e90*/  PRMT R86, RZ, 0x7610, R86 ;  /* 0x00007610ff567816 */ /* 0x000fe20000000056 */
[----:B------:R-:W-:Y:S01]  /*1ea0*/  STL [R1+0x9d8], R89 ;  /* 0x0009d85901007387 */ /* 0x000fe20000100800 */
[----:B------:R-:W-:Y:S01]  /*1eb0*/  PRMT R84, RZ, 0x7610, R84 ;  /* 0x00007610ff547816 */ /* 0x000fe20000000054 */
[----:B------:R-:W1:Y:S02]  /*1ec0*/  LDCU UR13, c[0x0][0x3b0] ;  /* 0x00007600ff0d77ac */ /* 0x000e640008000800 */
[----:B------:R-:W-:Y:S01]  /*1ed0*/  STL [R1+0x9d4], R90 ;  /* 0x0009d45a01007387 */ /* 0x000fe20000100800 */
[----:B0-----:R-:W-:Y:S01]  /*1ee0*/  PRMT R91, RZ, 0x7610, R91 ;  /* 0x00007610ff5b7816 */ /* 0x001fe2000000005b */
[----:B------:R-:W0:Y:S02]  /*1ef0*/  LDCU UR20, c[0x0][0x3b0] ;  /* 0x00007600ff1477ac */ /* 0x000e240008000800 */
[----:B------:R2:W-:Y:S01]  /*1f00*/  STL [R1+0x9d0], R88 ;  /* 0x0009d05801007387 */ /* 0x0005e20000100800 */
[----:B------:R-:W-:-:S02]  /*1f10*/  PRMT R82, RZ, 0x7610, R82 ;  /* 0x00007610ff527816 */ /* 0x000fc40000000052 */
[----:B------:R-:W-:Y:S01]  /*1f20*/  PRMT R73, RZ, 0x7610, R73 ;  /* 0x00007610ff497816 */ /* 0x000fe20000000049 */
[----:B------:R-:W3:Y:S02]  /*1f30*/  FENCE.VIEW.ASYNC.S ;  /* 0x00000000000073c6 */ /* 0x000ee40000000000 */
[----:B---3--:R3:W4:Y:S02]  /*1f40*/  @!UP2 SYNCS.EXCH.64 URZ, [UR6], UR4 ;  /* 0x0000000406ffa5b2 */ /* 0x0087240008000100 */
[----:B----4-:R-:W-:Y:S01]  /*1f50*/  BAR.SYNC.DEFER_BLOCKING 0x0 ;  /* 0x0000000000007b1d */ /* 0x010fe20000010000 */
[----:B------:R-:W-:Y:S02]  /*1f60*/  PRMT R72, RZ, 0x7610, R72 ;  /* 0x00007610ff487816 */ /* 0x000fe40000000048 */
[----:B------:R-:W-:Y:S02]  /*1f70*/  PRMT R23, RZ, 0x7610, R23 ;  /* 0x00007610ff177816 */ /* 0x000fe40000000017 */
[----:B------:R-:W-:Y:S01]  /*1f80*/  PRMT R22, RZ, 0x7610, R22 ;  /* 0x00007610ff167816 */ /* 0x000fe20000000016 */
[----:B------:R-:W4:Y:S01]  /*1f90*/  LDCU UR23, c[0x0][0x3b0] ;  /* 0x00007600ff1777ac */ /* 0x000f220008000800 */
[----:B------:R-:W-:Y:S01]  /*1fa0*/  STL [R1+0x9cc], R87 ;  /* 0x0009cc5701007387 */ /* 0x000fe20000100800 */
[----:B------:R-:W-:Y:S01]  /*1fb0*/  PRMT R21, RZ, 0x7610, R21 ;  /* 0x00007610ff157816 */ /* 0x000fe20000000015 */
[----:B------:R-:W0:Y:S02]  /*1fc0*/  LDCU UR26, c[0x0][0x3b0] ;  /* 0x00007600ff1a77ac */ /* 0x000e240008000800 */
        /* <DEDUP_REMOVED lines=9> */
[----:B------:R0:W3:Y:S01]  /*2060*/  @!P5 LDG.E.U8 R91, desc[UR18][R8.64] ;  /* 0x00000012085bd981 */ /* 0x0000e2000c1e1100 */
        /* <DEDUP_REMOVED lines=18> */
[----:B------:R-:W0:Y:S03]  /*2190*/  LDCU UR25, c[0x0][0x3b0] ;  /* 0x00007600ff1977ac */ /* 0x000e260008000800 */
        /* <DEDUP_REMOVED lines=64> */
[----:B------:R-:W-:Y:S04]  /*25a0*/  STL [R1+0x924], R41 ;  /* 0x0009242901007387 */ /* 0x000fe80000100800 */
        /* <DEDUP_REMOVED lines=11> */
[----:B------:R-:W-:Y:S01]  /*2660*/  STL [R1+0x8f4], R29 ;  /* 0x0008f41d01007387 */ /* 0x000fe20000100800 */
[----:B0-----:R-:W-:-:S03]  /*2670*/  IADD3 R9, P6, PT, R10, R0, RZ ;  /* 0x000000000a097210 */ /* 0x001fc60007fde0ff */
[----:B------:R-:W-:Y:S04]  /*2680*/  STL [R1+0x8f0], R28 ;  /* 0x0008f01c01007387 */ /* 0x000fe80000100800 */
[----:B------:R-:W-:Y:S04]  /*2690*/  STL [R1+0x8ec], R27 ;  /* 0x0008ec1b01007387 */ /* 0x000fe80000100800 */
[----:B------:R-:W-:Y:S01]  /*26a0*/  STL [R1+0x8e8], R26 ;  /* 0x0008e81a01007387 */ /* 0x000fe20000100800 */
[----:B------:R-:W-:-:S03]  /*26b0*/  IMAD.SHL.U32 R8, R4, 0x10, RZ ;  /* 0x0000001004087824 */ /* 0x000fc600078e00ff */
[----:B------:R-:W-:Y:S04]  /*26c0*/  STL [R1+0x8e4], R25 ;  /* 0x0008e41901007387 */ /* 0x000fe80000100800 */
[----:B------:R-:W-:Y:S04]  /*26d0*/  STL [R1+0x8e0], R24 ;  /* 0x0008e01801007387 */ /* 0x000fe80000100800 */
[----:B------:R-:W-:Y:S04]  /*26e0*/  STL [R1+0x8dc], R74 ;  /* 0x0008dc4a01007387 */ /* 0x000fe80000100800 */
[----:B------:R-:W-:Y:S04]  /*26f0*/  STL [R1+0x888], R3 ;  /* 0x0008880301007387 */ /* 0x000fe80000100800 */
[----:B------:R-:W-:Y:S04]  /*2700*/  STL [R1+0x884], R5 ;  /* 0x0008840501007387 */ /* 0x000fe80000100800 */
[----:B------:R-:W-:Y:S01]  /*2710*/  STL [R1+0x74], R9 ;  /* 0x0000740901007387 */ /* 0x000fe20000100800 */
[----:B--2---:R-:W-:-:S03]  /*2720*/  PRMT R88, RZ, 0x7610, R88 ;  /* 0x00007610ff587816 */ /* 0x004fc60000000058 */
[----:B---3--:R0:W-:Y:S02]  /*2730*/  STL [R1+0x1a8], R91 ;  /* 0x0001a85b01007387 */ /* 0x0081e40000100800 */
[----:B0-----:R-:W-:Y:S02]  /*2740*/  LEA.HI.X.SX32 R91, R10, R2, 0x1, P6 ;  /* 0x000000020a5b7211 */ /* 0x001fe400030f0eff */
[----:B------:R-:W-:-:S04]  /*2750*/  IADD3 R90, P6, PT, R8, R0, RZ ;  /* 0x00000000085a7210 */ /* 0x000fc80007fde0ff */
[----:B------:R-:W-:Y:S01]  /*2760*/  LEA.HI.X.SX32 R89, R8, R2, 0x1, P6 ;  /* 0x0000000208597211 */ /* 0x000fe200030f0eff */
[----:B------:R-:W-:Y:S02]  /*2770*/  @!P1 IMAD.MOV.U32 R8, RZ, RZ, R9 ;  /* 0x000000ffff089224 */ /* 0x000fe400078e0009 */
[----:B------:R-:W-:-:S05]  /*2780*/  @!P1 IMAD.MOV.U32 R9, RZ, RZ, R91 ;  /* 0x000000ffff099224 */ /* 0x000fca00078e005b */
[----:B------:R0:W2:Y:S02]  /*2790*/  @!P1 LDG.E.U8 R12, desc[UR18][R8.64] ;  /* 0x00000012080c9981 */ /* 0x0000a4000c1e1100 */
[----:B0-----:R-:W-:Y:S02]  /*27a0*/  @!P4 IMAD.MOV.U32 R8, RZ, RZ, R90 ;  /* 0x000000ffff08c224 */ /* 0x001fe400078e005a */
[----:B------:R-:W-:-:S05]  /*27b0*/  @!P4 IMAD.MOV.U32 R9, RZ, RZ, R89 ;  /* 0x000000ffff09c224 */ /* 0x000fca00078e0059 */
[----:B------:R0:W3:Y:S01]  /*27c0*/  @!P4 LDG.E.U8 R88, desc[UR18][R8.64] ;  /* 0x000000120858c981 */ /* 0x0000e2000c1e1100 */
[----:B------:R-:W-:Y:S01]  /*27d0*/  ISETP.GE.U32.AND P5, PT, R11, 0x7fffff58, PT ;  /* 0x7fffff580b00780c */ /* 0x000fe20003fa6070 */
[----:B------:R-:W-:Y:S02]  /*27e0*/  IMAD R11, R4, 0x18, RZ ;  /* 0x00000018040b7824 */ /* 0x000fe400078e02ff */
[----:B------:R0:W-:Y:S04]  /*27f0*/  STL [R1+0x64], R91 ;  /* 0x0000645b01007387 */ /* 0x0001e80000100800 */
[----:B------:R-:W-:Y:S04]  /*2800*/  STL [R1+0x108], R90 ;  /* 0x0001085a01007387 */ /* 0x000fe80000100800 */
[----:B0-----:R-:W4:Y:S04]  /*2810*/  LDL.LU R91, [R1+0x9dc] ;  /* 0x0009dc00015b7983 */ /* 0x001f280000300800 */
[----:B------:R0:W-:Y:S01]  /*2820*/  STL [R1+0x104], R89 ;  /* 0x0001045901007387 */ /* 0x0001e20000100800 */
[----:B------:R-:W-:-:S05]  /*2830*/  VIADD R8, R14, 0xffffffc7 ;  /* 0xffffffc70e087836 */ /* 0x000fca0000000000 */
[----:B------:R-:W-:Y:S01]  /*2840*/  ISETP.GE.U32.AND P4, PT, R8, 0x7fffff48, PT ;  /* 0x7fffff480800780c */ /* 0x000fe20003f86070 */
[----:B------:R-:W-:Y:S01]  /*2850*/  VIADD R10, R14, 0xffffffcf ;  /* 0xffffffcf0e0a7836 */ /* 0x000fe20000000000 */
[----:B------:R-:W-:-:S04]  /*2860*/  PRMT R83, RZ, 0x7610, R83 ;  /* 0x00007610ff537816 */ /* 0x000fc80000000053 */
[----:B------:R-:W-:Y:S01]  /*2870*/  ISETP.GE.U32.AND P1, PT, R10, 0x7fffff50, PT ;  /* 0x7fffff500a00780c */ /* 0x000fe20003f26070 */
[----:B------:R-:W-:Y:S01]  /*2880*/  IMAD.SHL.U32 R10, R4, 0x20, RZ ;  /* 0x00000020040a7824 */ /* 0x000fe200078e00ff */
[----:B------:R-:W-:Y:S01]  /*2890*/  PRMT R85, RZ, 0x7610, R85 ;  /* 0x00007610ff557816 */ /* 0x000fe20000000055 */
[----:B--2---:R2:W-:Y:S04]  /*28a0*/  STL [R1+0x280], R12 ;  /* 0x0002800c01007387 */ /* 0x0045e80000100800 */
[----:B0-----:R-:W4:Y:S04]  /*28b0*/  LDL.LU R89, [R1+0x9d8] ;  /* 0x0009d80001597983 */ /* 0x001f280000300800 */
[----:B------:R-:W4:Y:S01]  /*28c0*/  LDL.LU R90, [R1+0x9d4] ;  /* 0x0009d400015a7983 */ /* 0x000f220000300800 */
[----:B--2---:R-:W-:-:S04]  /*28d0*/  IADD3 R12, P6, PT, R11, R0, RZ ;  /* 0x000000000b0c7210 */ /* 0x004fc80007fde0ff */
[----:B------:R-:W-:Y:S01]  /*28e0*/  LEA.HI.X.SX32 R11, R11, R2, 0x1, P6 ;  /* 0x000000020b0b7211 */ /* 0x000fe200030f0eff */
[----:B------:R-:W-:-:S04]  /*28f0*/  IMAD.MOV.U32 R9, RZ, RZ, R12 ;  /* 0x000000ffff097224 */ /* 0x000fc800078e000c */
[----:B------:R-:W-:-:S05]  /*2900*/  IMAD.MOV.U32 R8, RZ, RZ, R11 ;  /* 0x000000ffff087224 */ /* 0x000fca00078e000b */
[-C--:B------:R-:W-:Y:S01]  /*2910*/  @!P0 LOP3.LUT R9, R9, R8.reuse, RZ, 0x3c, !PT ;  /* 0x0000000809098212 */ /* 0x080fe200078e3cff */
[----:B---3--:R0:W-:Y:S03]  /*2920*/  STL [R1+0x1bc], R88 ;  /* 0x0001bc5801007387 */ /* 0x0081e60000100800 */
[----:B------:R-:W-:-:S04]  /*2930*/  @!P0 LOP3.LUT R8, R9, R8, RZ, 0x3c, !PT ;  /* 0x0000000809088212 */ /* 0x000fc800078e3cff */
[----:B------:R-:W-:Y:S01]  /*2940*/  @!P0 LOP3.LUT R9, R9, R8, RZ, 0x3c, !PT ;  /* 0x0000000809098212 */ /* 0x000fe200078e3cff */
[----:B0-----:R-:W2:Y:S04]  /*2950*/  LDL.LU R88, [R1+0x9d0] ;  /* 0x0009d00001587983 */ /* 0x001ea80000300800 */
[----:B------:R0:W-:Y:S04]  /*2960*/  STL [R1+0x3d8], R12 ;  /* 0x0003d80c01007387 */ /* 0x0001e80000100800 */
[----:B------:R3:W2:Y:S01]  /*2970*/  @!P0 LDG.E.U8 R83, desc[UR18][R8.64] ;  /* 0x0000001208538981 */ /* 0x0006a2000c1e1100 */
[----:B0-----:R-:W-:-:S04]  /*2980*/  IADD3 R12, P6, PT, R10, R0, RZ ;  /* 0x000000000a0c7210 */ /* 0x001fc80007fde0ff */
[----:B---3--:R-:W-:Y:S01]  /*2990*/  LEA.HI.X.SX32 R8, R10, R2, 0x1, P6 ;  /* 0x000000020a087211 */ /* 0x008fe200030f0eff */
[----:B------:R-:W-:Y:S01]  /*29a0*/  IMAD.MOV.U32 R9, RZ, RZ, R12 ;  /* 0x000000ffff097224 */ /* 0x000fe200078e000c */
[----:B------:R-:W-:Y:S04]  /*29b0*/  STL [R1+0x154], R11 ;  /* 0x0001540b01007387 */ /* 0x000fe80000100800 */
[-C--:B------:R-:W-:Y:S01]  /*29c0*/  @!P2 LOP3.LUT R9, R9, R8.reuse, RZ, 0x3c, !PT ;  /* 0x000000080909a212 */ /* 0x080fe200078e3cff */
[----:B------:R-:W-:Y:S04]  /*29d0*/  STL [R1+0x410], R12 ;  /* 0x0004100c01007387 */ /* 0x000fe80000100800 */
[----:B------:R0:W-:Y:S02]  /*29e0*/  STL [R1+0x40c], R8 ;  /* 0x00040c0801007387 */ /* 0x0001e40000100800 */
[----:B0-----:R-:W-:-:S04]  /*29f0*/  @!P2 LOP3.LUT R8, R9, R8, RZ, 0x3c, !PT ;  /* 0x000000080908a212 */ /* 0x001fc800078e3cff */
[----:B------:R-:W-:-:S05]  /*2a00*/  @!P2 LOP3.LUT R9, R9, R8, RZ, 0x3c, !PT ;  /* 0x000000080909a212 */ /* 0x000fca00078e3cff */
[----:B------:R0:W3:Y:S01]  /*2a10*/  @!P2 LDG.E.U8 R85, desc[UR18][R8.64] ;  /* 0x000000120855a981 */ /* 0x0000e2000c1e1100 */
[----:B------:R-:W-:-:S05]  /*2a20*/  VIADD R11, R14, 0xffffffbf ;  /* 0xffffffbf0e0b7836 */ /* 0x000fca0000000000 */
[----:B------:R-:W-:Y:S01]  /*2a30*/  ISETP.GE.U32.AND P0, PT, R11, 0x7fffff40, PT ;  /* 0x7fffff400b00780c */ /* 0x000fe20003f06070 */
[C---:B------:R-:W-:Y:S02]  /*2a40*/  IMAD R11, R4.reuse, 0x28, RZ ;  /* 0x00000028040b7824 */ /* 0x040fe400078e02ff */
[----:B------:R-:W-:Y:S01]  /*2a50*/  IMAD R10, R4, 0x30, RZ ;  /* 0x00000030040a7824 */ /* 0x000fe200078e02ff */
[----:B------:R-:W-:Y:S02]  /*2a60*/  PRMT R87, RZ, 0x7610, R87 ;  /* 0x00007610ff577816 */ /* 0x000fe40000000057 */
[----:B------:R-:W-:Y:S01]  /*2a70*/  PRMT R81, RZ, 0x7610, R81 ;  /* 0x00007610ff517816 */ /* 0x000fe20000000051 */
[----:B--2---:R2:W-:Y:S02]  /*2a80*/  STL [R1+0x1b8], R83 ;  /* 0x0001b85301007387 */ /* 0x0045e40000100800 */
[----:B--2---:R-:W-:-:S04]  /*2a90*/  IADD3 R83, P6, PT, R11, R0, RZ ;  /* 0x000000000b537210 */ /* 0x004fc80007fde0ff */
[----:B0-----:R-:W-:Y:S01]  /*2aa0*/  LEA.HI.X.SX32 R8, R11, R2, 0x1, P6 ;  /* 0x000000020b087211 */ /* 0x001fe200030f0eff */
[----:B------:R-:W-:Y:S01]  /*2ab0*/  IMAD.MOV.U32 R9, RZ, RZ, R83 ;  /* 0x000000ffff097224 */ /* 0x000fe200078e0053 */
[----:B------:R0:W-:Y:S04]  /*2ac0*/  STL [R1+0x448], R83 ;  /* 0x0004485301007387 */ /* 0x0001e80000100800 */
[----:B------:R-:W-:Y:S01]  /*2ad0*/  @!P5 LOP3.LUT R9, R9, R8, RZ, 0x3c, !PT ;  /* 0x000000080909d212 */ /* 0x000fe200078e3cff */
[----:B------:R2:W-:Y:S01]  /*2ae0*/  STL [R1+0x444], R8 ;  /* 0x0004440801007387 */ /* 0x0005e20000100800 */
[----:B0-----:R-:W-:Y:S02]  /*2af0*/  IADD3 R83, P6, PT, R10, R0, RZ ;  /* 0x000000000a537210 */ /* 0x001fe40007fde0ff */
[----:B--2---:R-:W-:-:S03]  /*2b00*/  @!P5 LOP3.LUT R8, R9, R8, RZ, 0x3c, !PT ;  /* 0x000000080908d212 */ /* 0x004fc600078e3cff */
[----:B------:R-:W-:Y:S01]  /*2b10*/  STL [R1+0x480], R83 ;  /* 0x0004805301007387 */ /* 0x000fe20000100800 */
[----:B------:R-:W-:-:S03]  /*2b20*/  @!P5 LOP3.LUT R9, R9, R8, RZ, 0x3c, !PT ;  /* 0x000000080909d212 */ /* 0x000fc600078e3cff */
[----:B---3--:R0:W-:Y:S04]  /*2b30*/  STL [R1+0x27c], R85 ;  /* 0x00027c5501007387 */ /* 0x0081e80000100800 */
[----:B------:R2:W3:Y:S01]  /*2b40*/  @!P5 LDG.E.U8 R87, desc[UR18][R8.64] ;  /* 0x000000120857d981 */ /* 0x0004e2000c1e1100 */
[----:B0-----:R-:W-:Y:S01]  /*2b50*/  LEA.HI.X.SX32 R85, R10, R2, 0x1, P6 ;  /* 0x000000020a557211 */ /* 0x001fe200030f0eff */
[----:B--2---:R-:W-:-:S04]  /*2b60*/  @!P1 IMAD.MOV.U32 R8, RZ, RZ, R83 ;  /* 0x000000ffff089224 */ /* 0x004fc800078e0053 */
[----:B------:R-:W-:-:S05]  /*2b70*/  @!P1 IMAD.MOV.U32 R9, RZ, RZ, R85 ;  /* 0x000000ffff099224 */ /* 0x000fca00078e0055 */
[----:B------:R0:W2:Y:S01]  /*2b80*/  @!P1 LDG.E.U8 R81, desc[UR18][R8.64] ;  /* 0x0000001208519981 */ /* 0x0000a2000c1e1100 */
[----:B------:R-:W-:-:S05]  /*2b90*/  IMAD R11, R4, 0x38, RZ ;  /* 0x00000038040b7824 */ /* 0x000fca00078e02ff */
[----:B------:R-:W-:Y:S01]  /*2ba0*/  IADD3 R10, P6, PT, R11, R0, RZ ;  /* 0x000000000b0a7210 */ /* 0x000fe20007fde0ff */
[----:B0-----:R-:W-:-:S03]  /*2bb0*/  VIADD R8, R14, 0xffffffa7 ;  /* 0xffffffa70e087836 */ /* 0x001fc60000000000 */
[----:B------:R-:W-:Y:S01]  /*2bc0*/  LEA.HI.X.SX32 R11, R11, R2, 0x1, P6 ;  /* 0x000000020b0b7211 */ /* 0x000fe200030f0eff */
[----:B------:R-:W-:Y:S01]  /*2bd0*/  IMAD.MOV.U32 R9, RZ, RZ, R10 ;  /* 0x000000ffff097224 */ /* 0x000fe200078e000a */
[----:B------:R-:W-:-:S03]  /*2be0*/  ISETP.GE.U32.AND P1, PT, R8, 0x7fffff28, PT ;  /* 0x7fffff280800780c */ /* 0x000fc60003f26070 */
[----:B------:R-:W-:Y:S02]  /*2bf0*/  IMAD.MOV.U32 R8, RZ, RZ, R11 ;  /* 0x000000ffff087224 */ /* 0x000fe400078e000b */
[----:B------:R-:W-:-:S03]  /*2c00*/  VIADD R12, R14, 0xffffffb7 ;  /* 0xffffffb70e0c7836 */ /* 0x000fc60000000000 */
[-C--:B------:R-:W-:Y:S02]  /*2c10*/  @!P4 LOP3.LUT R9, R9, R8.reuse, RZ, 0x3c, !PT ;  /* 0x000000080909c212 */ /* 0x080fe400078e3cff */
[----:B------:R-:W-:Y:S01]  /*2c20*/  ISETP.GE.U32.AND P2, PT, R12, 0x7fffff38, PT ;  /* 0x7fffff380c00780c */ /* 0x000fe20003f46070 */
[----:B------:R-:W-:Y:S01]  /*2c30*/  VIADD R12, R14, 0xffffffaf ;  /* 0xffffffaf0e0c7836 */ /* 0x000fe20000000000 */
[C---:B------:R-:W-:Y:S02]  /*2c40*/  @!P4 LOP3.LUT R8, R9.reuse, R8, RZ, 0x3c, !PT ;  /* 0x000000080908c212 */ /* 0x040fe400078e3cff */
[----:B------:R-:W-:Y:S02]  /*2c50*/  PRMT R78, RZ, 0x7610, R78 ;  /* 0x00007610ff4e7816 */ /* 0x000fe4000000004e */
[----:B------:R-:W-:Y:S02]  /*2c60*/  ISETP.GE.U32.AND P5, PT, R12, 0x7fffff30, PT ;  /* 0x7fffff300c00780c */ /* 0x000fe40003fa6070 */
[----:B------:R-:W-:-:S05]  /*2c70*/  @!P4 LOP3.LUT R9, R9, R8, RZ, 0x3c, !PT ;  /* 0x000000080909c212 */ /* 0x000fca00078e3cff */
[----:B------:R0:W4:Y:S01]  /*2c80*/  @!P4 LDG.E.U8 R78, desc[UR18][R8.64] ;  /* 0x00000012084ec981 */ /* 0x000122000c1e1100 */
[----:B------:R-:W-:-:S03]  /*2c90*/  PRMT R79, RZ, 0x7610, R79 ;  /* 0x00007610ff4f7816 */ /* 0x000fc6000000004f */
[----:B---3--:R3:W-:Y:S04]  /*2ca0*/  STL [R1+0x1cc], R87 ;  /* 0x0001cc5701007387 */ /* 0x0087e80000100800 */
[----:B---3--:R-:W3:Y:S04]  /*2cb0*/  LDL.LU R87, [R1+0x9cc] ;  /* 0x0009cc0001577983 */ /* 0x008ee80000300800 */
[----:B------:R0:W-:Y:S04]  /*2cc0*/  STL [R1+0x47c], R85 ;  /* 0x00047c5501007387 */ /* 0x0001e80000100800 */
[----:B0-----:R-:W3:Y:S04]  /*2cd0*/  LDL.LU R85, [R1+0x9c8] ;  /* 0x0009c80001557983 */ /* 0x001ee80000300800 */
[----:B------:R-:W3:Y:S04]  /*2ce0*/  LDL.LU R83, [R1+0x9c4] ;  /* 0x0009c40001537983 */ /* 0x000ee80000300800 */
[----:B--2---:R0:W-:Y:S04]  /*2cf0*/  STL [R1+0x1c8], R81 ;  /* 0x0001c85101007387 */ /* 0x0041e80000100800 */
[----:B0-----:R-:W2:Y:S04]  /*2d00*/  LDL.LU R81, [R1+0x9c0] ;  /* 0x0009c00001517983 */ /* 0x001ea80000300800 */
[----:B------:R0:W-:Y:S02]  /*2d10*/  STL [R1+0x4c0], R10 ;  /* 0x0004c00a01007387 */ /* 0x0001e40000100800 */
[----:B0-----:R-:W-:-:S05]  /*2d20*/  IMAD.SHL.U32 R10, R4, 0x40, RZ ;  /* 0x00000040040a7824 */ /* 0x001fca00078e00ff */
[----:B------:R-:W-:-:S04]  /*2d30*/  IADD3 R12, P6, PT, R10, R0, RZ ;  /* 0x000000000a0c7210 */ /* 0x000fc80007fde0ff */
[----:B------:R-:W-:Y:S01]  /*2d40*/  LEA.HI.X.SX32 R8, R10, R2, 0x1, P6 ;  /* 0x000000020a087211 */ /* 0x000fe200030f0eff */
[----:B------:R-:W-:Y:S01]  /*2d50*/  IMAD.MOV.U32 R9, RZ, RZ, R12 ;  /* 0x000000ffff097224 */ /* 0x000fe200078e000c */
[----:B------:R-:W-:Y:S04]  /*2d60*/  STL [R1+0x4bc], R11 ;  /* 0x0004bc0b01007387 */ /* 0x000fe80000100800 */
[-C--:B------:R-:W-:Y:S01]  /*2d70*/  @!P0 LOP3.LUT R9, R9, R8.reuse, RZ, 0x3c, !PT ;  /* 0x0000000809098212 */ /* 0x080fe200078e3cff */
[----:B------:R-:W-:Y:S04]  /*2d80*/  STL [R1+0x4f8], R12 ;  /* 0x0004f80c01007387 */ /* 0x000fe80000100800 */
[----:B------:R0:W-:Y:S02]  /*2d90*/  STL [R1+0x4f4], R8 ;  /* 0x0004f40801007387 */ /* 0x0001e40000100800 */
[----:B0-----:R-:W-:-:S04]  /*2da0*/  @!P0 LOP3.LUT R8, R9, R8, RZ, 0x3c, !PT ;  /* 0x0000000809088212 */ /* 0x001fc800078e3cff */
[----:B------:R-:W-:-:S05]  /*2db0*/  @!P0 LOP3.LUT R9, R9, R8, RZ, 0x3c, !PT ;  /* 0x0000000809098212 */ /* 0x000fca00078e3cff */
[----:B------:R0:W2:Y:S01]  /*2dc0*/  @!P0 LDG.E.U8 R79, desc[UR18][R8.64] ;  /* 0x00000012084f8981 */ /* 0x0000a2000c1e1100 */
[----:B------:R-:W-:-:S05]  /*2dd0*/  VIADD R11, R14, 0xffffff9f ;  /* 0xffffff9f0e0b7836 */ /* 0x000fca0000000000 */
[----:B------:R-:W-:Y:S01]  /*2de0*/  ISETP.GE.U32.AND P4, PT, R11, 0x7fffff20, PT ;  /* 0x7fffff200b00780c */ /* 0x000fe20003f86070 */
[C---:B------:R-:W-:Y:S01]  /*2df0*/  IMAD R11, R4.reuse, 0x48, RZ ;  /* 0x00000048040b7824 */ /* 0x040fe200078e02ff */
[----:B----4-:R4:W-:Y:S01]  /*2e00*/  STL [R1+0x274], R78 ;  /* 0x0002744e01007387 */ /* 0x0109e20000100800 */
[----:B------:R-:W-:-:S03]  /*2e10*/  IMAD R10, R4, 0x50, RZ ;  /* 0x00000050040a7824 */ /* 0x000fc600078e02ff */
[----:B----4-:R-:W-:-:S04]  /*2e20*/  IADD3 R78, P6, PT, R11, R0, RZ ;  /* 0x000000000b4e7210 */ /* 0x010fc80007fde0ff */
[----:B0-----:R-:W-:Y:S01]  /*2e30*/  LEA.HI.X.SX32 R8, R11, R2, 0x1, P6 ;  /* 0x000000020b087211 */ /* 0x001fe200030f0eff */
[----:B------:R-:W-:Y:S01]  /*2e40*/  IMAD.MOV.U32 R9, RZ, RZ, R78 ;  /* 0x000000ffff097224 */ /* 0x000fe200078e004e */
[----:B------:R0:W-:Y:S04]  /*2e50*/  STL [R1+0x530], R78 ;  /* 0x0005304e01007387 */ /* 0x0001e80000100800 */
[----:B------:R-:W-:Y:S01]  /*2e60*/  @!P2 LOP3.LUT R9, R9, R8, RZ, 0x3c, !PT ;  /* 0x000000080909a212 */ /* 0x000fe200078e3cff */
[----:B------:R4:W-:Y:S01]  /*2e70*/  STL [R1+0x52c], R8 ;  /* 0x00052c0801007387 */ /* 0x0009e20000100800 */
[----:B0-----:R-:W-:Y:S02]  /*2e80*/  IADD3 R78, P6, PT, R10, R0, RZ ;  /* 0x000000000a4e7210 */ /* 0x001fe40007fde0ff */
[----:B------:R-:W-:-:S02]  /*2e90*/  PRMT R80, RZ, 0x7610, R80 ;  /* 0x00007610ff507816 */ /* 0x000fc40000000050 */
[C---:B----4-:R-:W-:Y:S01]  /*2ea0*/  @!P2 LOP3.LUT R8, R9.reuse, R8, RZ, 0x3c, !PT ;  /* 0x000000080908a212 */ /* 0x050fe200078e3cff */
[----:B------:R-:W-:Y:S03]  /*2eb0*/  STL [R1+0x568], R78 ;  /* 0x0005684e01007387 */ /* 0x000fe60000100800 */
[----:B------:R-:W-:Y:S02]  /*2ec0*/  @!P2 LOP3.LUT R9, R9, R8, RZ, 0x3c, !PT ;  /* 0x000000080909a212 */ /* 0x000fe400078e3cff */
[----:B------:R-:W-:-:S03]  /*2ed0*/  PRMT R77, RZ, 0x7610, R77 ;  /* 0x00007610ff4d7816 */ /* 0x000fc6000000004d */
[----:B------:R0:W4:Y:S02]  /*2ee0*/  @!P2 LDG.E.U8 R80, desc[UR18][R8.64] ;  /* 0x000000120850a981 */ /* 0x000124000c1e1100 */
[----:B0-----:R-:W-:Y:S02]  /*2ef0*/  @!P5 IMAD.MOV.U32 R8, RZ, RZ, R78 ;  /* 0x000000ffff08d224 */ /* 0x001fe400078e004e */
[----:B--2---:R0:W-:Y:S02]  /*2f00*/  STL [R1+0x60], R79 ;  /* 0x0000604f01007387 */ /* 0x0041e40000100800 */
[----:B0-----:R-:W-:-:S05]  /*2f10*/  LEA.HI.X.SX32 R79, R10, R2, 0x1, P6 ;  /* 0x000000020a4f7211 */ /* 0x001fca00030f0eff */
        /* <DEDUP_REMOVED lines=10> */
[-C--:B------:R-:W-:Y:S01]  /*2fc0*/  @!P1 LOP3.LUT R9, R9, R8.reuse, RZ, 0x3c, !PT ;  /* 0x0000000809099212 */ /* 0x080fe200078e3cff */
[----:B----4-:R0:W-:Y:S01]  /*2fd0*/  STL [R1+0x58], R80 ;  /* 0x0000585001007387 */ /* 0x0101e20000100800 */
[----:B------:R-:W-:Y:S01]  /*2fe0*/  ISETP.GE.U32.AND P0, PT, R12, 0x7fffff18, PT ;  /* 0x7fffff180c00780c */ /* 0x000fe20003f06070 */
[----:B------:R-:W-:Y:S01]  /*2ff0*/  VIADD R12, R14, 0xffffff8f ;  /* 0xffffff8f0e0c7836 */ /* 0x000fe20000000000 */
[----:B------:R-:W-:Y:S01]  /*3000*/  @!P1 LOP3.LUT R8, R9, R8, RZ, 0x3c, !PT ;  /* 0x0000000809089212 */ /* 0x000fe200078e3cff */
[----:B0-----:R-:W4:Y:S04]  /*3010*/  LDL.LU R80, [R1+0x9bc] ;  /* 0x0009bc0001507983 */ /* 0x001f280000300800 */
[----:B------:R0:W-:Y:S01]  /*3020*/  STL [R1+0x564], R79 ;  /* 0x0005644f01007387 */ /* 0x0001e20000100800 */
[----:B------:R-:W-:-:S03]  /*3030*/  PRMT R68, RZ, 0x7610, R68 ;  /* 0x00007610ff447816 */ /* 0x000fc60000000044 */
[----:B0-----:R-:W3:Y:S04]  /*3040*/  LDL.LU R79, [R1+0x9b8] ;  /* 0x0009b800014f7983 */ /* 0x001ee80000300800 */
[----:B------:R-:W3:Y:S01]  /*3050*/  LDL.LU R78, [R1+0x9b4] ;  /* 0x0009b400014e7983 */ /* 0x000ee20000300800 */
[----:B------:R-:W-:Y:S02]  /*3060*/  ISETP.GE.U32.AND P2, PT, R12, 0x7fffff10, PT ;  /* 0x7fffff100c00780c */ /* 0x000fe40003f46070 */
[----:B------:R-:W-:-:S05]  /*3070*/  @!P1 LOP3.LUT R9, R9, R8, RZ, 0x3c, !PT ;  /* 0x0000000809099212 */ /* 0x000fca00078e3cff */
[----:B------:R0:W3:Y:S01]  /*3080*/  @!P1 LDG.E.U8 R68, desc[UR18][R8.64] ;  /* 0x0000001208449981 */ /* 0x0000e2000c1e1100 */
[----:B------:R-:W-:-:S03]  /*3090*/  PRMT R75, RZ, 0x7610, R75 ;  /* 0x00007610ff4b7816 */ /* 0x000fc6000000004b */
[----:B--2---:R2:W-:Y:S04]  /*30a0*/  STL [R1+0x278], R77 ;  /* 0x0002784d01007387 */ /* 0x0045e80000100800 */
[----:B--2---:R-:W2:Y:S04]  /*30b0*/  LDL.LU R77, [R1+0x9b0] ;  /* 0x0009b000014d7983 */ /* 0x004ea80000300800 */
[----:B------:R0:W-:Y:S02]  /*30c0*/  STL [R1+0x5a0], R10 ;  /* 0x0005a00a01007387 */ /* 0x0001e40000100800 */
[----:B0-----:R-:W-:-:S05]  /*30d0*/  IMAD R10, R4, 0x60, RZ ;  /* 0x00000060040a7824 */ /* 0x001fca00078e02ff */
        /* <DEDUP_REMOVED lines=12> */
[----:B------:R-:W-:Y:S01]  /*31a0*/  IMAD R11, R4, 0x68, RZ ;  /* 0x00000068040b7824 */ /* 0x000fe200078e02ff */
[----:B---3--:R3:W-:Y:S04]  /*31b0*/  STL [R1+0xf0], R68 ;  /* 0x0000f04401007387 */ /* 0x0087e80000100800 */
[----:B---3--:R-:W-:-:S04]  /*31c0*/  IADD3 R68, P6, PT, R11, R0, RZ ;  /* 0x000000000b447210 */ /* 0x008fc80007fde0ff */
[----:B0-----:R-:W-:Y:S01]  /*31d0*/  LEA.HI.X.SX32 R8, R11, R2, 0x1, P6 ;  /* 0x000000020b087211 */ /* 0x001fe200030f0eff */
[----:B------:R-:W-:Y:S01]  /*31e0*/  IMAD.MOV.U32 R9, RZ, RZ, R68 ;  /* 0x000000ffff097224 */ /* 0x000fe200078e0044 */
[----:B------:R-:W-:Y:S01]  /*31f0*/  STL [R1+0x608], R68 ;  /* 0x0006084401007387 */ /* 0x000fe20000100800 */
[----:B------:R-:W-:-:S03]  /*3200*/  IMAD R10, R4, 0x70, RZ ;  /* 0x00000070040a7824 */ /* 0x000fc600078e02ff */
[----:B------:R-:W-:Y:S02]  /*3210*/  @!P0 LOP3.LUT R9, R9, R8, RZ, 0x3c, !PT ;  /* 0x0000000809098212 */ /* 0x000fe400078e3cff */
[----:B------:R-:W-:Y:S02]  /*3220*/  PRMT R76, RZ, 0x7610, R76 ;  /* 0x00007610ff4c7816 */ /* 0x000fe4000000004c */
[----:B------:R-:W-:Y:S01]  /*3230*/  PRMT R7, RZ, 0x7610, R7 ;  /* 0x00007610ff077816 */ /* 0x000fe20000000007 */
[----:B--2---:R0:W-:Y:S04]  /*3240*/  STL [R1+0xec], R75 ;  /* 0x0000ec4b01007387 */ /* 0x0041e80000100800 */
[----:B------:R2:W-:Y:S01]  /*3250*/  STL [R1+0x604], R8 ;  /* 0x0006040801007387 */ /* 0x0005e20000100800 */
[----:B0-----:R-:W-:-:S02]  /*3260*/  IADD3 R75, P6, PT, R10, R0, RZ ;  /* 0x000000000a4b7210 */ /* 0x001fc40007fde0ff */
[C---:B--2---:R-:W-:Y:S02]  /*3270*/  @!P0 LOP3.LUT R8, R9.reuse, R8, RZ, 0x3c, !PT ;  /* 0x0000000809088212 */ /* 0x044fe400078e3cff */
[----:B------:R-:W-:Y:S02]  /*3280*/  LEA.HI.X.SX32 R68, R10, R2, 0x1, P6 ;  /* 0x000000020a447211 */ /* 0x000fe400030f0eff */
[----:B------:R-:W-:-:S05]  /*3290*/  @!P0 LOP3.LUT R9, R9, R8, RZ, 0x3c, !PT ;  /* 0x0000000809098212 */ /* 0x000fca00078e3cff */
[----:B------:R0:W2:Y:S02]  /*32a0*/  @!P0 LDG.E.U8 R76, desc[UR18][R8.64] ;  /* 0x00000012084c8981 */ /* 0x0000a4000c1e1100 */
[----:B0-----:R-:W-:Y:S02]  /*32b0*/  @!P2 IMAD.MOV.U32 R8, RZ, RZ, R75 ;  /* 0x000000ffff08a224 */ /* 0x001fe400078e004b */
[----:B------:R-:W-:-:S05]  /*32c0*/  @!P2 IMAD.MOV.U32 R9, RZ, RZ, R68 ;  /* 0x000000ffff09a224 */ /* 0x000fca00078e0044 */
[----:B------:R0:W3:Y:S01]  /*32d0*/  @!P2 LDG.E.U8 R7, desc[UR18][R8.64] ;  /* 0x000000120807a981 */ /* 0x0000e2000c1e1100 */
[----:B------:R-:W-:-:S05]  /*32e0*/  IMAD R11, R4, 0x78, RZ ;  /* 0x00000078040b7824 */ /* 0x000fca00078e02ff */
[----:B------:R-:W-:Y:S01]  /*32f0*/  IADD3 R10, P6, PT, R11, R0, RZ ;  /* 0x000000000b0a7210 */ /* 0x000fe20007fde0ff */
[----:B0-----:R-:W-:-:S03]  /*3300*/  VIADD R8, R14, 0xffffffde ;  /* 0xffffffde0e087836 */ /* 0x001fc60000000000 */
[----:B------:R-:W-:Y:S01]  /*3310*/  LEA.HI.X.SX32 R11, R11, R2, 0x1, P6 ;  /* 0x000000020b0b7211 */ /* 0x000fe200030f0eff */
[----:B------:R-:W-:Y:S01]  /*3320*/  STL [R1+0x638], R75 ;  /* 0x0006384b01007387 */ /* 0x000fe20000100800 */
[----:B------:R-:W-:Y:S01]  /*3330*/  IMAD.MOV.U32 R9, RZ, RZ, R10 ;  /* 0x000000ffff097224 */ /* 0x000fe200078e000a */
[----:B------:R-:W-:Y:S02]  /*3340*/  ISETP.GE.U32.AND P2, PT, R8, 0x7fffff5f, PT ;  /* 0x7fffff5f0800780c */ /* 0x000fe40003f46070 */
        /* <DEDUP_REMOVED lines=11> */
[----:B--2---:R2:W-:Y:S04]  /*3400*/  STL [R1+0x270], R76 ;  /* 0x0002704c01007387 */ /* 0x0045e80000100800 */
[----:B--2---:R-:W2:Y:S04]  /*3410*/  LDL.LU R76, [R1+0x9ac] ;  /* 0x0009ac00014c7983 */ /* 0x004ea80000300800 */
[----:B------:R0:W-:Y:S04]  /*3420*/  STL [R1+0x634], R68 ;  /* 0x0006344401007387 */ /* 0x0001e80000100800 */
[----:B0-----:R-:W2:Y:S04]  /*3430*/  LDL.LU R68, [R1+0x9a8] ;  /* 0x0009a80001447983 */ /* 0x001ea80000300800 */
[----:B------:R-:W2:Y:S04]  /*3440*/  LDL.LU R75, [R1+0x9a4] ;  /* 0x0009a400014b7983 */ /* 0x000ea80000300800 */
[----:B---3--:R0:W-:Y:S04]  /*3450*/  STL [R1+0x26c], R7 ;  /* 0x00026c0701007387 */ /* 0x0081e80000100800 */
[----:B0-----:R-:W3:Y:S04]  /*3460*/  LDL.LU R7, [R1+0x9a0] ;  /* 0x0009a00001077983 */ /* 0x001ee80000300800 */
        /* <DEDUP_REMOVED lines=51> */
[----:B0-----:R-:W4:Y:S04]  /*37a0*/  LDL.LU R71, [R1+0x998] ;  /* 0x0009980001477983 */ /* 0x001f280000300800 */
        /* <DEDUP_REMOVED lines=22> */
[----:B---3--:R3:W-:Y:S01]  /*3910*/  STL [R1+0x158], R65 ;  /* 0x0001584101007387 */ /* 0x0087e20000100800 */
[----:B------:R-:W-:-:S03]  /*3920*/  IMAD R10, R4, 0x39, RZ ;  /* 0x00000039040a7824 */ /* 0x000fc600078e02ff */
[----:B---3--:R-:W-:-:S04]  /*3930*/  IADD3 R65, P6, PT, R11, R0, RZ ;  /* 0x000000000b417210 */ /* 0x008fc80007fde0ff */
[----:B0-----:R-:W-:Y:S01]  /*3940*/  LEA.HI.X.SX32 R8, R11, R2, 0x1, P6 ;  /* 0x000000020b087211 */ /* 0x001fe200030f0eff */
[----:B------:R-:W-:Y:S01]  /*3950*/  IMAD.MOV.U32 R9, RZ, RZ, R65 ;  /* 0x000000ffff097224 */ /* 0x000fe200078e0041 */
[----:B------:R0:W-:Y:S04]  /*3960*/  STL [R1+0x490], R65 ;  /* 0x0004904101007387 */ /* 0x0001e80000100800 */
[----:B------:R-:W-:Y:S01]  /*3970*/  @!P1 LOP3.LUT R9, R9, R8, RZ, 0x3c, !PT ;  /* 0x0000000809099212 */ /* 0x000fe200078e3cff */
[----:B------:R3:W-:Y:S01]  /*3980*/  STL [R1+0x48c], R8 ;  /* 0x00048c0801007387 */ /* 0x0007e20000100800 */
[----:B0-----:R-:W-:Y:S02]  /*3990*/  IADD3 R65, P6, PT, R10, R0, RZ ;  /* 0x000000000a417210 */ /* 0x001fe40007fde0ff */
[----:B------:R-:W-:-:S02]  /*39a0*/  PRMT R67, RZ, 0x7610, R67 ;  /* 0x00007610ff437816 */ /* 0x000fc40000000043 */
[C---:B---3--:R-:W-:Y:S01]  /*39b0*/  @!P1 LOP3.LUT R8, R9.reuse, R8, RZ, 0x3c, !PT ;  /* 0x0000000809089212 */ /* 0x048fe200078e3cff */
[----:B------:R-:W-:Y:S03]  /*39c0*/  STL [R1+0x4c8], R65 ;  /* 0x0004c84101007387 */ /* 0x000fe60000100800 */
[----:B------:R-:W-:Y:S02]  /*39d0*/  @!P1 LOP3.LUT R9, R9, R8, RZ, 0x3c, !PT ;  /* 0x0000000809099212 */ /* 0x000fe400078e3cff */
[----:B------:R-:W-:-:S03]  /*39e0*/  PRMT R64, RZ, 0x7610, R64 ;  /* 0x00007610ff407816 */ /* 0x000fc60000000040 */
[----:B------:R0:W3:Y:S01]  /*39f0*/  @!P1 LDG.E.U8 R67, desc[UR18][R8.64] ;  /* 0x0000001208439981 */ /* 0x0000e2000c1e1100 */
[----:B------:R-:W-:Y:S02]  /*3a00*/  IMAD R11, R4, 0x41, RZ ;  /* 0x00000041040b7824 */ /* 0x000fe400078e02ff */
[----:B0-----:R-:W-:Y:S01]  /*3a10*/  @!P4 IMAD.MOV.U32 R8, RZ, RZ, R65 ;  /* 0x000000ffff08c224 */ /* 0x001fe200078e0041 */
[----:B------:R-:W-:Y:S01]  /*3a20*/  PRMT R63, RZ, 0x7610, R63 ;  /* 0x00007610ff3f7816 */ /* 0x000fe2000000003f */
[----:B--2---:R0:W-:Y:S02]  /*3a30*/  STL [R1+0x264], R66 ;  /* 0x0002644201007387 */ /* 0x0041e40000100800 */
[----:B0-----:R-:W-:-:S05]  /*3a40*/  LEA.HI.X.SX32 R66, R10, R2, 0x1, P6 ;  /* 0x000000020a427211 */ /* 0x001fca00030f0eff */
[----:B------:R-:W-:-:S05]  /*3a50*/  @!P4 IMAD.MOV.U32 R9, RZ, RZ, R66 ;  /* 0x000000ffff09c224 */ /* 0x000fca00078e0042 */
[----:B------:R0:W2:Y:S01]  /*3a60*/  @!P4 LDG.E.U8 R64, desc[UR18][R8.64] ;  /* 0x000000120840c981 */ /* 0x0000a2000c1e1100 */
[----:B------:R-:W-:-:S04]  /*3a70*/  IADD3 R10, P6, PT, R11, R0, RZ ;  /* 0x000000000b0a7210 */ /* 0x000fc80007fde0ff */
[----:B------:R-:W-:Y:S01]  /*3a80*/  LEA.HI.X.SX32 R11, R11, R2, 0x1, P6 ;  /* 0x000000020b0b7211 */ /* 0x000fe200030f0eff */
[----:B0-----:R-:W-:Y:S02]  /*3a90*/  VIADD R8, R14, 0xffffff9e ;  /* 0xffffff9e0e087836 */ /* 0x001fe40000000000 */
[----:B------:R-:W-:-:S03]  /*3aa0*/  IMAD.MOV.U32 R9, RZ, RZ, R10 ;  /* 0x000000ffff097224 */ /* 0x000fc600078e000a */
[----:B------:R-:W-:Y:S01]  /*3ab0*/  ISETP.GE.U32.AND P4, PT, R8, 0x7fffff1f, PT ;  /* 0x7fffff1f0800780c */ /* 0x000fe20003f86070 */
[----:B------:R-:W-:-:S05]  /*3ac0*/  IMAD.MOV.U32 R8, RZ, RZ, R11 ;  /* 0x000000ffff087224 */ /* 0x000fca00078e000b */
[----:B------:R-:W-:-:S04]  /*3ad0*/  @!P0 LOP3.LUT R9, R9, R8, RZ, 0x3c, !PT ;  /* 0x0000000809098212 */ /* 0x000fc800078e3cff */
[----:B------:R-:W-:-:S04]  /*3ae0*/  @!P0 LOP3.LUT R8, R9, R8, RZ, 0x3c, !PT ;  /* 0x0000000809088212 */ /* 0x000fc800078e3cff */
[----:B------:R-:W-:-:S05]  /*3af0*/  @!P0 LOP3.LUT R9, R9, R8, RZ, 0x3c, !PT ;  /* 0x0000000809098212 */ /* 0x000fca00078e3cff */
[----:B------:R0:W4:Y:S01]  /*3b00*/  @!P0 LDG.E.U8 R63, desc[UR18][R8.64] ;  /* 0x00000012083f8981 */ /* 0x000122000c1e1100 */
[----:B------:R-:W-:-:S03]  /*3b10*/  VIADD R12, R14, 0xffffffae ;  /* 0xffffffae0e0c7836 */ /* 0x000fc60000000000 */
[----:B---3--:R3:W-:Y:S02]  /*3b20*/  STL [R1+0x164], R67 ;  /* 0x0001644301007387 */ /* 0x0087e40000100800 */
[----:B------:R-:W-:Y:S01]  /*3b30*/  ISETP.GE.U32.AND P5, PT, R12, 0x7fffff2f, PT ;  /* 0x7fffff2f0c00780c */ /* 0x000fe20003fa6070 */
[----:B------:R-:W-:Y:S01]  /*3b40*/  VIADD R12, R14, 0xffffffa6 ;  /* 0xffffffa60e0c7836 */ /* 0x000fe20000000000 */
[----:B---3--:R-:W3:Y:S04]  /*3b50*/  LDL.LU R67, [R1+0x98c] ;  /* 0x00098c0001437983 */ /* 0x008ee80000300800 */
[----:B------:R0:W-:Y:S01]  /*3b60*/  STL [R1+0x4c4], R66 ;  /* 0x0004c44201007387 */ /* 0x0001e20000100800 */
[----:B------:R-:W-:-:S03]  /*3b70*/  ISETP.GE.U32.AND P1, PT, R12, 0x7fffff27, PT ;  /* 0x7fffff270c00780c */ /* 0x000fc60003f26070 */
[----:B0-----:R-:W3:Y:S04]  /*3b80*/  LDL.LU R66, [R1+0x988] ;  /* 0x0009880001427983 */ /* 0x001ee80000300800 */
[----:B------:R-:W3:Y:S01]  /*3b90*/  LDL.LU R65, [R1+0x984] ;  /* 0x0009840001417983 */ /* 0x000ee20000300800 */
[----:B------:R-:W-:-:S03]  /*3ba0*/  PRMT R62, RZ, 0x7610, R62 ;  /* 0x00007610ff3e7816 */ /* 0x000fc6000000003e */
[----:B--2---:R0:W-:Y:S04]  /*3bb0*/  STL [R1+0x160], R64 ;  /* 0x0001604001007387 */ /* 0x0041e80000100800 */
[----:B0-----:R-:W2:Y:S04]  /*3bc0*/  LDL.LU R64, [R1+0x980] ;  /* 0x0009800001407983 */ /* 0x001ea80000300800 */
[----:B------:R0:W-:Y:S02]  /*3bd0*/  STL [R1+0x500], R10 ;  /* 0x0005000a01007387 */ /* 0x0001e40000100800 */
[----:B0-----:R-:W-:-:S05]  /*3be0*/  IMAD R10, R4, 0x49, RZ ;  /* 0x00000049040a7824 */ /* 0x001fca00078e02ff */
[----:B------:R-:W-:-:S04]  /*3bf0*/  IADD3 R12, P6, PT, R10, R0, RZ ;  /* 0x000000000a0c7210 */ /* 0x000fc80007fde0ff */
[----:B------:R-:W-:Y:S01]  /*3c00*/  LEA.HI.X.SX32 R8, R10, R2, 0x1, P6 ;  /* 0x000000020a087211 */ /* 0x000fe200030f0eff */
[----:B------:R-:W-:Y:S01]  /*3c10*/  IMAD.MOV.U32 R9, RZ, RZ, R12 ;  /* 0x000000ffff097224 */ /* 0x000fe200078e000c */
[----:B------:R0:W-:Y:S04]  /*3c20*/  STL [R1+0x4fc], R11 ;  /* 0x0004fc0b01007387 */ /* 0x0001e80000100800 */
[-C--:B------:R-:W-:Y:S01]  /*3c30*/  @!P2 LOP3.LUT R9, R9, R8.reuse, RZ, 0x3c, !PT ;  /* 0x000000080909a212 */ /* 0x080fe200078e3cff */
[----:B------:R-:W-:Y:S04]  /*3c40*/  STL [R1+0x538], R12 ;  /* 0x0005380c01007387 */ /* 0x000fe80000100800 */
[----:B------:R1:W-:Y:S01]  /*3c50*/  STL [R1+0x534], R8 ;  /* 0x0005340801007387 */ /* 0x0003e20000100800 */
[----:B0-----:R-:W-:Y:S01]  /*3c60*/  VIADD R11, R14, 0xffffff96 ;  /* 0xffffff960e0b7836 */ /* 0x001fe20000000000 */
[----:B-1----:R-:W-:-:S04]  /*3c70*/  @!P2 LOP3.LUT R8, R9, R8, RZ, 0x3c, !PT ;  /* 0x000000080908a212 */ /* 0x002fc800078e3cff */
[----:B------:R-:W-:Y:S02]  /*3c80*/  ISETP.GE.U32.AND P0, PT, R11, 0x7fffff17, PT ;  /* 0x7fffff170b00780c */ /* 0x000fe40003f06070 */
[----:B------:R-:W-:Y:S01]  /*3c90*/  @!P2 LOP3.LUT R9, R9, R8, RZ, 0x3c, !PT ;  /* 0x000000080909a212 */ /* 0x000fe200078e3cff */
[----:B------:R-:W-:Y:S01]  /*3ca0*/  IMAD R11, R4, 0x51, RZ ;  /* 0x00000051040b7824 */ /* 0x000fe200078e02ff */
[----:B----4-:R0:W-:Y:S04]  /*3cb0*/  STL [R1+0x260], R63 ;  /* 0x0002603f01007387 */ /* 0x0101e80000100800 */
[----:B------:R1:W4:Y:S01]  /*3cc0*/  @!P2 LDG.E.U8 R62, desc[UR18][R8.64] ;  /* 0x00000012083ea981 */ /* 0x000322000c1e1100 */
[----:B0-----:R-:W-:-:S04]  /*3cd0*/  IADD3 R63, P6, PT, R11, R0, RZ ;  /* 0x000000000b3f7210 */ /* 0x001fc80007fde0ff */
[----:B-1----:R-:W-:Y:S01]  /*3ce0*/  LEA.HI.X.SX32 R9, R11, R2, 0x1, P6 ;  /* 0x000000020b097211 */ /* 0x002fe200030f0eff */
[----:B------:R-:W-:-:S05]  /*3cf0*/  @!P5 IMAD.MOV.U32 R8, RZ, RZ, R63 ;  /* 0x000000ffff08d224 */ /* 0x000fca00078e003f */
[----:B------:R0:W2:Y:S01]  /*3d00*/  @!P5 LDG.E.U8 R86, desc[UR18][R8.64] ;  /* 0x000000120856d981 */ /* 0x0000a2000c1e1100 */
[----:B------:R-:W-:-:S03]  /*3d10*/  IMAD R10, R4, 0x59, RZ ;  /* 0x00000059040a7824 */ /* 0x000fc600078e02ff */
[----:B------:R-:W-:Y:S01]  /*3d20*/  STL [R1+0x570], R63 ;  /* 0x0005703f01007387 */ /* 0x000fe20000100800 */
[----:B------:R-:W-:-:S03]  /*3d30*/  IMAD R11, R4, 0x61, RZ ;  /* 0x00000061040b7824 */ /* 0x000fc600078e02ff */
[----:B----4-:R1:W-:Y:S02]  /*3d40*/  STL [R1+0x16c], R62 ;  /* 0x00016c3e01007387 */ /* 0x0103e40000100800 */
[C---:B-1----:R-:W-:Y:S02]  /*3d50*/  IADD3 R62, P6, PT, R10.reuse, R0, RZ ;  /* 0x000000000a3e7210 */ /* 0x042fe40007fde0ff */
[----:B------:R1:W-:Y:S02]  /*3d60*/  STL [R1+0x56c], R9 ;  /* 0x00056c0901007387 */ /* 0x0003e40000100800 */
[----:B------:R-:W-:Y:S02]  /*3d70*/  LEA.HI.X.SX32 R10, R10, R2, 0x1, P6 ;  /* 0x000000020a0a7211 */ /* 0x000fe400030f0eff */
[----:B------:R-:W-:Y:S01]  /*3d80*/  STL [R1+0x5a8], R62 ;  /* 0x0005a83e01007387 */ /* 0x000fe20000100800 */
[----:B0-----:R-:W-:-:S03]  /*3d90*/  @!P1 IMAD.MOV.U32 R8, RZ, RZ, R62 ;  /* 0x000000ffff089224 */ /* 0x001fc600078e003e */
[----:B------:R-:W4:Y:S01]  /*3da0*/  LDL.LU R63, [R1+0x97c] ;  /* 0x00097c00013f7983 */ /* 0x000f220000300800 */
[----:B-1----:R-:W-:-:S03]  /*3db0*/  @!P1 IMAD.MOV.U32 R9, RZ, RZ, R10 ;  /* 0x000000ffff099224 */ /* 0x002fc600078e000a */
[----:B------:R0:W-:Y:S04]  /*3dc0*/  STL [R1+0x5a4], R10 ;  /* 0x0005a40a01007387 */ /* 0x0001e80000100800 */
[----:B--2---:R1:W-:Y:S04]  /*3dd0*/  STL [R1+0x168], R86 ;  /* 0x0001685601007387 */ /* 0x0043e80000100800 */
[----:B------:R2:W3:Y:S01]  /*3de0*/  @!P1 LDG.E.U8 R84, desc[UR18][R8.64] ;  /* 0x0000001208549981 */ /* 0x0004e2000c1e1100 */
[----:B0-----:R-:W-:-:S03]  /*3df0*/  IMAD R10, R4, 0x69, RZ ;  /* 0x00000069040a7824 */ /* 0x001fc600078e02ff */
[----:B------:R-:W4:Y:S01]  /*3e00*/  LDL.LU R62, [R1+0x978] ;  /* 0x00097800013e7983 */ /* 0x000f220000300800 */
[----:B-1----:R-:W-:Y:S01]  /*3e10*/  IADD3 R86, P6, PT, R11, R0, RZ ;  /* 0x000000000b567210 */ /* 0x002fe20007fde0ff */
[----:B--2---:R-:W-:-:S03]  /*3e20*/  VIADD R8, R14, 0xfffffffe ;  /* 0xfffffffe0e087836 */ /* 0x004fc60000000000 */
[----:B------:R-:W-:Y:S02]  /*3e30*/  LEA.HI.X.SX32 R11, R11, R2, 0x1, P6 ;  /* 0x000000020b0b7211 */ /* 0x000fe400030f0eff */
[----:B------:R-:W-:Y:S01]  /*3e40*/  ISETP.GE.U32.AND P1, PT, R8, 0x7fffff7f, PT ;  /* 0x7fffff7f0800780c */ /* 0x000fe20003f26070 */
[----:B------:R-:W-:Y:S02]  /*3e50*/  @!P4 IMAD.MOV.U32 R8, RZ, RZ, R86 ;  /* 0x000000ffff08c224 */ /* 0x000fe400078e0056 */
[----:B------:R-:W-:-:S05]  /*3e60*/  @!P4 IMAD.MOV.U32 R9, RZ, RZ, R11 ;  /* 0x000000ffff09c224 */ /* 0x000fca00078e000b */
[----:B------:R0:W2:Y:S01]  /*3e70*/  @!P4 LDG.E.U8 R82, desc[UR18][R8.64] ;  /* 0x000000120852c981 */ /* 0x0000a2000c1e1100 */
[----:B------:R-:W-:-:S03]  /*3e80*/  VIADD R12, R14, 0xffffff8e ;  /* 0xffffff8e0e0c7836 */ /* 0x000fc60000000000 */
[----:B------:R-:W-:Y:S04]  /*3e90*/  STL [R1+0x5e0], R86 ;  /* 0x0005e05601007387 */ /* 0x000fe80000100800 */
[----:B------:R1:W-:Y:S01]  /*3ea0*/  STL [R1+0x5dc], R11 ;  /* 0x0005dc0b01007387 */ /* 0x0003e20000100800 */
[----:B------:R-:W-:Y:S02]  /*3eb0*/  ISETP.GE.U32.AND P2, PT, R12, 0x7fffff0f, PT ;  /* 0x7fffff0f0c00780c */ /* 0x000fe40003f46070 */
[----:B------:R-:W-:Y:S01]  /*3ec0*/  PRMT R59, RZ, 0x7610, R59 ;  /* 0x00007610ff3b7816 */ /* 0x000fe2000000003b */
[----:B-1----:R-:W-:Y:S01]  /*3ed0*/  IMAD R11, R4, 0x71, RZ ;  /* 0x00000071040b7824 */ /* 0x002fe200078e02ff */
[----:B------:R-:W-:Y:S01]  /*3ee0*/  PRMT R61, RZ, 0x7610, R61 ;  /* 0x00007610ff3d7816 */ /* 0x000fe2000000003d */
[----:B---3--:R1:W-:Y:S02]  /*3ef0*/  STL [R1+0x25c], R84 ;  /* 0x00025c5401007387 */ /* 0x0083e40000100800 */
[----:B-1----:R-:W-:-:S04]  /*3f00*/  IADD3 R84, P6, PT, R10, R0, RZ ;  /* 0x000000000a547210 */ /* 0x002fc80007fde0ff */
[----:B------:R-:W-:Y:S01]  /*3f10*/  LEA.HI.X.SX32 R86, R10, R2, 0x1, P6 ;  /* 0x000000020a567211 */ /* 0x000fe200030f0eff */
[----:B------:R-:W-:Y:S01]  /*3f20*/  STL [R1+0x610], R84 ;  /* 0x0006105401007387 */ /* 0x000fe20000100800 */
[----:B0-----:R-:W-:-:S03]  /*3f30*/  @!P0 IMAD.MOV.U32 R8, RZ, RZ, R84 ;  /* 0x000000ffff088224 */ /* 0x001fc600078e0054 */
[----:B------:R-:W-:Y:S01]  /*3f40*/  @!P0 IMAD.MOV.U32 R9, RZ, RZ, R86 ;  /* 0x000000ffff098224 */ /* 0x000fe200078e0056 */
[----:B--2---:R0:W-:Y:S04]  /*3f50*/  STL [R1+0x174], R82 ;  /* 0x0001745201007387 */ /* 0x0041e80000100800 */
[----:B------:R1:W2:Y:S01]  /*3f60*/  @!P0 LDG.E.U8 R59, desc[UR18][R8.64] ;  /* 0x00000012083b8981 */ /* 0x0002a2000c1e1100 */
[----:B0-----:R-:W-:-:S04]  /*3f70*/  IADD3 R82, P6, PT, R11, R0, RZ ;  /* 0x000000000b527210 */ /* 0x001fc80007fde0ff */
[----:B------:R-:W-:Y:S01]  /*3f80*/  LEA.HI.X.SX32 R84, R11, R2, 0x1, P6 ;  /* 0x000000020b547211 */ /* 0x000fe200030f0eff */
[----:B-1----:R-:W-:-:S04]  /*3f90*/  @!P2 IMAD.MOV.U32 R8, RZ, RZ, R82 ;  /* 0x000000ffff08a224 */ /* 0x002fc800078e0052 */
[----:B------:R-:W-:-:S05]  /*3fa0*/  @!P2 IMAD.MOV.U32 R9, RZ, RZ, R84 ;  /* 0x000000ffff09a224 */ /* 0x000fca00078e0054 */
[----:B------:R-:W3:Y:S01]  /*3fb0*/  @!P2 LDG.E.U8 R61, desc[UR18][R8.64] ;  /* 0x00000012083da981 */ /* 0x000ee2000c1e1100 */
[----:B------:R-:W-:Y:S02]  /*3fc0*/  VIADD R12, R14, 0xffffff86 ;  /* 0xffffff860e0c7836 */ /* 0x000fe40000000000 */
[----:B------:R-:W-:Y:S01]  /*3fd0*/  IMAD R10, R4, 0x79, RZ ;  /* 0x00000079040a7824 */ /* 0x000fe200078e02ff */
[----:B------:R-:W-:Y:S02]  /*3fe0*/  STL [R1+0x60c], R86 ;  /* 0x00060c5601007387 */ /* 0x000fe40000100800 */
[----:B------:R-:W-:Y:S02]  /*3ff0*/  ISETP.GE.U32.AND P5, PT, R12, 0x7fffff07, PT ;  /* 0x7fffff070c00780c */ /* 0x000fe40003fa6070 */
[----:B------:R-:W-:Y:S01]  /*4000*/  STL [R1+0x640], R82 ;  /* 0x0006405201007387 */ /* 0x000fe20000100800 */
[----:B------:R-:W-:-:S03]  /*4010*/  PRMT R58, RZ, 0x7610, R58 ;  /* 0x00007610ff3a7816 */ /* 0x000fc6000000003a */
[----:B--2---:R0:W-:Y:S04]  /*4020*/  STL [R1+0x170], R59 ;  /* 0x0001703b01007387 */ /* 0x0041e80000100800 */
[----:B------:R-:W-:Y:S01]  /*4030*/  STL [R1+0x63c], R84 ;  /* 0x00063c5401007387 */ /* 0x000fe20000100800 */
[----:B0-----:R-:W-:-:S05]  /*4040*/  IADD3 R59, P6, PT, R10, R0, RZ ;  /* 0x000000000a3b7210 */ /* 0x001fca0007fde0ff */
[----:B------:R-:W-:Y:S04]  /*4050*/  STL [R1+0x670], R59 ;  /* 0x0006703b01007387 */ /* 0x000fe80000100800 */
[----:B---3--:R0:W-:Y:S01]  /*4060*/  STL [R1+0x258], R61 ;  /* 0x0002583d01007387 */ /* 0x0081e20000100800 */
[----:B------:R-:W-:Y:S01]  /*4070*/  @!P5 IMAD.MOV.U32 R8, RZ, RZ, R59 ;  /* 0x000000ffff08d224 */ /* 0x000fe200078e003b */
[----:B0-----:R-:W-:-:S05]  /*4080*/  LEA.HI.X.SX32 R61, R10, R2, 0x1, P6 ;  /* 0x000000020a3d7211 */ /* 0x001fca00030f0eff */
[----:B------:R-:W-:-:S05]  /*4090*/  @!P5 IMAD.MOV.U32 R9, RZ, RZ, R61 ;  /* 0x000000ffff09d224 */ /* 0x000fca00078e003d */
[----:B------:R0:W2:Y:S01]  /*40a0*/  @!P5 LDG.E.U8 R58, desc[UR18][R8.64] ;  /* 0x00000012083ad981 */ /* 0x0000a2000c1e1100 */
[----:B------:R-:W-:Y:S01]  /*40b0*/  VIADD R12, R14, 0xfffffffd ;  /* 0xfffffffd0e0c7836 */ /* 0x000fe20000000000 */
[----:B------:R-:W-:Y:S01]  /*40c0*/  IADD3 R84, P6, PT, R0, R4, RZ ;  /* 0x0000000400547210 */ /* 0x000fe20007fde0ff */
[----:B------:R-:W-:Y:S02]  /*40d0*/  IMAD.SHL.U32 R86, R4, 0x2, RZ ;  /* 0x0000000204567824 */ /* 0x000fe400078e00ff */
[----:B------:R-:W-:Y:S01]  /*40e0*/  VIADD R10, R14, 0xffffffe5 ;  /* 0xffffffe50e0a7836 */ /* 0x000fe20000000000 */
[----:B------:R-:W-:Y:S01]  /*40f0*/  ISETP.GE.U32.AND P4, PT, R12, 0x7fffff7e, PT ;  /* 0x7fffff7e0c00780c */ /* 0x000fe20003f86070 */
[----:B------:R-:W-:Y:S01]  /*4100*/  VIADD R12, R14, 0xfffffff5 ;  /* 0xfffffff50e0c7836 */ /* 0x000fe20000000000 */
[----:B------:R1:W-:Y:S01]  /*4110*/  STL [R1+0x66c], R61 ;  /* 0x00066c3d01007387 */ /* 0x0003e20000100800 */
[----:B------:R-:W-:Y:S02]  /*4120*/  LEA.HI.X.SX32 R82, R4, R2, 0x1, P6 ;  /* 0x0000000204527211 */ /* 0x000fe400030f0eff */
[----:B------:R-:W-:Y:S01]  /*4130*/  ISETP.GE.U32.AND P5, PT, R10, 0x7fffff66, PT ;  /* 0x7fffff660a00780c */ /* 0x000fe20003fa6070 */
[----:B------:R-:W-:Y:S01]  /*4140*/  IMAD R10, R4, 0xa, RZ ;  /* 0x0000000a040a7824 */ /* 0x000fe200078e02ff */
[----:B------:R-:W-:Y:S01]  /*4150*/  ISETP.GE.U32.AND P0, PT, R12, 0x7fffff76, PT ;  /* 0x7fffff760c00780c */ /* 0x000fe20003f06070 */
[----:B------:R-:W-:Y:S01]  /*4160*/  STL [R1+0x7fc], R84 ;  /* 0x0007fc5401007387 */ /* 0x000fe20000100800 */
[----:B------:R-:W-:-:S02]  /*4170*/  PRMT R12, RZ, 0x7610, R12 ;  /* 0x00007610ff0c7816 */ /* 0x000fc4000000000c */
[C---:B-1----:R-:W-:Y:S01]  /*4180*/  IADD3 R61, P6, PT, R86.reuse, R0, RZ ;  /* 0x00000000563d7210 */ /* 0x042fe20007fde0ff */
[----:B0-----:R-:W-:Y:S01]  /*4190*/  @!P1 IMAD.MOV.U32 R8, RZ, RZ, R84 ;  /* 0x000000ffff089224 */ /* 0x001fe200078e0054 */
[----:B------:R-:W-:Y:S01]  /*41a0*/  STL [R1+0x7f8], R82 ;  /* 0x0007f85201007387 */ /* 0x000fe20000100800 */
[----:B------:R-:W-:Y:S01]  /*41b0*/  @!P1 IMAD.MOV.U32 R9, RZ, RZ, R82 ;  /* 0x000000ffff099224 */ /* 0x000fe200078e0052 */
[----:B------:R-:W-:Y:S02]  /*41c0*/  LEA.HI.X.SX32 R86, R86, R2, 0x1, P6 ;  /* 0x0000000256567211 */ /* 0x000fe400030f0eff */
[----:B------:R-:W-:Y:S01]  /*41d0*/  STL [R1], R61 ;  /* 0x0000003d01007387 */ /* 0x000fe20000100800 */
[----:B------:R-:W-:-:S03]  /*41e0*/  PRMT R60, RZ, 0x7610, R60 ;  /* 0x00007610ff3c7816 */ /* 0x000fc6000000003c */
[----:B------:R0:W3:Y:S01]  /*41f0*/  @!P1 LDG.E.U8 R12, desc[UR18][R8.64] ;  /* 0x00000012080c9981 */ /* 0x0000e2000c1e1100 */
[----:B------:R-:W-:Y:S01]  /*4200*/  PRMT R57, RZ, 0x7610, R57 ;  /* 0x00007610ff397816 */ /* 0x000fe20000000039 */
[----:B0-----:R-:W-:Y:S02]  /*4210*/  @!P4 IMAD.MOV.U32 R8, RZ, RZ, R61 ;  /* 0x000000ffff08c224 */ /* 0x001fe400078e003d */
[----:B------:R-:W-:-:S05]  /*4220*/  @!P4 IMAD.MOV.U32 R9, RZ, RZ, R86 ;  /* 0x000000ffff09c224 */ /* 0x000fca00078e0056 */
[----:B------:R0:W4:Y:S04]  /*4230*/  @!P4 LDG.E.U8 R60, desc[UR18][R8.64] ;  /* 0x00000012083cc981 */ /* 0x000128000c1e1100 */
[----:B--2---:R1:W-:Y:S02]  /*4240*/  STL [R1+0x250], R58 ;  /* 0x0002503a01007387 */ /* 0x0043e40000100800 */
[----:B-1----:R-:W-:-:S04]  /*4250*/  IADD3 R58, P6, PT, R10, R0, RZ ;  /* 0x000000000a3a7210 */ /* 0x002fc80007fde0ff */
[----:B------:R-:W-:Y:S01]  /*4260*/  LEA.HI.X.SX32 R59, R10, R2, 0x1, P6 ;  /* 0x000000020a3b7211 */ /* 0x000fe200030f0eff */
[----:B0-----:R-:W-:-:S04]  /*4270*/  @!P0 IMAD.MOV.U32 R8, RZ, RZ, R58 ;  /* 0x000000ffff088224 */ /* 0x001fc800078e003a */
[----:B------:R-:W-:-:S05]  /*4280*/  @!P0 IMAD.MOV.U32 R9, RZ, RZ, R59 ;  /* 0x000000ffff098224 */ /* 0x000fca00078e003b */
[----:B------:R0:W2:Y:S01]  /*4290*/  @!P0 LDG.E.U8 R57, desc[UR18][R8.64] ;  /* 0x0000001208398981 */ /* 0x0000a2000c1e1100 */
[----:B------:R-:W-:-:S05]  /*42a0*/  VIADD R11, R14, 0xffffffed ;  /* 0xffffffed0e0b7836 */ /* 0x000fca0000000000 */
[----:B------:R-:W-:Y:S01]  /*42b0*/  ISETP.GE.U32.AND P2, PT, R11, 0x7fffff6e, PT ;  /* 0x7fffff6e0b00780c */ /* 0x000fe20003f46070 */
[----:B------:R-:W-:-:S05]  /*42c0*/  VIADD R11, R14, 0xffffffdd ;  /* 0xffffffdd0e0b7836 */ /* 0x000fca0000000000 */
[----:B------:R-:W-:Y:S01]  /*42d0*/  ISETP.GE.U32.AND P1, PT, R11, 0x7fffff5e, PT ;  /* 0x7fffff5e0b00780c */ /* 0x000fe20003f26070 */
[----:B------:R-:W-:Y:S02]  /*42e0*/  IMAD R11, R4, 0x12, RZ ;  /* 0x00000012040b7824 */ /* 0x000fe400078e02ff */
[----:B0-----:R-:W-:-:S03]  /*42f0*/  VIADD R8, R14, 0xffffffcd ;  /* 0xffffffcd0e087836 */ /* 0x001fc60000000000 */
[C---:B------:R-:W-:Y:S01]  /*4300*/  IADD3 R10, P6, PT, R11.reuse, R0, RZ ;  /* 0x000000000b0a7210 */ /* 0x040fe20007fde0ff */
[----:B---3--:R0:W-:Y:S03]  /*4310*/  STL [R1+0x17c], R12 ;  /* 0x00017c0c01007387 */ /* 0x0081e60000100800 */
[----:B------:R-:W-:Y:S01]  /*4320*/  LEA.HI.X.SX32 R11, R11, R2, 0x1, P6 ;  /* 0x000000020b0b7211 */ /* 0x000fe200030f0eff */
[----:B------:R-:W-:Y:S01]  /*4330*/  STL [R1+0x98], R58 ;  /* 0x0000983a01007387 */ /* 0x000fe20000100800 */
[----:B------:R-:W-:Y:S01]  /*4340*/  ISETP.GE.U32.AND P0, PT, R8, 0x7fffff4e, PT ;  /* 0x7fffff4e0800780c */ /* 0x000fe20003f06070 */
[----:B------:R-:W-:Y:S02]  /*4350*/  IMAD.MOV.U32 R9, RZ, RZ, R10 ;  /* 0x000000ffff097224 */ /* 0x000fe400078e000a */
[----:B------:R-:W3:Y:S01]  /*4360*/  LDL.LU R61, [R1+0x974] ;  /* 0x00097400013d7983 */ /* 0x000ee20000300800 */
[----:B------:R-:W-:-:S03]  /*4370*/  IMAD.MOV.U32 R8, RZ, RZ, R11 ;  /* 0x000000ffff087224 */ /* 0x000fc600078e000b */
[----:B------:R-:W-:Y:S04]  /*4380*/  STL [R1+0x800], R86 ;  /* 0x0008005601007387 */ /* 0x000fe80000100800 */
[----:B----4-:R1:W-:Y:S01]  /*4390*/  STL [R1+0x178], R60 ;  /* 0x0001783c01007387 */ /* 0x0103e20000100800 */
[-C--:B------:R-:W-:Y:S01]  /*43a0*/  @!P2 LOP3.LUT R9, R9, R8.reuse, RZ, 0x3c, !PT ;  /* 0x000000080909a212 */ /* 0x080fe200078e3cff */
[----:B0-----:R-:W-:Y:S02]  /*43b0*/  VIADD R12, R14, 0xffffffd5 ;  /* 0xffffffd50e0c7836 */ /* 0x001fe40000000000 */
[----:B-1----:R-:W4:Y:S04]  /*43c0*/  LDL.LU R60, [R1+0x970] ;  /* 0x00097000013c7983 */ /* 0x002f280000300800 */
[----:B------:R0:W-:Y:S01]  /*43d0*/  STL [R1+0x94], R59 ;  /* 0x0000943b01007387 */ /* 0x0001e20000100800 */
[----:B------:R-:W-:-:S03]  /*43e0*/  @!P2 LOP3.LUT R8, R9, R8, RZ, 0x3c, !PT ;  /* 0x000000080908a212 */ /* 0x000fc600078e3cff */
[----:B0-----:R-:W3:Y:S04]  /*43f0*/  LDL.LU R59, [R1+0x96c] ;  /* 0x00096c00013b7983 */ /* 0x001ee80000300800 */
[----:B------:R-:W3:Y:S01]  /*4400*/  LDL.LU R58, [R1+0x968] ;  /* 0x00096800013a7983 */ /* 0x000ee20000300800 */
[----:B------:R-:W-:Y:S02]  /*4410*/  PRMT R54, RZ, 0x7610, R54 ;  /* 0x00007610ff367816 */ /* 0x000fe40000000036 */
[----:B------:R-:W-:Y:S02]  /*4420*/  ISETP.GE.U32.AND P4, PT, R12, 0x7fffff56, PT ;  /* 0x7fffff560c00780c */ /* 0x000fe40003f86070 */
[----:B------:R-:W-:-:S05]  /*4430*/  @!P2 LOP3.LUT R9, R9, R8, RZ, 0x3c, !PT ;  /* 0x000000080909a212 */ /* 0x000fca00078e3cff */
[----:B------:R0:W3:Y:S01]  /*4440*/  @!P2 LDG.E.U8 R54, desc[UR18][R8.64] ;  /* 0x000000120836a981 */ /* 0x0000e2000c1e1100 */
[----:B------:R-:W-:-:S03]  /*4450*/  PRMT R55, RZ, 0x7610, R55 ;  /* 0x00007610ff377816 */ /* 0x000fc60000000037 */
[----:B--2---:R1:W-:Y:S04]  /*4460*/  STL [R1+0x254], R57 ;  /* 0x0002543901007387 */ /* 0x0043e80000100800 */
[----:B-1----:R-:W2:Y:S04]  /*4470*/  LDL.LU R57, [R1+0x964] ;  /* 0x0009640001397983 */ /* 0x002ea80000300800 */
[----:B------:R1:W-:Y:S02]  /*4480*/  STL [R1+0x128], R10 ;  /* 0x0001280a01007387 */ /* 0x0003e40000100800 */
[----:B-1----:R-:W-:-:S05]  /*4490*/  IMAD R10, R4, 0x1a, RZ ;  /* 0x0000001a040a7824 */ /* 0x002fca00078e02ff */
[----:B------:R-:W-:-:S04]  /*44a0*/  IADD3 R12, P6, PT, R10, R0, RZ ;  /* 0x000000000a0c7210 */ /* 0x000fc80007fde0ff */
[----:B0-----:R-:W-:Y:S01]  /*44b0*/  LEA.HI.X.SX32 R8, R10, R2, 0x1, P6 ;  /* 0x000000020a087211 */ /* 0x001fe200030f0eff */
        /* <DEDUP_REMOVED lines=13> */
[----:B-1----:R-:W-:-:S04]  /*4590*/  IADD3 R54, P6, PT, R11, R0, RZ ;  /* 0x000000000b367210 */ /* 0x002fc80007fde0ff */
[----:B0-----:R-:W-:Y:S01]  /*45a0*/  LEA.HI.X.SX32 R8, R11, R2, 0x1, P6 ;  /* 0x000000020b087211 */ /* 0x001fe200030f0eff */
[----:B------:R-:W-:Y:S01]  /*45b0*/  IMAD.MOV.U32 R9, RZ, RZ, R54 ;  /* 0x000000ffff097224 */ /* 0x000fe200078e0036 */
[----:B------:R0:W-:Y:S04]  /*45c0*/  STL [R1+0x420], R54 ;  /* 0x0004203601007387 */ /* 0x0001e80000100800 */
[----:B------:R-:W-:Y:S01]  /*45d0*/  @!P1 LOP3.LUT R9, R9, R8, RZ, 0x3c, !PT ;  /* 0x0000000809099212 */ /* 0x000fe200078e3cff */
[----:B------:R1:W-:Y:S01]  /*45e0*/  STL [R1+0x41c], R8 ;  /* 0x00041c0801007387 */ /* 0x0003e20000100800 */
[----:B0-----:R-:W-:Y:S02]  /*45f0*/  IADD3 R54, P6, PT, R10, R0, RZ ;  /* 0x000000000a367210 */ /* 0x001fe40007fde0ff */
[----:B------:R-:W-:-:S02]  /*4600*/  PRMT R56, RZ, 0x7610, R56 ;  /* 0x00007610ff387816 */ /* 0x000fc40000000038 */
[C---:B-1----:R-:W-:Y:S01]  /*4610*/  @!P1 LOP3.LUT R8, R9.reuse, R8, RZ, 0x3c, !PT ;  /* 0x0000000809089212 */ /* 0x042fe200078e3cff */
[----:B------:R-:W-:Y:S03]  /*4620*/  STL [R1+0x458], R54 ;  /* 0x0004583601007387 */ /* 0x000fe60000100800 */
[----:B------:R-:W-:Y:S02]  /*4630*/  @!P1 LOP3.LUT R9, R9, R8, RZ, 0x3c, !PT ;  /* 0x0000000809099212 */ /* 0x000fe400078e3cff */
[----:B------:R-:W-:-:S03]  /*4640*/  PRMT R53, RZ, 0x7610, R53 ;  /* 0x00007610ff357816 */ /* 0x000fc60000000035 */
[----:B------:R0:W3:Y:S02]  /*4650*/  @!P1 LDG.E.U8 R56, desc[UR18][R8.64] ;  /* 0x0000001208389981 */ /* 0x0000e4000c1e1100 */
        /* <DEDUP_REMOVED lines=15> */
[----:B---3--:R0:W-:Y:S01]  /*4750*/  STL [R1+0x24c], R56 ;  /* 0x00024c3801007387 */ /* 0x0081e20000100800 */
[----:B------:R-:W-:Y:S01]  /*4760*/  VIADD R12, R14, 0xffffffb5 ;  /* 0xffffffb50e0c7836 */ /* 0x000fe20000000000 */
[----:B------:R-:W-:Y:S02]  /*4770*/  @!P0 LOP3.LUT R8, R9, R8, RZ, 0x3c, !PT ;  /* 0x0000000809088212 */ /* 0x000fe400078e3cff */
[----:B0-----:R-:W3:Y:S04]  /*4780*/  LDL.LU R56, [R1+0x960] ;  /* 0x0009600001387983 */ /* 0x001ee80000300800 */
        /* <DEDUP_REMOVED lines=54> */
[----:B---3--:R0:W-:Y:S01]  /*4af0*/  STL [R1+0x194], R52 ;  /* 0x0001943401007387 */ /* 0x0081e20000100800 */
[----:B------:R-:W-:Y:S01]  /*4b00*/  ISETP.GE.U32.AND P2, PT, R12, 0x7fffff1e, PT ;  /* 0x7fffff1e0c00780c */ /* 0x000fe20003f46070 */
[----:B------:R-:W-:Y:S01]  /*4b10*/  VIADD R12, R14, 0xffffff95 ;  /* 0xffffff950e0c7836 */ /* 0x000fe20000000000 */
[----:B------:R-:W-:Y:S01]  /*4b20*/  @!P4 LOP3.LUT R8, R9, R8, RZ, 0x3c, !PT ;  /* 0x000000080908c212 */ /* 0x000fe200078e3cff */
        /* <DEDUP_REMOVED lines=263> */
[----:B------:R-:W-:Y:S01]  /*5ba0*/  IMAD R10, R4, 0x6b, RZ ;  /* 0x0000006b040a7824 */ /* 0x000fe200078e02ff */
[----:B------:R-:W-:Y:S02]  /*5bb0*/  PRMT R29, RZ, 0x7610, R29 ;  /* 0x00007610ff1d7816 */ /* 0x000fe4000000001d */
[----:B-1----:R-:W-:-:S04]  /*5bc0*/  IADD3 R32, P6, PT, R11, R0, RZ ;  /* 0x000000000b207210 */ /* 0x002fc80007fde0ff */
[----:B0-----:R-:W-:Y:S01]  /*5bd0*/  LEA.HI.X.SX32 R9, R11, R2, 0x1, P6 ;  /* 0x000000020b097211 */ /* 0x001fe200030f0eff */
[----:B------:R-:W-:Y:S01]  /*5be0*/  STL [R1+0x5f0], R32 ;  /* 0x0005f02001007387 */ /* 0x000fe20000100800 */
[----:B------:R-:W-:Y:S01]  /*5bf0*/  @!P5 IMAD.MOV.U32 R8, RZ, RZ, R32 ;  /* 0x000000ffff08d224 */ /* 0x000fe200078e0020 */
[----:B------:R-:W-:-:S04]  /*5c00*/  PRMT R30, RZ, 0x7610, R30 ;  /* 0x00007610ff1e7816 */ /* 0x000fc8000000001e */
[----:B------:R0:W3:Y:S04]  /*5c10*/  @!P5 LDG.E.U8 R29, desc[UR18][R8.64] ;  /* 0x00000012081dd981 */ /* 0x0000e8000c1e1100 */
[----:B--2---:R1:W-:Y:S02]  /*5c20*/  STL [R1+0x228], R31 ;  /* 0x0002281f01007387 */ /* 0x0043e40000100800 */
[----:B-1----:R-:W-:-:S04]  /*5c30*/  IADD3 R31, P6, PT, R10, R0, RZ ;  /* 0x000000000a1f7210 */ /* 0x002fc80007fde0ff */
[----:B------:R-:W-:Y:S01]  /*5c40*/  LEA.HI.X.SX32 R10, R10, R2, 0x1, P6 ;  /* 0x000000020a0a7211 */ /* 0x000fe200030f0eff */
[----:B------:R1:W-:Y:S01]  /*5c50*/  STL [R1+0x5ec], R9 ;  /* 0x0005ec0901007387 */ /* 0x0003e20000100800 */
[----:B0-----:R-:W-:-:S03]  /*5c60*/  @!P1 IMAD.MOV.U32 R8, RZ, RZ, R31 ;  /* 0x000000ffff089224 */ /* 0x001fc600078e001f */
[----:B-1----:R-:W-:-:S05]  /*5c70*/  @!P1 IMAD.MOV.U32 R9, RZ, RZ, R10 ;  /* 0x000000ffff099224 */ /* 0x002fca00078e000a */
[----:B------:R0:W2:Y:S01]  /*5c80*/  @!P1 LDG.E.U8 R30, desc[UR18][R8.64] ;  /* 0x00000012081e9981 */ /* 0x0000a2000c1e1100 */
[----:B------:R-:W-:-:S03]  /*5c90*/  IMAD R11, R4, 0x73, RZ ;  /* 0x00000073040b7824 */ /* 0x000fc600078e02ff */
[----:B------:R1:W-:Y:S04]  /*5ca0*/  STL [R1+0x620], R31 ;  /* 0x0006201f01007387 */ /* 0x0003e80000100800 */
[----:B------:R-:W4:Y:S04]  /*5cb0*/  LDL.LU R32, [R1+0x900] ;  /* 0x0009000001207983 */ /* 0x000f280000300800 */
[----:B------:R-:W-:Y:S04]  /*5cc0*/  STL [R1+0x61c], R10 ;  /* 0x00061c0a01007387 */ /* 0x000fe80000100800 */
[----:B---3--:R3:W-:Y:S01]  /*5cd0*/  STL [R1+0x220], R29 ;  /* 0x0002201d01007387 */ /* 0x0087e20000100800 */
[----:B0-----:R-:W-:-:S03]  /*5ce0*/  VIADD R8, R14, 0xffffffeb ;  /* 0xffffffeb0e087836 */ /* 0x001fc60000000000 */
[----:B-1----:R-:W4:Y:S01]  /*5cf0*/  LDL.LU R31, [R1+0x8fc] ;  /* 0x0008fc00011f7983 */ /* 0x002f220000300800 */
[----:B---3--:R-:W-:-:S05]  /*5d00*/  IADD3 R29, P6, PT, R11, R0, RZ ;  /* 0x000000000b1d7210 */ /* 0x008fca0007fde0ff */
[----:B------:R-:W-:Y:S01]  /*5d10*/  STL [R1+0x650], R29 ;  /* 0x0006501d01007387 */ /* 0x000fe20000100800 */
[----:B------:R-:W-:Y:S02]  /*5d20*/  PRMT R28, RZ, 0x7610, R28 ;  /* 0x00007610ff1c7816 */ /* 0x000fe4000000001c */
[----:B------:R-:W-:Y:S01]  /*5d30*/  ISETP.GE.U32.AND P1, PT, R8, 0x7fffff6c, PT ;  /* 0x7fffff6c0800780c */ /* 0x000fe20003f26070 */
[----:B------:R-:W-:Y:S01]  /*5d40*/  @!P4 IMAD.MOV.U32 R8, RZ, RZ, R29 ;  /* 0x000000ffff08c224 */ /* 0x000fe200078e001d */
[----:B--2---:R0:W-:Y:S02]  /*5d50*/  STL [R1+0x218], R30 ;  /* 0x0002181e01007387 */ /* 0x0041e40000100800 */
[----:B0-----:R-:W-:-:S05]  /*5d60*/  LEA.HI.X.SX32 R30, R11, R2, 0x1, P6 ;  /* 0x000000020b1e7211 */ /* 0x001fca00030f0eff */
[----:B------:R-:W-:-:S05]  /*5d70*/  @!P4 IMAD.MOV.U32 R9, RZ, RZ, R30 ;  /* 0x000000ffff09c224 */ /* 0x000fca00078e001e */
[----:B------:R0:W2:Y:S01]  /*5d80*/  @!P4 LDG.E.U8 R28, desc[UR18][R8.64] ;  /* 0x00000012081cc981 */ /* 0x0000a2000c1e1100 */
[----:B------:R-:W-:Y:S02]  /*5d90*/  IMAD R10, R4, 0x7b, RZ ;  /* 0x0000007b040a7824 */ /* 0x000fe400078e02ff */
[----:B------:R-:W-:Y:S01]  /*5da0*/  VIADD R12, R14, 0xfffffffb ;  /* 0xfffffffb0e0c7836 */ /* 0x000fe20000000000 */
[----:B------:R1:W-:Y:S02]  /*5db0*/  STL [R1+0x64c], R30 ;  /* 0x00064c1e01007387 */ /* 0x0003e40000100800 */
[----:B0-----:R-:W-:Y:S01]  /*5dc0*/  IADD3 R9, P6, PT, R10, R0, RZ ;  /* 0x000000000a097210 */ /* 0x001fe20007fde0ff */
[----:B------:R-:W-:Y:S01]  /*5dd0*/  IMAD.SHL.U32 R8, R4, 0x4, RZ ;  /* 0x0000000404087824 */ /* 0x000fe200078e00ff */
[----:B------:R-:W-:Y:S01]  /*5de0*/  ISETP.GE.U32.AND P2, PT, R12, 0x7fffff7c, PT ;  /* 0x7fffff7c0c00780c */ /* 0x000fe20003f46070 */
[----:B------:R-:W-:Y:S01]  /*5df0*/  VIADD R12, R14, 0xfffffff3 ;  /* 0xfffffff30e0c7836 */ /* 0x000fe20000000000 */
[----:B-1----:R-:W-:Y:S01]  /*5e00*/  LEA.HI.X.SX32 R30, R10, R2, 0x1, P6 ;  /* 0x000000020a1e7211 */ /* 0x002fe200030f0eff */
[----:B------:R-:W-:Y:S03]  /*5e10*/  STL [R1+0x680], R9 ;  /* 0x0006800901007387 */ /* 0x000fe60000100800 */
[----:B------:R-:W-:-:S02]  /*5e20*/  ISETP.GE.U32.AND P5, PT, R12, 0x7fffff74, PT ;  /* 0x7fffff740c00780c */ /* 0x000fc40003fa6070 */
[----:B------:R-:W-:Y:S02]  /*5e30*/  PRMT R12, RZ, 0x7610, R12 ;  /* 0x00007610ff0c7816 */ /* 0x000fe4000000000c */
[----:B------:R-:W-:Y:S01]  /*5e40*/  PRMT R27, RZ, 0x7610, R27 ;  /* 0x00007610ff1b7816 */ /* 0x000fe2000000001b */
[----:B--2---:R0:W-:Y:S02]  /*5e50*/  STL [R1+0x1f4], R28 ;  /* 0x0001f41c01007387 */ /* 0x0041e40000100800 */
[----:B0-----:R-:W-:-:S04]  /*5e60*/  IADD3 R28, P6, PT, R8, R0, RZ ;  /* 0x00000000081c7210 */ /* 0x001fc80007fde0ff */
[----:B------:R-:W-:Y:S01]  /*5e70*/  LEA.HI.X.SX32 R29, R8, R2, 0x1, P6 ;  /* 0x00000002081d7211 */ /* 0x000fe200030f0eff */
[----:B------:R-:W-:Y:S02]  /*5e80*/  @!P0 IMAD.MOV.U32 R8, RZ, RZ, R9 ;  /* 0x000000ffff088224 */ /* 0x000fe400078e0009 */
[----:B------:R-:W-:-:S05]  /*5e90*/  @!P0 IMAD.MOV.U32 R9, RZ, RZ, R30 ;  /* 0x000000ffff098224 */ /* 0x000fca00078e001e */
[----:B------:R0:W2:Y:S02]  /*5ea0*/  @!P0 LDG.E.U8 R12, desc[UR18][R8.64] ;  /* 0x00000012080c8981 */ /* 0x0000a4000c1e1100 */
[----:B0-----:R-:W-:Y:S02]  /*5eb0*/  @!P2 IMAD.MOV.U32 R8, RZ, RZ, R28 ;  /* 0x000000ffff08a224 */ /* 0x001fe400078e001c */
[----:B------:R-:W-:-:S05]  /*5ec0*/  @!P2 IMAD.MOV.U32 R9, RZ, RZ, R29 ;  /* 0x000000ffff09a224 */ /* 0x000fca00078e001d */
[----:B------:R0:W3:Y:S01]  /*5ed0*/  @!P2 LDG.E.U8 R27, desc[UR18][R8.64] ;  /* 0x00000012081ba981 */ /* 0x0000e2000c1e1100 */
[----:B------:R-:W-:-:S03]  /*5ee0*/  VIADD R11, R14, 0xffffffe3 ;  /* 0xffffffe30e0b7836 */ /* 0x000fc60000000000 */
[----:B------:R1:W-:Y:S02]  /*5ef0*/  STL [R1+0x67c], R30 ;  /* 0x00067c1e01007387 */ /* 0x0003e40000100800 */
[----:B------:R-:W-:Y:S01]  /*5f00*/  ISETP.GE.U32.AND P4, PT, R11, 0x7fffff64, PT ;  /* 0x7fffff640b00780c */ /* 0x000fe20003f86070 */
[----:B------:R-:W-:Y:S01]  /*5f10*/  IMAD R11, R4, 0xc, RZ ;  /* 0x0000000c040b7824 */ /* 0x000fe200078e02ff */
[----:B------:R-:W-:Y:S04]  /*5f20*/  STL [R1+0x24], R28 ;  /* 0x0000241c01007387 */ /* 0x000fe80000100800 */
[----:B-1----:R-:W4:Y:S04]  /*5f30*/  LDL.LU R30, [R1+0x8f8] ;  /* 0x0008f800011e7983 */ /* 0x002f280000300800 */
[----:B------:R1:W-:Y:S01]  /*5f40*/  STL [R1+0x1c], R29 ;  /* 0x00001c1d01007387 */ /* 0x0003e20000100800 */
[----:B0-----:R-:W-:-:S05]  /*5f50*/  VIADD R8, R14, 0xffffffd3 ;  /* 0xffffffd30e087836 */ /* 0x001fca0000000000 */
[----:B------:R-:W-:Y:S01]  /*5f60*/  ISETP.GE.U32.AND P2, PT, R8, 0x7fffff54, PT ;  /* 0x7fffff540800780c */ /* 0x000fe20003f46070 */
[----:B------:R-:W-:Y:S01]  /*5f70*/  VIADD R10, R14, 0xffffffdb ;  /* 0xffffffdb0e0a7836 */ /* 0x000fe20000000000 */
[----:B------:R-:W-:-:S04]  /*5f80*/  PRMT R24, RZ, 0x7610, R24 ;  /* 0x00007610ff187816 */ /* 0x000fc80000000018 */
[----:B------:R-:W-:Y:S01]  /*5f90*/  ISETP.GE.U32.AND P0, PT, R10, 0x7fffff5c, PT ;  /* 0x7fffff5c0a00780c */ /* 0x000fe20003f06070 */
[----:B------:R-:W-:Y:S01]  /*5fa0*/  IMAD R10, R4, 0x14, RZ ;  /* 0x00000014040a7824 */ /* 0x000fe200078e02ff */
[----:B------:R-:W-:Y:S01]  /*5fb0*/  PRMT R25, RZ, 0x7610, R25 ;  /* 0x00007610ff197816 */ /* 0x000fe20000000019 */
[----:B--2---:R0:W-:Y:S04]  /*5fc0*/  STL [R1+0x1dc], R12 ;  /* 0x0001dc0c01007387 */ /* 0x0041e80000100800 */
[----:B-1----:R-:W2:Y:S04]  /*5fd0*/  LDL.LU R29, [R1+0x8f4] ;  /* 0x0008f400011d7983 */ /* 0x002ea80000300800 */
[----:B------:R-:W2:Y:S01]  /*5fe0*/  LDL.LU R28, [R1+0x8f0] ;  /* 0x0008f000011c7983 */ /* 0x000ea20000300800 */
[----:B0-----:R-:W-:-:S04]  /*5ff0*/  IADD3 R12, P6, PT, R11, R0, RZ ;  /* 0x000000000b0c7210 */ /* 0x001fc80007fde0ff */
[----:B------:R-:W-:Y:S01]  /*6000*/  LEA.HI.X.SX32 R11, R11, R2, 0x1, P6 ;  /* 0x000000020b0b7211 */ /* 0x000fe200030f0eff */
[----:B------:R-:W-:-:S04]  /*6010*/  IMAD.MOV.U32 R9, RZ, RZ, R12 ;  /* 0x000000ffff097224 */ /* 0x000fc800078e000c */
[----:B------:R-:W-:-:S05]  /*6020*/  IMAD.MOV.U32 R8, RZ, RZ, R11 ;  /* 0x000000ffff087224 */ /* 0x000fca00078e000b */
[-C--:B------:R-:W-:Y:S01]  /*6030*/  @!P5 LOP3.LUT R9, R9, R8.reuse, RZ, 0x3c, !PT ;  /* 0x000000080909d212 */ /* 0x080fe200078e3cff */
[----:B---3--:R0:W-:Y:S03]  /*6040*/  STL [R1+0x1e4], R27 ;  /* 0x0001e41b01007387 */ /* 0x0081e60000100800 */
[----:B------:R-:W-:-:S04]  /*6050*/  @!P5 LOP3.LUT R8, R9, R8, RZ, 0x3c, !PT ;  /* 0x000000080908d212 */ /* 0x000fc800078e3cff */
[----:B------:R-:W-:Y:S01]  /*6060*/  @!P5 LOP3.LUT R9, R9, R8, RZ, 0x3c, !PT ;  /* 0x000000080909d212 */ /* 0x000fe200078e3cff */
[----:B0-----:R-:W3:Y:S04]  /*6070*/  LDL.LU R27, [R1+0x8ec] ;  /* 0x0008ec00011b7983 */ /* 0x001ee80000300800 */
[----:B------:R0:W-:Y:S04]  /*6080*/  STL [R1+0xb8], R12 ;  /* 0x0000b80c01007387 */ /* 0x0001e80000100800 */
[----:B------:R1:W2:Y:S01]  /*6090*/  @!P5 LDG.E.U8 R24, desc[UR18][R8.64] ;  /* 0x000000120818d981 */ /* 0x0002a2000c1e1100 */
[----:B0-----:R-:W-:-:S04]  /*60a0*/  IADD3 R12, P6, PT, R10, R0, RZ ;  /* 0x000000000a0c7210 */ /* 0x001fc80007fde0ff */
[----:B-1----:R-:W-:Y:S01]  /*60b0*/  LEA.HI.X.SX32 R8, R10, R2, 0x1, P6 ;  /* 0x000000020a087211 */ /* 0x002fe200030f0eff */
        /* <DEDUP_REMOVED lines=13> */
[----:B------:R-:W-:Y:S02]  /*6190*/  PRMT R74, RZ, 0x7610, R74 ;  /* 0x00007610ff4a7816 */ /* 0x000fe4000000004a */
[----:B------:R-:W-:Y:S01]  /*61a0*/  PRMT R84, RZ, 0x7610, R84 ;  /* 0x00007610ff547816 */ /* 0x000fe20000000054 */
[----:B--2---:R1:W-:Y:S02]  /*61b0*/  STL [R1+0xe4], R24 ;  /* 0x0000e41801007387 */ /* 0x0043e40000100800 */
[----:B-1----:R-:W-:-:S04]  /*61c0*/  IADD3 R24, P6, PT, R11, R0, RZ ;  /* 0x000000000b187210 */ /* 0x002fc80007fde0ff */
[----:B0-----:R-:W-:Y:S01]  /*61d0*/  LEA.HI.X.SX32 R8, R11, R2, 0x1, P6 ;  /* 0x000000020b087211 */ /* 0x001fe200030f0eff */
[----:B------:R-:W-:Y:S01]  /*61e0*/  IMAD.MOV.U32 R9, RZ, RZ, R24 ;  /* 0x000000ffff097224 */ /* 0x000fe200078e0018 */
[----:B------:R0:W-:Y:S04]  /*61f0*/  STL [R1+0x3f8], R24 ;  /* 0x0003f81801007387 */ /* 0x0001e80000100800 */
[----:B------:R-:W-:Y:S01]  /*6200*/  @!P4 LOP3.LUT R9, R9, R8, RZ, 0x3c, !PT ;  /* 0x000000080909c212 */ /* 0x000fe200078e3cff */
[----:B------:R1:W-:Y:S01]  /*6210*/  STL [R1+0x3f4], R8 ;  /* 0x0003f40801007387 */ /* 0x0003e20000100800 */
[----:B0-----:R-:W-:Y:S02]  /*6220*/  IADD3 R24, P6, PT, R10, R0, RZ ;  /* 0x000000000a187210 */ /* 0x001fe40007fde0ff */
[----:B-1----:R-:W-:-:S03]  /*6230*/  @!P4 LOP3.LUT R8, R9, R8, RZ, 0x3c, !PT ;  /* 0x000000080908c212 */ /* 0x002fc600078e3cff */
[----:B------:R-:W-:Y:S01]  /*6240*/  STL [R1+0x430], R24 ;  /* 0x0004301801007387 */ /* 0x000fe20000100800 */
[----:B------:R-:W-:-:S03]  /*6250*/  @!P4 LOP3.LUT R9, R9, R8, RZ, 0x3c, !PT ;  /* 0x000000080909c212 */ /* 0x000fc600078e3cff */
[----:B---3--:R0:W-:Y:S04]  /*6260*/  STL [R1+0xbc], R25 ;  /* 0x0000bc1901007387 */ /* 0x0081e80000100800 */
[----:B------:R1:W2:Y:S01]  /*6270*/  @!P4 LDG.E.U8 R26, desc[UR18][R8.64] ;  /* 0x00000012081ac981 */ /* 0x0002a2000c1e1100 */
[----:B0-----:R-:W-:Y:S01]  /*6280*/  LEA.HI.X.SX32 R25, R10, R2, 0x1, P6 ;  /* 0x000000020a197211 */ /* 0x001fe200030f0eff */
[----:B-1----:R-:W-:-:S04]  /*6290*/  @!P0 IMAD.MOV.U32 R8, RZ, RZ, R24 ;  /* 0x000000ffff088224 */ /* 0x002fc800078e0018 */
[----:B------:R-:W-:-:S05]  /*62a0*/  @!P0 IMAD.MOV.U32 R9, RZ, RZ, R25 ;  /* 0x000000ffff098224 */ /* 0x000fca00078e0019 */
[----:B------:R0:W3:Y:S01]  /*62b0*/  @!P0 LDG.E.U8 R74, desc[UR18][R8.64] ;  /* 0x00000012084a8981 */ /* 0x0000e2000c1e1100 */
[----:B------:R-:W-:-:S05]  /*62c0*/  IMAD R11, R4, 0x2c, RZ ;  /* 0x0000002c040b7824 */ /* 0x000fca00078e02ff */
[----:B------:R-:W-:Y:S01]  /*62d0*/  IADD3 R10, P6, PT, R11, R0, RZ ;  /* 0x000000000b0a7210 */ /* 0x000fe20007fde0ff */
[----:B0-----:R-:W-:-:S03]  /*62e0*/  VIADD R8, R14, 0xffffffb3 ;  /* 0xffffffb30e087836 */ /* 0x001fc60000000000 */
[----:B------:R-:W-:Y:S01]  /*62f0*/  LEA.HI.X.SX32 R11, R11, R2, 0x1, P6 ;  /* 0x000000020b0b7211 */ /* 0x000fe200030f0eff */
[----:B------:R-:W-:Y:S01]  /*6300*/  IMAD.MOV.U32 R9, RZ, RZ, R10 ;  /* 0x000000ffff097224 */ /* 0x000fe200078e000a */
[----:B------:R-:W-:-:S03]  /*6310*/  ISETP.GE.U32.AND P0, PT, R8, 0x7fffff34, PT ;  /* 0x7fffff340800780c */ /* 0x000fc60003f06070 */
[----:B------:R-:W-:-:S05]  /*6320*/  IMAD.MOV.U32 R8, RZ, RZ, R11 ;  /* 0x000000ffff087224 */ /* 0x000fca00078e000b */
[----:B------:R-:W-:-:S04]  /*6330*/  @!P2 LOP3.LUT R9, R9, R8, RZ, 0x3c, !PT ;  /* 0x000000080909a212 */ /* 0x000fc800078e3cff */
[----:B------:R-:W-:-:S04]  /*6340*/  @!P2 LOP3.LUT R8, R9, R8, RZ, 0x3c, !PT ;  /* 0x000000080908a212 */ /* 0x000fc800078e3cff */
[----:B------:R-:W-:-:S05]  /*6350*/  @!P2 LOP3.LUT R9, R9, R8, RZ, 0x3c, !PT ;  /* 0x000000080909a212 */ /* 0x000fca00078e3cff */
[----:B------:R0:W4:Y:S01]  /*6360*/  @!P2 LDG.E.U8 R84, desc[UR18][R8.64] ;  /* 0x000000120854a981 */ /* 0x000122000c1e1100 */
[----:B------:R-:W-:-:S05]  /*6370*/  VIADD R12, R14, 0xffffffc3 ;  /* 0xffffffc30e0c7836 */ /* 0x000fca0000000000 */
[----:B------:R-:W-:Y:S01]  /*6380*/  ISETP.GE.U32.AND P1, PT, R12, 0x7fffff44, PT ;  /* 0x7fffff440c00780c */ /* 0x000fe20003f26070 */
[----:B------:R-:W-:-:S05]  /*6390*/  VIADD R12, R14, 0xffffffbb ;  /* 0xffffffbb0e0c7836 */ /* 0x000fca0000000000 */
[----:B------:R-:W-:Y:S02]  /*63a0*/  ISETP.GE.U32.AND P4, PT, R12, 0x7fffff3c, PT ;  /* 0x7fffff3c0c00780c */ /* 0x000fe40003f86070 */
[----:B------:R-:W-:Y:S02]  /*63b0*/  PRMT R86, RZ, 0x7610, R86 ;  /* 0x00007610ff567816 */ /* 0x000fe40000000056 */
[----:B------:R-:W-:Y:S01]  /*63c0*/  PRMT R82, RZ, 0x7610, R82 ;  /* 0x00007610ff527816 */ /* 0x000fe20000000052 */
[----:B--2---:R1:W-:Y:S04]  /*63d0*/  STL [R1+0xa8], R26 ;  /* 0x0000a81a01007387 */ /* 0x0043e80000100800 */
[----:B-1----:R-:W2:Y:S04]  /*63e0*/  LDL.LU R26, [R1+0x8e8] ;  /* 0x0008e800011a7983 */ /* 0x002ea80000300800 */
[----:B------:R1:W-:Y:S04]  /*63f0*/  STL [R1+0x42c], R25 ;  /* 0x00042c1901007387 */ /* 0x0003e80000100800 */
[----:B-1----:R-:W2:Y:S04]  /*6400*/  LDL.LU R25, [R1+0x8e4] ;  /* 0x0008e40001197983 */ /* 0x002ea80000300800 */
[----:B------:R-:W2:Y:S04]  /*6410*/  LDL.LU R24, [R1+0x8e0] ;  /* 0x0008e00001187983 */ /* 0x000ea80000300800 */
[----:B---3--:R1:W-:Y:S04]  /*6420*/  STL [R1+0xa4], R74 ;  /* 0x0000a44a01007387 */ /* 0x0083e80000100800 */
[----:B-1----:R-:W3:Y:S04]  /*6430*/  LDL.LU R74, [R1+0x8dc] ;  /* 0x0008dc00014a7983 */ /* 0x002ee80000300800 */
[----:B------:R1:W-:Y:S02]  /*6440*/  STL [R1+0x468], R10 ;  /* 0x0004680a01007387 */ /* 0x0003e40000100800 */
[----:B-1----:R-:W-:-:S05]  /*6450*/  IMAD R10, R4, 0x34, RZ ;  /* 0x00000034040a7824 */ /* 0x002fca00078e02ff */
[----:B------:R-:W-:-:S04]  /*6460*/  IADD3 R12, P6, PT, R10, R0, RZ ;  /* 0x000000000a0c7210 */ /* 0x000fc80007fde0ff */
[----:B0-----:R-:W-:Y:S01]  /*6470*/  LEA.HI.X.SX32 R8, R10, R2, 0x1, P6 ;  /* 0x000000020a087211 */ /* 0x001fe200030f0eff */
[----:B------:R-:W-:Y:S01]  /*6480*/  IMAD.MOV.U32 R9, RZ, RZ, R12 ;  /* 0x000000ffff097224 */ /* 0x000fe200078e000c */
[----:B------:R0:W-:Y:S04]  /*6490*/  STL [R1+0x464], R11 ;  /* 0x0004640b01007387 */ /* 0x0001e80000100800 */
[-C--:B------:R-:W-:Y:S01]  /*64a0*/  @!P5 LOP3.LUT R9, R9, R8.reuse, RZ, 0x3c, !PT ;  /* 0x000000080909d212 */ /* 0x080fe200078e3cff */
[----:B------:R-:W-:Y:S04]  /*64b0*/  STL [R1+0x4a8], R12 ;  /* 0x0004a80c01007387 */ /* 0x000fe80000100800 */
[----:B------:R1:W-:Y:S01]  /*64c0*/  STL [R1+0x4a4], R8 ;  /* 0x0004a40801007387 */ /* 0x0003e20000100800 */
[----:B0-----:R-:W-:Y:S01]  /*64d0*/  VIADD R11, R14, 0xffffffab ;  /* 0xffffffab0e0b7836 */ /* 0x001fe20000000000 */
[----:B-1----:R-:W-:-:S04]  /*64e0*/  @!P5 LOP3.LUT R8, R9, R8, RZ, 0x3c, !PT ;  /* 0x000000080908d212 */ /* 0x002fc800078e3cff */
[----:B------:R-:W-:Y:S02]  /*64f0*/  @!P5 LOP3.LUT R9, R9, R8, RZ, 0x3c, !PT ;  /* 0x000000080909d212 */ /* 0x000fe400078e3cff */
[----:B------:R-:W-:-:S03]  /*6500*/  ISETP.GE.U32.AND P2, PT, R11, 0x7fffff2c, PT ;  /* 0x7fffff2c0b00780c */ /* 0x000fc60003f46070 */
[----:B------:R0:W2:Y:S01]  /*6510*/  @!P5 LDG.E.U8 R86, desc[UR18][R8.64] ;  /* 0x000000120856d981 */ /* 0x0000a2000c1e1100 */
[----:B------:R-:W-:-:S03]  /*6520*/  IMAD R11, R4, 0x3c, RZ ;  /* 0x0000003c040b7824 */ /* 0x000fc600078e02ff */
[----:B----4-:R1:W-:Y:S02]  /*6530*/  STL [R1+0x9c], R84 ;  /* 0x00009c5401007387 */ /* 0x0103e40000100800 */
[----:B-1----:R-:W-:-:S04]  /*6540*/  IADD3 R84, P6, PT, R11, R0, RZ ;  /* 0x000000000b547210 */ /* 0x002fc80007fde0ff */
[----:B0-----:R-:W-:Y:S01]  /*6550*/  LEA.HI.X.SX32 R8, R11, R2, 0x1, P6 ;  /* 0x000000020b087211 */ /* 0x001fe200030f0eff */
[----:B------:R-:W-:Y:S01]  /*6560*/  IMAD.MOV.U32 R9, RZ, RZ, R84 ;  /* 0x000000ffff097224 */ /* 0x000fe200078e0054 */
[----:B------:R-:W-:Y:S04]  /*6570*/  STL [R1+0x4e0], R84 ;  /* 0x0004e05401007387 */ /* 0x000fe80000100800 */
[-C--:B------:R-:W-:Y:S01]  /*6580*/  @!P1 LOP3.LUT R9, R9, R8.reuse, RZ, 0x3c, !PT ;  /* 0x0000000809099212 */ /* 0x080fe200078e3cff */
[----:B------:R0:W-:Y:S03]  /*6590*/  STL [R1+0x4dc], R8 ;  /* 0x0004dc0801007387 */ /* 0x0001e60000100800 */
[----:B0-----:R-:W-:-:S04]  /*65a0*/  @!P1 LOP3.LUT R8, R9, R8, RZ, 0x3c, !PT ;  /* 0x0000000809089212 */ /* 0x001fc800078e3cff */
[----:B------:R-:W-:-:S05]  /*65b0*/  @!P1 LOP3.LUT R9, R9, R8, RZ, 0x3c, !PT ;  /* 0x0000000809099212 */ /* 0x000fca00078e3cff */
[----:B------:R0:W4:Y:S01]  /*65c0*/  @!P1 LDG.E.U8 R82, desc[UR18][R8.64] ;  /* 0x0000001208529981 */ /* 0x000122000c1e1100 */
[----:B------:R-:W-:-:S05]  /*65d0*/  IMAD R10, R4, 0x44, RZ ;  /* 0x00000044040a7824 */ /* 0x000fca00078e02ff */
[----:B------:R-:W-:-:S05]  /*65e0*/  IADD3 R84, P6, PT, R10, R0, RZ ;  /* 0x000000000a547210 */ /* 0x000fca0007fde0ff */
[----:B------:R-:W-:Y:S01]  /*65f0*/  STL [R1+0x518], R84 ;  /* 0x0005185401007387 */ /* 0x000fe20000100800 */
[----:B0-----:R-:W-:Y:S02]  /*6600*/  @!P4 IMAD.MOV.U32 R8, RZ, RZ, R84 ;  /* 0x000000ffff08c224 */ /* 0x001fe400078e0054 */
[----:B------:R-:W-:Y:S02]  /*6610*/  IMAD R11, R4, 0x4c, RZ ;  /* 0x0000004c040b7824 */ /* 0x000fe400078e02ff */
[----:B------:R-:W-:-:S05]  /*6620*/  VIADD R12, R14, 0xffffffa3 ;  /* 0xffffffa30e0c7836 */ /* 0x000fca0000000000 */
[----:B------:R-:W-:Y:S01]  /*6630*/  ISETP.GE.U32.AND P5, PT, R12, 0x7fffff24, PT ;  /* 0x7fffff240c00780c */ /* 0x000fe20003fa6070 */
[----:B------:R-:W-:-:S05]  /*6640*/  VIADD R12, R14, 0xffffff9b ;  /* 0xffffff9b0e0c7836 */ /* 0x000fca0000000000 */
[----:B------:R-:W-:Y:S02]  /*6650*/  ISETP.GE.U32.AND P1, PT, R12, 0x7fffff1c, PT ;  /* 0x7fffff1c0c00780c */ /* 0x000fe40003f26070 */
[----:B------:R-:W-:Y:S01]  /*6660*/  PRMT R12, RZ, 0x7610, R12 ;  /* 0x00007610ff0c7816 */ /* 0x000fe2000000000c */
[----:B--2---:R0:W-:Y:S02]  /*6670*/  STL [R1+0x90], R86 ;  /* 0x0000905601007387 */ /* 0x0041e40000100800 */
[----:B0-----:R-:W-:-:S05]  /*6680*/  LEA.HI.X.SX32 R86, R10, R2, 0x1, P6 ;  /* 0x000000020a567211 */ /* 0x001fca00030f0eff */
[----:B------:R-:W-:-:S05]  /*6690*/  @!P4 IMAD.MOV.U32 R9, RZ, RZ, R86 ;  /* 0x000000ffff09c224 */ /* 0x000fca00078e0056 */
[----:B------:R0:W2:Y:S04]  /*66a0*/  @!P4 LDG.E.U8 R73, desc[UR18][R8.64] ;  /* 0x000000120849c981 */ /* 0x0000a8000c1e1100 */
[----:B------:R-:W-:Y:S01]  /*66b0*/  STL [R1+0x514], R86 ;  /* 0x0005145601007387 */ /* 0x000fe20000100800 */
[----:B0-----:R-:W-:-:S05]  /*66c0*/  VIADD R8, R14, 0xffffff93 ;  /* 0xffffff930e087836 */ /* 0x001fca0000000000 */
[----:B------:R-:W-:Y:S01]  /*66d0*/  ISETP.GE.U32.AND P4, PT, R8, 0x7fffff14, PT ;  /* 0x7fffff140800780c */ /* 0x000fe20003f86070 */
[----:B----4-:R0:W-:Y:S02]  /*66e0*/  STL [R1+0x8c], R82 ;  /* 0x00008c5201007387 */ /* 0x0101e40000100800 */
[----:B0-----:R-:W-:-:S04]  /*66f0*/  IADD3 R82, P6, PT, R11, R0, RZ ;  /* 0x000000000b527210 */ /* 0x001fc80007fde0ff */
[----:B------:R-:W-:Y:S01]  /*6700*/  LEA.HI.X.SX32 R84, R11, R2, 0x1, P6 ;  /* 0x000000020b547211 */ /* 0x000fe200030f0eff */
[----:B------:R-:W-:-:S04]  /*6710*/  @!P0 IMAD.MOV.U32 R8, RZ, RZ, R82 ;  /* 0x000000ffff088224 */ /* 0x000fc800078e0052 */
[----:B------:R-:W-:-:S05]  /*6720*/  @!P0 IMAD.MOV.U32 R9, RZ, RZ, R84 ;  /* 0x000000ffff098224 */ /* 0x000fca00078e0054 */
[----:B------:R0:W4:Y:S01]  /*6730*/  @!P0 LDG.E.U8 R12, desc[UR18][R8.64] ;  /* 0x00000012080c8981 */ /* 0x000122000c1e1100 */
[----:B------:R-:W-:-:S03]  /*6740*/  IMAD R10, R4, 0x54, RZ ;  /* 0x00000054040a7824 */ /* 0x000fc600078e02ff */
[----:B------:R-:W-:Y:S04]  /*6750*/  STL [R1+0x550], R82 ;  /* 0x0005505201007387 */ /* 0x000fe80000100800 */
[----:B------:R-:W-:Y:S01]  /*6760*/  STL [R1+0x54c], R84 ;  /* 0x00054c5401007387 */ /* 0x000fe20000100800 */
[----:B------:R-:W-:-:S05]  /*6770*/  VIADD R11, R14, 0xffffff8b ;  /* 0xffffff8b0e0b7836 */ /* 0x000fca0000000000 */
[----:B------:R-:W-:Y:S01]  /*6780*/  ISETP.GE.U32.AND P0, PT, R11, 0x7fffff0c, PT ;  /* 0x7fffff0c0b00780c */ /* 0x000fe20003f06070 */
[----:B------:R-:W-:Y:S01]  /*6790*/  IMAD R11, R4, 0x5c, RZ ;  /* 0x0000005c040b7824 */ /* 0x000fe200078e02ff */
[----:B--2---:R1:W-:Y:S02]  /*67a0*/  STL [R1+0x84], R73 ;  /* 0x0000844901007387 */ /* 0x0043e40000100800 */
[----:B-1----:R-:W-:-:S04]  /*67b0*/  IADD3 R73, P6, PT, R10, R0, RZ ;  /* 0x000000000a497210 */ /* 0x002fc80007fde0ff */
[----:B------:R-:W-:Y:S01]  /*67c0*/  LEA.HI.X.SX32 R84, R10, R2, 0x1, P6 ;  /* 0x000000020a547211 */ /* 0x000fe200030f0eff */
[----:B0-----:R-:W-:-:S04]  /*67d0*/  @!P2 IMAD.MOV.U32 R8, RZ, RZ, R73 ;  /* 0x000000ffff08a224 */ /* 0x001fc800078e0049 */
[----:B------:R-:W-:-:S05]  /*67e0*/  @!P2 IMAD.MOV.U32 R9, RZ, RZ, R84 ;  /* 0x000000ffff09a224 */ /* 0x000fca00078e0054 */
[----:B------:R0:W2:Y:S01]  /*67f0*/  @!P2 LDG.E.U8 R72, desc[UR18][R8.64] ;  /* 0x000000120848a981 */ /* 0x0000a2000c1e1100 */
[----:B------:R-:W-:-:S03]  /*6800*/  IADD3 R82, P6, PT, R11, R0, RZ ;  /* 0x000000000b527210 */ /* 0x000fc60007fde0ff */
[----:B------:R-:W-:Y:S02]  /*6810*/  STL [R1+0x588], R73 ;  /* 0x0005884901007387 */ /* 0x000fe40000100800 */
[----:B0-----:R-:W-:Y:S02]  /*6820*/  @!P5 IMAD.MOV.U32 R8, RZ, RZ, R82 ;  /* 0x000000ffff08d224 */ /* 0x001fe400078e0052 */
[----:B----4-:R-:W-:Y:S04]  /*6830*/  STL [R1+0x80], R12 ;  /* 0x0000800c01007387 */ /* 0x010fe80000100800 */
[----:B------:R0:W-:Y:S02]  /*6840*/  STL [R1+0x584], R84 ;  /* 0x0005845401007387 */ /* 0x0001e40000100800 */
[----:B0-----:R-:W-:-:S05]  /*6850*/  LEA.HI.X.SX32 R84, R11, R2, 0x1, P6 ;  /* 0x000000020b547211 */ /* 0x001fca00030f0eff */
[----:B------:R-:W-:-:S05]  /*6860*/  @!P5 IMAD.MOV.U32 R9, RZ, RZ, R84 ;  /* 0x000000ffff09d224 */ /* 0x000fca00078e0054 */
[----:B------:R0:W4:Y:S01]  /*6870*/  @!P5 LDG.E.U8 R23, desc[UR18][R8.64] ;  /* 0x000000120817d981 */ /* 0x000122000c1e1100 */
[----:B------:R-:W-:-:S03]  /*6880*/  IMAD R10, R4, 0x64, RZ ;  /* 0x00000064040a7824 */ /* 0x000fc600078e02ff */
[----:B------:R-:W-:Y:S01]  /*6890*/  STL [R1+0x5c0], R82 ;  /* 0x0005c05201007387 */ /* 0x000fe20000100800 */
[----:B------:R-:W-:Y:S02]  /*68a0*/  IMAD R11, R4, 0x6c, RZ ;  /* 0x0000006c040b7824 */ /* 0x000fe400078e02ff */
[----:B------:R-:W-:-:S05]  /*68b0*/  VIADD R12, R14, 0xffffff83 ;  /* 0xffffff830e0c7836 */ /* 0x000fca0000000000 */
[----:B------:R-:W-:Y:S01]  /*68c0*/  ISETP.GE.U32.AND P2, PT, R12, 0x7fffff04, PT ;  /* 0x7fffff040c00780c */ /* 0x000fe20003f46070 */
[----:B------:R-:W-:-:S05]  /*68d0*/  VIADD R12, R14, 0xfffffffa ;  /* 0xfffffffa0e0c7836 */ /* 0x000fca0000000000 */
[----:B------:R-:W-:Y:S02]  /*68e0*/  ISETP.GE.U32.AND P5, PT, R12, 0x7fffff7b, PT ;  /* 0x7fffff7b0c00780c */ /* 0x000fe40003fa6070 */
[----:B------:R-:W-:Y:S01]  /*68f0*/  PRMT R12, RZ, 0x7610, R12 ;  /* 0x00007610ff0c7816 */ /* 0x000fe2000000000c */
[----:B--2---:R1:W-:Y:S02]  /*6900*/  STL [R1+0x7c], R72 ;  /* 0x00007c4801007387 */ /* 0x0043e40000100800 */
[----:B-1----:R-:W-:-:S04]  /*6910*/  IADD3 R72, P6, PT, R10, R0, RZ ;  /* 0x000000000a487210 */ /* 0x002fc80007fde0ff */
[----:B------:R-:W-:Y:S01]  /*6920*/  LEA.HI.X.SX32 R73, R10, R2, 0x1, P6 ;  /* 0x000000020a497211 */ /* 0x000fe200030f0eff */
[----:B0-----:R-:W-:-:S04]  /*6930*/  @!P1 IMAD.MOV.U32 R8, RZ, RZ, R72 ;  /* 0x000000ffff089224 */ /* 0x001fc800078e0048 */
[----:B------:R-:W-:-:S05]  /*6940*/  @!P1 IMAD.MOV.U32 R9, RZ, RZ, R73 ;  /* 0x000000ffff099224 */ /* 0x000fca00078e0049 */
[----:B------:R0:W2:Y:S04]  /*6950*/  @!P1 LDG.E.U8 R22, desc[UR18][R8.64] ;  /* 0x0000001208169981 */ /* 0x0000a8000c1e1100 */
[----:B------:R-:W-:Y:S04]  /*6960*/  STL [R1+0x5bc], R84 ;  /* 0x0005bc5401007387 */ /* 0x000fe80000100800 */
[----:B------:R-:W-:Y:S04]  /*6970*/  STL [R1+0x5f8], R72 ;  /* 0x0005f84801007387 */ /* 0x000fe80000100800 */
[----:B------:R-:W-:Y:S01]  /*6980*/  STL [R1+0x5f4], R73 ;  /* 0x0005f44901007387 */ /* 0x000fe20000100800 */
[----:B0-----:R-:W-:-:S03]  /*6990*/  VIADD R8, R14, 0xfffffff2 ;  /* 0xfffffff20e087836 */ /* 0x001fc60000000000 */
[----:B----4-:R0:W-:Y:S02]  /*69a0*/  STL [R1+0x70], R23 ;  /* 0x0000701701007387 */ /* 0x0101e40000100800 */
[----:B------:R-:W-:Y:S02]  /*69b0*/  ISETP.GE.U32.AND P1, PT, R8, 0x7fffff73, PT ;  /* 0x7fffff730800780c */ /* 0x000fe40003f26070 */
        /* <DEDUP_REMOVED lines=50> */
[----:B------:R-:W-:Y:S02]  /*6ce0*/  IMAD R10, R4, 0x15, RZ ;  /* 0x00000015040a7824 */ /* 0x000fe400078e02ff */
[----:B------:R-:W-:Y:S01]  /*6cf0*/  VIADD R11, R14, 0xffffffca ;  /* 0xffffffca0e0b7836 */ /* 0x000fe20000000000 */
[----:B------:R-:W-:Y:S04]  /*6d00*/  STL [R1+0xd0], R20 ;  /* 0x0000d01401007387 */ /* 0x000fe80000100800 */
[----:B------:R-:W-:Y:S01]  /*6d10*/  STL [R1+0xcc], R21 ;  /* 0x0000cc1501007387 */ /* 0x000fe20000100800 */
[----:B------:R-:W-:Y:S01]  /*6d20*/  ISETP.GE.U32.AND P1, PT, R11, 0x7fffff4b, PT ;  /* 0x7fffff4b0b00780c */ /* 0x000fe20003f26070 */
[----:B------:R-:W-:Y:S01]  /*6d30*/  IMAD R11, R4, 0x1d, RZ ;  /* 0x0000001d040b7824 */ /* 0x000fe200078e02ff */
[----:B------:R-:W-:Y:S01]  /*6d40*/  PRMT R5, RZ, 0x7610, R5 ;  /* 0x00007610ff057816 */ /* 0x000fe20000000005 */
[----:B--2---:R1:W-:Y:S02]  /*6d50*/  STL [R1+0x54], R19 ;  /* 0x0000541301007387 */ /* 0x0043e40000100800 */
[----:B-1----:R-:W-:-:S04]  /*6d60*/  IADD3 R19, P6, PT, R10, R0, RZ ;  /* 0x000000000a137210 */ /* 0x002fc80007fde0ff */
[----:B------:R-:W-:Y:S02]  /*6d70*/  LEA.HI.X.SX32 R20, R10, R2, 0x1, P6 ;  /* 0x000000020a147211 */ /* 0x000fe400030f0eff */
[C---:B------:R-:W-:Y:S01]  /*6d80*/  IADD3 R21, P6, PT, R11.reuse, R0, RZ ;  /* 0x000000000b157210 */ /* 0x040fe20007fde0ff */
[----:B0-----:R-:W-:Y:S02]  /*6d90*/  @!P4 IMAD.MOV.U32 R8, RZ, RZ, R19 ;  /* 0x000000ffff08c224 */ /* 0x001fe400078e0013 */
[----:B------:R-:W-:Y:S01]  /*6da0*/  @!P4 IMAD.MOV.U32 R9, RZ, RZ, R20 ;  /* 0x000000ffff09c224 */ /* 0x000fe200078e0014 */
[----:B------:R-:W-:-:S04]  /*6db0*/  LEA.HI.X.SX32 R22, R11, R2, 0x1, P6 ;  /* 0x000000020b167211 */ /* 0x000fc800030f0eff */
[----:B------:R0:W2:Y:S01]  /*6dc0*/  @!P4 LDG.E.U8 R5, desc[UR18][R8.64] ;  /* 0x000000120805c981 */ /* 0x0000a2000c1e1100 */
[----:B------:R-:W-:Y:S02]  /*6dd0*/  IMAD R10, R4, 0x25, RZ ;  /* 0x00000025040a7824 */ /* 0x000fe400078e02ff */
[----:B0-----:R-:W-:Y:S02]  /*6de0*/  @!P0 IMAD.MOV.U32 R8, RZ, RZ, R21 ;  /* 0x000000ffff088224 */ /* 0x001fe400078e0015 */
[----:B------:R-:W-:-:S05]  /*6df0*/  @!P0 IMAD.MOV.U32 R9, RZ, RZ, R22 ;  /* 0x000000ffff098224 */ /* 0x000fca00078e0016 */
[----:B------:R0:W3:Y:S04]  /*6e00*/  @!P0 LDG.E.U8 R18, desc[UR18][R8.64] ;  /* 0x0000001208128981 */ /* 0x0000e8000c1e1100 */
[----:B------:R1:W-:Y:S04]  /*6e10*/  STL [R1+0x140], R19 ;  /* 0x0001401301007387 */ /* 0x0003e80000100800 */
[----:B----4-:R-:W-:Y:S01]  /*6e20*/  STL [R1+0x4c], R12 ;  /* 0x00004c0c01007387 */ /* 0x010fe20000100800 */
[----:B-1----:R-:W-:-:S03]  /*6e30*/  IADD3 R19, P6, PT, R10, R0, RZ ;  /* 0x000000000a137210 */ /* 0x002fc60007fde0ff */
[----:B------:R1:W-:Y:S02]  /*6e40*/  STL [R1+0x13c], R20 ;  /* 0x00013c1401007387 */ /* 0x0003e40000100800 */
[----:B0-----:R-:W-:Y:S01]  /*6e50*/  @!P2 IMAD.MOV.U32 R8, RZ, RZ, R19 ;  /* 0x000000ffff08a224 */ /* 0x001fe200078e0013 */
[----:B-1----:R-:W-:-:S05]  /*6e60*/  LEA.HI.X.SX32 R20, R10, R2, 0x1, P6 ;  /* 0x000000020a147211 */ /* 0x002fca00030f0eff */
[----:B------:R-:W-:-:S05]  /*6e70*/  @!P2 IMAD.MOV.U32 R9, RZ, RZ, R20 ;  /* 0x000000ffff09a224 */ /* 0x000fca00078e0014 */
[----:B------:R0:W4:Y:S01]  /*6e80*/  @!P2 LDG.E.U8 R17, desc[UR18][R8.64] ;  /* 0x000000120811a981 */ /* 0x000122000c1e1100 */
[----:B------:R-:W-:Y:S02]  /*6e90*/  IMAD R11, R4, 0x2d, RZ ;  /* 0x0000002d040b7824 */ /* 0x000fe400078e02ff */
[----:B------:R-:W-:-:S05]  /*6ea0*/  VIADD R12, R14, 0xffffffc2 ;  /* 0xffffffc20e0c7836 */ /* 0x000fca0000000000 */
[----:B------:R-:W-:Y:S01]  /*6eb0*/  ISETP.GE.U32.AND P4, PT, R12, 0x7fffff43, PT ;  /* 0x7fffff430c00780c */ /* 0x000fe20003f86070 */
[C---:B------:R-:W-:Y:S02]  /*6ec0*/  VIADD R12, R14.reuse, 0xffffffba ;  /* 0xffffffba0e0c7836 */ /* 0x040fe40000000000 */
[----:B0-----:R-:W-:-:S03]  /*6ed0*/  VIADD R8, R14, 0xffffffb2 ;  /* 0xffffffb20e087836 */ /* 0x001fc60000000000 */
[----:B------:R-:W-:Y:S02]  /*6ee0*/  ISETP.GE.U32.AND P0, PT, R12, 0x7fffff3b, PT ;  /* 0x7fffff3b0c00780c */ /* 0x000fe40003f06070 */
[----:B------:R-:W-:Y:S02]  /*6ef0*/  PRMT R12, RZ, 0x7610, R12 ;  /* 0x00007610ff0c7816 */ /* 0x000fe4000000000c */
[----:B------:R-:W-:Y:S01]  /*6f00*/  ISETP.GE.U32.AND P2, PT, R8, 0x7fffff33, PT ;  /* 0x7fffff330800780c */ /* 0x000fe20003f46070 */
[----:B------:R-:W-:Y:S01]  /*6f10*/  IMAD R10, R4, 0x35, RZ ;  /* 0x00000035040a7824 */ /* 0x000fe200078e02ff */
[----:B--2---:R-:W-:Y:S04]  /*6f20*/  STL [R1+0x88c], R5 ;  /* 0x00088c0501007387 */ /* 0x004fe80000100800 */
[----:B------:R-:W-:Y:S04]  /*6f30*/  STL [R1+0x400], R21 ;  /* 0x0004001501007387 */ /* 0x000fe80000100800 */
[----:B------:R-:W-:Y:S04]  /*6f40*/  STL [R1+0x3fc], R22 ;  /* 0x0003fc1601007387 */ /* 0x000fe80000100800 */
[----:B------:R-:W-:Y:S04]  /*6f50*/  STL [R1+0x438], R19 ;  /* 0x0004381301007387 */ /* 0x000fe80000100800 */
[----:B------:R-:W-:Y:S04]  /*6f60*/  STL [R1+0x434], R20 ;  /* 0x0004341401007387 */ /* 0x000fe80000100800 */
[----:B---3--:R0:W-:Y:S02]  /*6f70*/  STL [R1+0x40], R18 ;  /* 0x0000401201007387 */ /* 0x0081e40000100800 */
[----:B0-----:R-:W-:-:S04]  /*6f80*/  IADD3 R18, P6, PT, R11, R0, RZ ;  /* 0x000000000b127210 */ /* 0x001fc80007fde0ff */
[----:B------:R-:W-:Y:S01]  /*6f90*/  LEA.HI.X.SX32 R19, R11, R2, 0x1, P6 ;  /* 0x000000020b137211 */ /* 0x000fe200030f0eff */
[----:B------:R-:W-:-:S04]  /*6fa0*/  @!P5 IMAD.MOV.U32 R8, RZ, RZ, R18 ;  /* 0x000000ffff08d224 */ /* 0x000fc800078e0012 */
[----:B------:R-:W-:Y:S01]  /*6fb0*/  @!P5 IMAD.MOV.U32 R9, RZ, RZ, R19 ;  /* 0x000000ffff09d224 */ /* 0x000fe200078e0013 */
[----:B------:R-:W-:Y:S04]  /*6fc0*/  STL [R1+0x470], R18 ;  /* 0x0004701201007387 */ /* 0x000fe80000100800 */
[----:B------:R0:W2:Y:S04]  /*6fd0*/  @!P5 LDG.E.U8 R12, desc[UR18][R8.64] ;  /* 0x00000012080cd981 */ /* 0x0000a8000c1e1100 */
[----:B------:R-:W-:Y:S04]  /*6fe0*/  STL [R1+0x46c], R19 ;  /* 0x00046c1301007387 */ /* 0x000fe80000100800 */
[----:B----4-:R1:W-:Y:S02]  /*6ff0*/  STL [R1+0x34], R17 ;  /* 0x0000341101007387 */ /* 0x0103e40000100800 */
[----:B-1----:R-:W-:-:S04]  /*7000*/  IADD3 R17, P6, PT, R10, R0, RZ ;  /* 0x000000000a117210 */ /* 0x002fc80007fde0ff */
[----:B------:R-:W-:Y:S01]  /*7010*/  LEA.HI.X.SX32 R19, R10, R2, 0x1, P6 ;  /* 0x000000020a137211 */ /* 0x000fe200030f0eff */
[----:B0-----:R-:W-:-:S04]  /*7020*/  @!P1 IMAD.MOV.U32 R8, RZ, RZ, R17 ;  /* 0x000000ffff089224 */ /* 0x001fc800078e0011 */
[----:B------:R-:W-:-:S05]  /*7030*/  @!P1 IMAD.MOV.U32 R9, RZ, RZ, R19 ;  /* 0x000000ffff099224 */ /* 0x000fca00078e0013 */
[----:B------:R0:W3:Y:S01]  /*7040*/  @!P1 LDG.E.U8 R16, desc[UR18][R8.64] ;  /* 0x0000001208109981 */ /* 0x0000e2000c1e1100 */
[----:B------:R-:W-:-:S05]  /*7050*/  VIADD R11, R14, 0xffffffaa ;  /* 0xffffffaa0e0b7836 */ /* 0x000fca0000000000 */
[----:B------:R-:W-:Y:S01]  /*7060*/  ISETP.GE.U32.AND P5, PT, R11, 0x7fffff2b, PT ;  /* 0x7fffff2b0b00780c */ /* 0x000fe20003fa6070 */
[----:B------:R-:W-:Y:S01]  /*7070*/  IMAD R11, R4, 0x3d, RZ ;  /* 0x0000003d040b7824 */ /* 0x000fe200078e02ff */
[----:B------:R-:W-:Y:S04]  /*7080*/  STL [R1+0x4b0], R17 ;  /* 0x0004b01101007387 */ /* 0x000fe80000100800 */
[----:B------:R-:W-:-:S05]  /*7090*/  IADD3 R18, P6, PT, R11, R0, RZ ;  /* 0x000000000b127210 */ /* 0x000fca0007fde0ff */
[----:B0-----:R-:W-:Y:S02]  /*70a0*/  @!P4 IMAD.MOV.U32 R8, RZ, RZ, R18 ;  /* 0x000000ffff08c224 */ /* 0x001fe400078e0012 */
[----:B------:R-:W-:Y:S01]  /*70b0*/  IMAD R10, R4, 0x45, RZ ;  /* 0x00000045040a7824 */ /* 0x000fe200078e02ff */
[----:B--2---:R-:W-:Y:S04]  /*70c0*/  STL [R1+0x2c], R12 ;  /* 0x00002c0c01007387 */ /* 0x004fe80000100800 */
[----:B------:R0:W-:Y:S02]  /*70d0*/  STL [R1+0x4ac], R19 ;  /* 0x0004ac1301007387 */ /* 0x0001e40000100800 */
[----:B0-----:R-:W-:-:S05]  /*70e0*/  LEA.HI.X.SX32 R19, R11, R2, 0x1, P6 ;  /* 0x000000020b137211 */ /* 0x001fca00030f0eff */
[----:B------:R-:W-:-:S05]  /*70f0*/  @!P4 IMAD.MOV.U32 R9, RZ, RZ, R19 ;  /* 0x000000ffff09c224 */ /* 0x000fca00078e0013 */
[----:B------:R0:W2:Y:S04]  /*7100*/  @!P4 LDG.E.U8 R15, desc[UR18][R8.64] ;  /* 0x00000012080fc981 */ /* 0x0000a8000c1e1100 */
[----:B------:R-:W-:Y:S04]  /*7110*/  STL [R1+0x4e8], R18 ;  /* 0x0004e81201007387 */ /* 0x000fe80000100800 */
[----:B---3--:R1:W-:Y:S02]  /*7120*/  STL [R1+0x28], R16 ;  /* 0x0000281001007387 */ /* 0x0083e40000100800 */
[----:B-1----:R-:W-:-:S04]  /*7130*/  IADD3 R16, P6, PT, R10, R0, RZ ;  /* 0x000000000a107210 */ /* 0x002fc80007fde0ff */
[----:B------:R-:W-:Y:S01]  /*7140*/  LEA.HI.X.SX32 R17, R10, R2, 0x1, P6 ;  /* 0x000000020a117211 */ /* 0x000fe200030f0eff */
[----:B0-----:R-:W-:-:S04]  /*7150*/  @!P0 IMAD.MOV.U32 R8, RZ, RZ, R16 ;  /* 0x000000ffff088224 */ /* 0x001fc800078e0010 */
[----:B------:R-:W-:-:S05]  /*7160*/  @!P0 IMAD.MOV.U32 R9, RZ, RZ, R17 ;  /* 0x000000ffff098224 */ /* 0x000fca00078e0011 */
[----:B------:R0:W3:Y:S01]  /*7170*/  @!P0 LDG.E.U8 R13, desc[UR18][R8.64] ;  /* 0x00000012080d8981 */ /* 0x0000e2000c1e1100 */
[----:B------:R-:W-:Y:S02]  /*7180*/  IMAD R11, R4, 0x4d, RZ ;  /* 0x0000004d040b7824 */ /* 0x000fe400078e02ff */
[----:B------:R-:W-:Y:S01]  /*7190*/  VIADD R12, R14, 0xffffffa2 ;  /* 0xffffffa20e0c7836 */ /* 0x000fe20000000000 */
[----:B------:R-:W-:Y:S04]  /*71a0*/  STL [R1+0x4e4], R19 ;  /* 0x0004e41301007387 */ /* 0x000fe80000100800 */
[----:B------:R-:W-:Y:S01]  /*71b0*/  STL [R1+0x520], R16 ;  /* 0x0005201001007387 */ /* 0x000fe20000100800 */
[----:B------:R-:W-:-:S03]  /*71c0*/  ISETP.GE.U32.AND P1, PT, R12, 0x7fffff23, PT ;  /* 0x7fffff230c00780c */ /* 0x000fc60003f26070 */
[----:B------:R-:W-:Y:S01]  /*71d0*/  STL [R1+0x51c], R17 ;  /* 0x00051c1101007387 */ /* 0x000fe20000100800 */
[C---:B------:R-:W-:Y:S02]  /*71e0*/  VIADD R12, R14.reuse, 0xffffff9a ;  /* 0xffffff9a0e0c7836 */ /* 0x040fe40000000000 */
[----:B0-----:R-:W-:-:S03]  /*71f0*/  VIADD R8, R14, 0xffffff92 ;  /* 0xffffff920e087836 */ /* 0x001fc60000000000 */
[----:B------:R-:W-:Y:S02]  /*7200*/  ISETP.GE.U32.AND P4, PT, R12, 0x7fffff1b, PT ;  /* 0x7fffff1b0c00780c */ /* 0x000fe40003f86070 */
[----:B------:R-:W-:Y:S02]  /*7210*/  PRMT R12, RZ, 0x7610, R12 ;  /* 0x00007610ff0c7816 */ /* 0x000fe4000000000c */
[----:B------:R-:W-:Y:S01]  /*7220*/  ISETP.GE.U32.AND P0, PT, R8, 0x7fffff13, PT ;  /* 0x7fffff130800780c */ /* 0x000fe20003f06070 */
[----:B------:R-:W-:Y:S01]  /*7230*/  IMAD R10, R4, 0x55, RZ ;  /* 0x00000055040a7824 */ /* 0x000fe200078e02ff */
[----:B------:R-:W-:Y:S01]  /*7240*/  PRMT R5, RZ, 0x7610, R5 ;  /* 0x00007610ff057816 */ /* 0x000fe20000000005 */
[----:B--2---:R0:W-:Y:S02]  /*7250*/  STL [R1+0x20], R15 ;  /* 0x0000200f01007387 */ /* 0x0041e40000100800 */
[----:B0-----:R-:W-:-:S04]  /*7260*/  IADD3 R15, P6, PT, R11, R0, RZ ;  /* 0x000000000b0f7210 */ /* 0x001fc80007fde0ff */
[----:B------:R-:W-:Y:S01]  /*7270*/  LEA.HI.X.SX32 R16, R11, R2, 0x1, P6 ;  /* 0x000000020b107211 */ /* 0x000fe200030f0eff */
[----:B------:R-:W-:-:S04]  /*7280*/  @!P2 IMAD.MOV.U32 R8, RZ, RZ, R15 ;  /* 0x000000ffff08a224 */ /* 0x000fc800078e000f */
[----:B------:R-:W-:-:S05]  /*7290*/  @!P2 IMAD.MOV.U32 R9, RZ, RZ, R16 ;  /* 0x000000ffff09a224 */ /* 0x000fca00078e0010 */
[----:B------:R0:W2:Y:S04]  /*72a0*/  @!P2 LDG.E.U8 R12, desc[UR18][R8.64] ;  /* 0x00000012080ca981 */ /* 0x0000a8000c1e1100 */
[----:B------:R-:W-:Y:S04]  /*72b0*/  STL [R1+0x558], R15 ;  /* 0x0005580f01007387 */ /* 0x000fe80000100800 */
[----:B------:R-:W-:Y:S04]  /*72c0*/  STL [R1+0x554], R16 ;  /* 0x0005541001007387 */ /* 0x000fe80000100800 */
[----:B---3--:R1:W-:Y:S02]  /*72d0*/  STL [R1+0x18], R13 ;  /* 0x0000180d01007387 */ /* 0x0083e40000100800 */
        /* <DEDUP_REMOVED lines=9> */
[----:B------:R-:W-:Y:S02]  /*7370*/  IADD3 R15, P6, PT, R11, R0, RZ ;  /* 0x000000000b0f7210 */ /* 0x000fe40007fde0ff */
[----:B------:R-:W-:-:S03]  /*7380*/  PRMT R3, RZ, 0x7610, R3 ;  /* 0x00007610ff037816 */ /* 0x000fc60000000003 */
        /* <DEDUP_REMOVED lines=14> */
[----:B------:R-:W-:Y:S02]  /*7470*/  VIADD R12, R14, 0xffffff82 ;  /* 0xffffff820e0c7836 */ /* 0x000fe40000000000 */
[----:B------:R-:W-:Y:S01]  /*7480*/  IMAD R11, R4, 0x6d, RZ ;  /* 0x0000006d040b7824 */ /* 0x000fe200078e02ff */
[----:B------:R-:W-:Y:S02]  /*7490*/  STL [R1+0x5c4], R16 ;  /* 0x0005c41001007387 */ /* 0x000fe40000100800 */
[----:B------:R-:W-:Y:S01]  /*74a0*/  ISETP.GE.U32.AND P5, PT, R12, 0x7fffff03, PT ;  /* 0x7fffff030c00780c */ /* 0x000fe20003fa6070 */
[----:B------:R-:W-:Y:S01]  /*74b0*/  VIADD R12, R14, 0xfffffff9 ;  /* 0xfffffff90e0c7836 */ /* 0x000fe20000000000 */
[----:B------:R-:W-:Y:S04]  /*74c0*/  STL [R1+0x600], R5 ;  /* 0x0006000501007387 */ /* 0x000fe80000100800 */
[----:B------:R-:W-:Y:S01]  /*74d0*/  STL [R1+0x5fc], R13 ;  /* 0x0005fc0d01007387 */ /* 0x000fe20000100800 */
[----:B------:R-:W-:Y:S01]  /*74e0*/  ISETP.GE.U32.AND P1, PT, R12, 0x7fffff7a, PT ;  /* 0x7fffff7a0c00780c */ /* 0x000fe20003f26070 */
[----:B0-----:R-:W-:-:S02]  /*74f0*/  VIADD R8, R14, 0xfffffff1 ;  /* 0xfffffff10e087836 */ /* 0x001fc40000000000 */
[----:B------:R-:W-:-:S03]  /*7500*/  IMAD R10, R4, 0x75, RZ ;  /* 0x00000075040a7824 */ /* 0x000fc600078e02ff */
[----:B------:R-:W-:Y:S02]  /*7510*/  ISETP.GE.U32.AND P4, PT, R8, 0x7fffff72, PT ;  /* 0x7fffff720800780c */ /* 0x000fe40003f86070 */
[----:B------:R-:W-:Y:S02]  /*7520*/  PRMT R91, RZ, 0x7610, R91 ;  /* 0x00007610ff5b7816 */ /* 0x000fe4000000005b */
[----:B------:R-:W-:Y:S01]  /*7530*/  PRMT R89, RZ, 0x7610, R89 ;  /* 0x00007610ff597816 */ /* 0x000fe20000000059 */
[----:B--2---:R0:W-:Y:S02]  /*7540*/  STL [R1+0x4], R3 ;  /* 0x0000040301007387 */ /* 0x0041e40000100800 */
[----:B0-----:R-:W-:-:S04]  /*7550*/  IADD3 R3, P6, PT, R11, R0, RZ ;  /* 0x000000000b037210 */ /* 0x001fc80007fde0ff */
[----:B------:R-:W-:Y:S01]  /*7560*/  LEA.HI.X.SX32 R12, R11, R2, 0x1, P6 ;  /* 0x000000020b0c7211 */ /* 0x000fe200030f0eff */
[----:B------:R-:W-:Y:S01]  /*7570*/  @!P0 IMAD.MOV.U32 R8, RZ, RZ, R3 ;  /* 0x000000ffff088224 */ /* 0x000fe200078e0003 */
[----:B------:R-:W-:-:S03]  /*7580*/  IADD3 R5, P6, PT, R10, R0, RZ ;  /* 0x000000000a057210 */ /* 0x000fc60007fde0ff */
[----:B------:R-:W-:Y:S01]  /*7590*/  @!P0 IMAD.MOV.U32 R9, RZ, RZ, R12 ;  /* 0x000000ffff098224 */ /* 0x000fe200078e000c */
[----:B------:R-:W-:Y:S01]  /*75a0*/  LEA.HI.X.SX32 R13, R10, R2, 0x1, P6 ;  /* 0x000000020a0d7211 */ /* 0x000fe200030f0eff */
[----:B------:R-:W-:-:S03]  /*75b0*/  VIADD R11, R14, 0xffffffe9 ;  /* 0xffffffe90e0b7836 */ /* 0x000fc60000000000 */
[----:B------:R0:W2:Y:S02]  /*75c0*/  @!P0 LDG.E.U8 R92, desc[UR18][R8.64] ;  /* 0x00000012085c8981 */ /* 0x0000a4000c1e1100 */
[----:B------:R-:W-:Y:S01]  /*75d0*/  ISETP.GE.U32.AND P0, PT, R11, 0x7fffff6a, PT ;  /* 0x7fffff6a0b00780c */ /* 0x000fe20003f06070 */
[----:B------:R-:W-:Y:S02]  /*75e0*/  IMAD R11, R4, 0x7d, RZ ;  /* 0x0000007d040b7824 */ /* 0x000fe400078e02ff */
[----:B0-----:R-:W-:Y:S02]  /*75f0*/  @!P2 IMAD.MOV.U32 R8, RZ, RZ, R5 ;  /* 0x000000ffff08a224 */ /* 0x001fe400078e0005 */
[----:B------:R-:W-:Y:S01]  /*7600*/  @!P2 IMAD.MOV.U32 R9, RZ, RZ, R13 ;  /* 0x000000ffff09a224 */ /* 0x000fe200078e000d */
[----:B---3--:R-:W-:Y:S04]  /*7610*/  STL [R1+0x890], R93 ;  /* 0x0008905d01007387 */ /* 0x008fe80000100800 */
[----:B------:R0:W3:Y:S04]  /*7620*/  @!P2 LDG.E.U8 R91, desc[UR18][R8.64] ;  /* 0x00000012085ba981 */ /* 0x0000e8000c1e1100 */
[----:B------:R1:W-:Y:S02]  /*7630*/  STL [R1+0x630], R3 ;  /* 0x0006300301007387 */ /* 0x0003e40000100800 */
[----:B-1----:R-:W-:-:S04]  /*7640*/  IADD3 R3, P6, PT, R11, R0, RZ ;  /* 0x000000000b037210 */ /* 0x002fc80007fde0ff */
[----:B------:R-:W-:Y:S01]  /*7650*/  LEA.HI.X.SX32 R15, R11, R2, 0x1, P6 ;  /* 0x000000020b0f7211 */ /* 0x000fe200030f0eff */
[----:B0-----:R-:W-:-:S04]  /*7660*/  @!P5 IMAD.MOV.U32 R8, RZ, RZ, R3 ;  /* 0x000000ffff08d224 */ /* 0x001fc800078e0003 */
[----:B------:R-:W-:-:S05]  /*7670*/  @!P5 IMAD.MOV.U32 R9, RZ, RZ, R15 ;  /* 0x000000ffff09d224 */ /* 0x000fca00078e000f */
[----:B------:R0:W4:Y:S01]  /*7680*/  @!P5 LDG.E.U8 R89, desc[UR18][R8.64] ;  /* 0x000000120859d981 */ /* 0x000122000c1e1100 */
[----:B------:R-:W-:-:S03]  /*7690*/  IMAD R10, R4, 0x6, RZ ;  /* 0x00000006040a7824 */ /* 0x000fc600078e02ff */
[----:B------:R1:W-:Y:S01]  /*76a0*/  STL [R1+0x62c], R12 ;  /* 0x00062c0c01007387 */ /* 0x0003e20000100800 */
[----:B------:R-:W-:Y:S01]  /*76b0*/  IMAD R11, R4, 0xe, RZ ;  /* 0x0000000e040b7824 */ /* 0x000fe200078e02ff */
[----:B------:R-:W-:Y:S01]  /*76c0*/  PRMT R90, RZ, 0x7610, R90 ;  /* 0x00007610ff5a7816 */ /* 0x000fe2000000005a */
[----:B-1----:R-:W-:-:S05]  /*76d0*/  VIADD R12, R14, 0xffffffe1 ;  /* 0xffffffe10e0c7836 */ /* 0x002fca0000000000 */
[----:B------:R-:W-:Y:S01]  /*76e0*/  ISETP.GE.U32.AND P2, PT, R12, 0x7fffff62, PT ;  /* 0x7fffff620c00780c */ /* 0x000fe20003f46070 */
[----:B------:R-:W-:-:S05]  /*76f0*/  VIADD R12, R14, 0xffffffd9 ;  /* 0xffffffd90e0c7836 */ /* 0x000fca0000000000 */
[----:B------:R-:W-:Y:S02]  /*7700*/  ISETP.GE.U32.AND P5, PT, R12, 0x7fffff5a, PT ;  /* 0x7fffff5a0c00780c */ /* 0x000fe40003fa6070 */
[----:B------:R-:W-:Y:S02]  /*7710*/  PRMT R88, RZ, 0x7610, R88 ;  /* 0x00007610ff587816 */ /* 0x000fe40000000058 */
[----:B------:R-:W-:Y:S01]  /*7720*/  PRMT R87, RZ, 0x7610, R87 ;  /* 0x00007610ff577816 */ /* 0x000fe20000000057 */
[----:B--2---:R-:W-:Y:S04]  /*7730*/  STL [R1+0x894], R92 ;  /* 0x0008945c01007387 */ /* 0x004fe80000100800 */
[----:B------:R1:W-:Y:S04]  /*7740*/  STL [R1+0x660], R5 ;  /* 0x0006600501007387 */ /* 0x0003e80000100800 */
[----:B------:R2:W-:Y:S01]  /*7750*/  STL [R1+0x65c], R13 ;  /* 0x00065c0d01007387 */ /* 0x0005e20000100800 */
[----:B-1----:R-:W-:-:S04]  /*7760*/  IADD3 R5, P6, PT, R10, R0, RZ ;  /* 0x000000000a057210 */ /* 0x002fc80007fde0ff */
[----:B--2---:R-:W-:Y:S01]  /*7770*/  LEA.HI.X.SX32 R13, R10, R2, 0x1, P6 ;  /* 0x000000020a0d7211 */ /* 0x004fe200030f0eff */
[----:B0-----:R-:W-:Y:S01]  /*7780*/  @!P1 IMAD.MOV.U32 R8, RZ, RZ, R5 ;  /* 0x000000ffff089224 */ /* 0x001fe200078e0005 */
[----:B---3--:R-:W-:Y:S03]  /*7790*/  STL [R1+0x898], R91 ;  /* 0x0008985b01007387 */ /* 0x008fe60000100800 */
[----:B------:R-:W-:Y:S01]  /*77a0*/  @!P1 IMAD.MOV.U32 R9, RZ, RZ, R13 ;  /* 0x000000ffff099224 */ /* 0x000fe200078e000d */
[----:B------:R0:W-:Y:S04]  /*77b0*/  STL [R1+0x690], R3 ;  /* 0x0006900301007387 */ /* 0x0001e80000100800 */
[----:B------:R1:W2:Y:S01]  /*77c0*/  @!P1 LDG.E.U8 R90, desc[UR18][R8.64] ;  /* 0x00000012085a9981 */ /* 0x0002a2000c1e1100 */
[----:B0-----:R-:W-:Y:S01]  /*77d0*/  IADD3 R3, P6, PT, R11, R0, RZ ;  /* 0x000000000b037210 */ /* 0x001fe20007fde0ff */
[----:B-1----:R-:W-:-:S03]  /*77e0*/  VIADD R8, R14, 0xffffffd1 ;  /* 0xffffffd10e087836 */ /* 0x002fc60000000000 */
[----:B------:R-:W-:Y:S01]  /*77f0*/  LEA.HI.X.SX32 R12, R11, R2, 0x1, P6 ;  /* 0x000000020b0c7211 */ /* 0x000fe200030f0eff */
[----:B------:R-:W-:Y:S01]  /*7800*/  IMAD R10, R4, 0x16, RZ ;  /* 0x00000016040a7824 */ /* 0x000fe200078e02ff */
[----:B------:R-:W-:Y:S01]  /*7810*/  STL [R1+0x68c], R15 ;  /* 0x00068c0f01007387 */ /* 0x000fe20000100800 */
[----:B------:R-:W-:Y:S01]  /*7820*/  ISETP.GE.U32.AND P1, PT, R8, 0x7fffff52, PT ;  /* 0x7fffff520800780c */ /* 0x000fe20003f26070 */
[----:B------:R-:W-:Y:S02]  /*7830*/  @!P4 IMAD.MOV.U32 R8, RZ, RZ, R3 ;  /* 0x000000ffff08c224 */ /* 0x000fe400078e0003 */
[----:B------:R-:W-:Y:S01]  /*7840*/  @!P4 IMAD.MOV.U32 R9, RZ, RZ, R12 ;  /* 0x000000ffff09c224 */ /* 0x000fe200078e000c */
[----:B------:R0:W-:Y:S04]  /*7850*/  STL [R1+0x48], R5 ;  /* 0x0000480501007387 */ /* 0x0001e80000100800 */
[----:B----4-:R-:W-:Y:S04]  /*7860*/  STL [R1+0x89c], R89 ;  /* 0x00089c5901007387 */ /* 0x010fe80000100800 */
[----:B------:R1:W3:Y:S01]  /*7870*/  @!P4 LDG.E.U8 R88, desc[UR18][R8.64] ;  /* 0x000000120858c981 */ /* 0x0002e2000c1e1100 */
[----:B0-----:R-:W-:-:S03]  /*7880*/  IADD3 R5, P6, PT, R10, R0, RZ ;  /* 0x000000000a057210 */ /* 0x001fc60007fde0ff */
[----:B------:R0:W-:Y:S02]  /*7890*/  STL [R1+0x3c], R13 ;  /* 0x00003c0d01007387 */ /* 0x0001e40000100800 */
[----:B0-----:R-:W-:Y:S01]  /*78a0*/  LEA.HI.X.SX32 R13, R10, R2, 0x1, P6 ;  /* 0x000000020a0d7211 */ /* 0x001fe200030f0eff */
[----:B-1----:R-:W-:-:S04]  /*78b0*/  @!P0 IMAD.MOV.U32 R8, RZ, RZ, R5 ;  /* 0x000000ffff088224 */ /* 0x002fc800078e0005 */
[----:B------:R-:W-:-:S05]  /*78c0*/  @!P0 IMAD.MOV.U32 R9, RZ, RZ, R13 ;  /* 0x000000ffff098224 */ /* 0x000fca00078e000d */
[----:B------:R0:W4:Y:S01]  /*78d0*/  @!P0 LDG.E.U8 R87, desc[UR18][R8.64] ;  /* 0x0000001208578981 */ /* 0x000122000c1e1100 */
[----:B------:R-:W-:-:S05]  /*78e0*/  VIADD R11, R14, 0xffffffc9 ;  /* 0xffffffc90e0b7836 */ /* 0x000fca0000000000 */
[----:B------:R-:W-:Y:S01]  /*78f0*/  ISETP.GE.U32.AND P4, PT, R11, 0x7fffff4a, PT ;  /* 0x7fffff4a0b00780c */ /* 0x000fe20003f86070 */
[C---:B------:R-:W-:Y:S02]  /*7900*/  IMAD R11, R4.reuse, 0x1e, RZ ;  /* 0x0000001e040b7824 */ /* 0x040fe400078e02ff */
[----:B------:R-:W-:Y:S01]  /*7910*/  IMAD R10, R4, 0x26, RZ ;  /* 0x00000026040a7824 */ /* 0x000fe200078e02ff */
[----:B------:R-:W-:Y:S02]  /*7920*/  PRMT R85, RZ, 0x7610, R85 ;  /* 0x00007610ff557816 */ /* 0x000fe40000000055 */
[----:B------:R-:W-:Y:S02]  /*7930*/  PRMT R83, RZ, 0x7610, R83 ;  /* 0x00007610ff537816 */ /* 0x000fe40000000053 */
[----:B------:R-:W-:Y:S01]  /*7940*/  PRMT R81, RZ, 0x7610, R81 ;  /* 0x00007610ff517816 */ /* 0x000fe20000000051 */
[----:B--2---:R-:W-:Y:S04]  /*7950*/  STL [R1+0x8a0], R90 ;  /* 0x0008a05a01007387 */ /* 0x004fe80000100800 */
[----:B------:R1:W-:Y:S04]  /*7960*/  STL [R1+0xe8], R3 ;  /* 0x0000e80301007387 */ /* 0x0003e80000100800 */
[----:B------:R2:W-:Y:S01]  /*7970*/  STL [R1+0xd4], R12 ;  /* 0x0000d40c01007387 */ /* 0x0005e20000100800 */
[----:B-1----:R-:W-:-:S04]  /*7980*/  IADD3 R3, P6, PT, R11, R0, RZ ;  /* 0x000000000b037210 */ /* 0x002fc80007fde0ff */
[----:B------:R-:W-:Y:S01]  /*7990*/  LEA.HI.X.SX32 R15, R11, R2, 0x1, P6 ;  /* 0x000000020b0f7211 */ /* 0x000fe200030f0eff */
[----:B0-----:R-:W-:Y:S02]  /*79a0*/  @!P2 IMAD.MOV.U32 R8, RZ, RZ, R3 ;  /* 0x000000ffff08a224 */ /* 0x001fe400078e0003 */
[----:B--2---:R-:W-:Y:S01]  /*79b0*/  VIADD R12, R14, 0xffffffc1 ;  /* 0xffffffc10e0c7836 */ /* 0x004fe20000000000 */
[----:B---3--:R-:W-:Y:S04]  /*79c0*/  STL [R1+0x8a4], R88 ;  /* 0x0008a45801007387 */ /* 0x008fe80000100800 */
[----:B------:R0:W-:Y:S01]  /*79d0*/  STL [R1+0x148], R5 ;  /* 0x0001480501007387 */ /* 0x0001e20000100800 */
[----:B------:R-:W-:-:S03]  /*79e0*/  @!P2 IMAD.MOV.U32 R9, RZ, RZ, R15 ;  /* 0x000000ffff09a224 */ /* 0x000fc600078e000f */
[----:B------:R1:W-:Y:S01]  /*79f0*/  STL [R1+0x144], R13 ;  /* 0x0001440d01007387 */ /* 0x0003e20000100800 */
[----:B------:R-:W-:Y:S01]  /*7a00*/  IMAD R11, R4, 0x2e, RZ ;  /* 0x0000002e040b7824 */ /* 0x000fe200078e02ff */
[----:B------:R-:W-:Y:S02]  /*7a10*/  ISETP.GE.U32.AND P0, PT, R12, 0x7fffff42, PT ;  /* 0x7fffff420c00780c */ /* 0x000fe40003f06070 */
[----:B------:R2:W3:Y:S01]  /*7a20*/  @!P2 LDG.E.U8 R85, desc[UR18][R8.64] ;  /* 0x000000120855a981 */ /* 0x0004e2000c1e1100 */
[----:B0-----:R-:W-:-:S04]  /*7a30*/  IADD3 R5, P6, PT, R10, R0, RZ ;  /* 0x000000000a057210 */ /* 0x001fc80007fde0ff */
[----:B-1----:R-:W-:Y:S01]  /*7a40*/  LEA.HI.X.SX32 R13, R10, R2, 0x1, P6 ;  /* 0x000000020a0d7211 */ /* 0x002fe200030f0eff */
[----:B------:R-:W-:Y:S02]  /*7a50*/  VIADD R12, R14, 0xffffffb9 ;  /* 0xffffffb90e0c7836 */ /* 0x000fe40000000000 */
[----:B--2---:R-:W-:Y:S02]  /*7a60*/  @!P5 IMAD.MOV.U32 R8, RZ, RZ, R5 ;  /* 0x000000ffff08d224 */ /* 0x004fe400078e0005 */
[----:B------:R-:W-:Y:S01]  /*7a70*/  @!P5 IMAD.MOV.U32 R9, RZ, RZ, R13 ;  /* 0x000000ffff09d224 */ /* 0x000fe200078e000d */
[----:B----4-:R-:W-:Y:S04]  /*7a80*/  STL [R1+0x8a8], R87 ;  /* 0x0008a85701007387 */ /* 0x010fe80000100800 */
[----:B------:R0:W-:Y:S01]  /*7a90*/  STL [R1+0x408], R3 ;  /* 0x0004080301007387 */ /* 0x0001e20000100800 */
[----:B------:R-:W-:-:S03]  /*7aa0*/  ISETP.GE.U32.AND P2, PT, R12, 0x7fffff3a, PT ;  /* 0x7fffff3a0c00780c */ /* 0x000fc60003f46070 */
[----:B------:R1:W2:Y:S01]  /*7ab0*/  @!P5 LDG.E.U8 R83, desc[UR18][R8.64] ;  /* 0x000000120853d981 */ /* 0x0002a2000c1e1100 */
[----:B0-----:R-:W-:Y:S01]  /*7ac0*/  IADD3 R3, P6, PT, R11, R0, RZ ;  /* 0x000000000b037210 */ /* 0x001fe20007fde0ff */
[----:B-1----:R-:W-:-:S03]  /*7ad0*/  VIADD R8, R14, 0xffffffb1 ;  /* 0xffffffb10e087836 */ /* 0x002fc60000000000 */
[----:B------:R-:W-:Y:S02]  /*7ae0*/  LEA.HI.X.SX32 R12, R11, R2, 0x1, P6 ;  /* 0x000000020b0c7211 */ /* 0x000fe400030f0eff */
[----:B------:R-:W-:Y:S01]  /*7af0*/  ISETP.GE.U32.AND P5, PT, R8, 0x7fffff32, PT ;  /* 0x7fffff320800780c */ /* 0x000fe20003fa6070 */
[----:B------:R-:W-:Y:S02]  /*7b00*/  @!P1 IMAD.MOV.U32 R8, RZ, RZ, R3 ;  /* 0x000000ffff089224 */ /* 0x000fe400078e0003 */
[----:B------:R-:W-:-:S05]  /*7b10*/  @!P1 IMAD.MOV.U32 R9, RZ, RZ, R12 ;  /* 0x000000ffff099224 */ /* 0x000fca00078e000c */
[----:B------:R0:W4:Y:S01]  /*7b20*/  @!P1 LDG.E.U8 R81, desc[UR18][R8.64] ;  /* 0x0000001208519981 */ /* 0x000122000c1e1100 */
[----:B------:R-:W-:Y:S02]  /*7b30*/  IMAD R10, R4, 0x36, RZ ;  /* 0x00000036040a7824 */ /* 0x000fe400078e02ff */
[----:B------:R-:W-:Y:S01]  /*7b40*/  VIADD R11, R14, 0xffffffa9 ;  /* 0xffffffa90e0b7836 */ /* 0x000fe20000000000 */
[----:B------:R-:W-:Y:S04]  /*7b50*/  STL [R1+0x404], R15 ;  /* 0x0004040f01007387 */ /* 0x000fe80000100800 */
[----:B------:R1:W-:Y:S01]  /*7b60*/  STL [R1+0x440], R5 ;  /* 0x0004400501007387 */ /* 0x0003e20000100800 */
[----:B------:R-:W-:Y:S01]  /*7b70*/  ISETP.GE.U32.AND P1, PT, R11, 0x7fffff2a, PT ;  /* 0x7fffff2a0b00780c */ /* 0x000fe20003f26070 */
[----:B------:R-:W-:Y:S01]  /*7b80*/  IMAD R11, R4, 0x3e, RZ ;  /* 0x0000003e040b7824 */ /* 0x000fe200078e02ff */
[----:B-1----:R-:W-:-:S02]  /*7b90*/  IADD3 R5, P6, PT, R10, R0, RZ ;  /* 0x000000000a057210 */ /* 0x002fc40007fde0ff */
[----:B------:R-:W-:-:S03]  /*7ba0*/  PRMT R80, RZ, 0x7610, R80 ;  /* 0x00007610ff507816 */ /* 0x000fc60000000050 */
[----:B0-----:R-:W-:Y:S01]  /*7bb0*/  @!P4 IMAD.MOV.U32 R8, RZ, RZ, R5 ;  /* 0x000000ffff08c224 */ /* 0x001fe200078e0005 */
[----:B------:R-:W-:Y:S02]  /*7bc0*/  PRMT R79, RZ, 0x7610, R79 ;  /* 0x00007610ff4f7816 */ /* 0x000fe4000000004f */
[----:B------:R-:W-:Y:S01]  /*7bd0*/  PRMT R78, RZ, 0x7610, R78 ;  /* 0x00007610ff4e7816 */ /* 0x000fe2000000004e */
[----:B---3--:R-:W-:Y:S04]  /*7be0*/  STL [R1+0x8ac], R85 ;  /* 0x0008ac5501007387 */ /* 0x008fe80000100800 */
[----:B------:R0:W-:Y:S02]  /*7bf0*/  STL [R1+0x43c], R13 ;  /* 0x00043c0d01007387 */ /* 0x0001e40000100800 */
[----:B0-----:R-:W-:Y:S01]  /*7c00*/  LEA.HI.X.SX32 R13, R10, R2, 0x1, P6 ;  /* 0x000000020a0d7211 */ /* 0x001fe200030f0eff */
[----:B------:R-:W-:Y:S01]  /*7c10*/  IMAD R10, R4, 0x46, RZ ;  /* 0x00000046040a7824 */ /* 0x000fe200078e02ff */
[----:B--2---:R-:W-:Y:S04]  /*7c20*/  STL [R1+0x8b0], R83 ;  /* 0x0008b05301007387 */ /* 0x004fe80000100800 */
[----:B------:R0:W-:Y:S01]  /*7c30*/  STL [R1+0x478], R3 ;  /* 0x0004780301007387 */ /* 0x0001e20000100800 */
[----:B------:R-:W-:-:S03]  /*7c40*/  @!P4 IMAD.MOV.U32 R9, RZ, RZ, R13 ;  /* 0x000000ffff09c224 */ /* 0x000fc600078e000d */
[----:B------:R1:W-:Y:S04]  /*7c50*/  STL [R1+0x474], R12 ;  /* 0x0004740c01007387 */ /* 0x0003e80000100800 */
[----:B------:R2:W3:Y:S01]  /*7c60*/  @!P4 LDG.E.U8 R80, desc[UR18][R8.64] ;  /* 0x000000120850c981 */ /* 0x0004e2000c1e1100 */
[----:B0-----:R-:W-:Y:S01]  /*7c70*/  IADD3 R3, P6, PT, R11, R0, RZ ;  /* 0x000000000b037210 */ /* 0x001fe20007fde0ff */
[----:B-1----:R-:W-:-:S03]  /*7c80*/  VIADD R12, R14, 0xffffffa1 ;  /* 0xffffffa10e0c7836 */ /* 0x002fc60000000000 */
[----:B------:R-:W-:Y:S01]  /*7c90*/  LEA.HI.X.SX32 R14, R11, R2, 0x1, P6 ;  /* 0x000000020b0e7211 */ /* 0x000fe200030f0eff */
[----:B----4-:R-:W-:Y:S01]  /*7ca0*/  STL [R1+0x8b4], R81 ;  /* 0x0008b45101007387 */ /* 0x010fe20000100800 */
[----:B--2---:R-:W-:-:S03]  /*7cb0*/  @!P0 IMAD.MOV.U32 R8, RZ, RZ, R3 ;  /* 0x000000ffff088224 */ /* 0x004fc600078e0003 */
[----:B------:R0:W-:Y:S01]  /*7cc0*/  STL [R1+0x4b8], R5 ;  /* 0x0004b80501007387 */ /* 0x0001e20000100800 */
[----:B------:R-:W-:-:S03]  /*7cd0*/  @!P0 IMAD.MOV.U32 R9, RZ, RZ, R14 ;  /* 0x000000ffff098224 */ /* 0x000fc600078e000e */
[----:B------:R1:W-:Y:S04]  /*7ce0*/  STL [R1+0x4b4], R13 ;  /* 0x0004b40d01007387 */ /* 0x0003e80000100800 */
[----:B------:R2:W4:Y:S01]  /*7cf0*/  @!P0 LDG.E.U8 R79, desc[UR18][R8.64] ;  /* 0x00000012084f8981 */ /* 0x000522000c1e1100 */
[----:B0-----:R-:W-:-:S04]  /*7d00*/  IADD3 R5, P6, PT, R10, R0, RZ ;  /* 0x000000000a057210 */ /* 0x001fc80007fde0ff */
[----:B-1----:R-:W-:Y:S01]  /*7d10*/  LEA.HI.X.SX32 R13, R10, R2, 0x1, P6 ;  /* 0x000000020a0d7211 */ /* 0x002fe200030f0eff */
[----:B--2---:R-:W-:-:S04]  /*7d20*/  @!P2 IMAD.MOV.U32 R8, RZ, RZ, R5 ;  /* 0x000000ffff08a224 */ /* 0x004fc800078e0005 */
[----:B------:R-:W-:-:S05]  /*7d30*/  @!P2 IMAD.MOV.U32 R9, RZ, RZ, R13 ;  /* 0x000000ffff09a224 */ /* 0x000fca00078e000d */
[----:B------:R0:W2:Y:S01]  /*7d40*/  @!P2 LDG.E.U8 R78, desc[UR18][R8.64] ;  /* 0x00000012084ea981 */ /* 0x0000a2000c1e1100 */
[C---:B------:R-:W-:Y:S02]  /*7d50*/  IMAD R11, R4.reuse, 0x4e, RZ ;  /* 0x0000004e040b7824 */ /* 0x040fe400078e02ff */
[----:B------:R-:W-:Y:S01]  /*7d60*/  IMAD R10, R4, 0x56, RZ ;  /* 0x00000056040a7824 */ /* 0x000fe200078e02ff */
[----:B------:R-:W-:Y:S02]  /*7d70*/  ISETP.GE.U32.AND P4, PT, R12, 0x7fffff22, PT ;  /* 0x7fffff220c00780c */ /* 0x000fe40003f86070 */
[----:B------:R-:W-:Y:S02]  /*7d80*/  PRMT R77, RZ, 0x7610, R77 ;  /* 0x00007610ff4d7816 */ /* 0x000fe4000000004d */
[----:B------:R-:W-:Y:S02]  /*7d90*/  PRMT R76, RZ, 0x7610, R76 ;  /* 0x00007610ff4c7816 */ /* 0x000fe4000000004c */
[----:B------:R-:W-:Y:S01]  /*7da0*/  PRMT R75, RZ, 0x7610, R75 ;  /* 0x00007610ff4b7816 */ /* 0x000fe2000000004b */
[----:B------:R-:W-:-:S05]  /*7db0*/  VIADD R85, R68, 0x33 ;  /* 0x0000003344557836 */ /* 0x000fca0000000000 */
[----:B------:R-:W-:Y:S01]  /*7dc0*/  IABS R19, R85 ;  /* 0x0000005500137213 */ /* 0x000fe20000000000 */
[----:B---3--:R-:W-:Y:S04]  /*7dd0*/  STL [R1+0x8b8], R80 ;  /* 0x0008b85001007387 */ /* 0x008fe80000100800 */
[----:B------:R1:W-:Y:S04]  /*7de0*/  STL [R1+0x4f0], R3 ;  /* 0x0004f00301007387 */ /* 0x0003e80000100800 */
[----:B------:R-:W-:Y:S04]  /*7df0*/  STL [R1+0x4ec], R14 ;  /* 0x0004ec0e01007387 */ /* 0x000fe80000100800 */
[----:B------:R3:W-:Y:S01]  /*7e00*/  STL [R1+0x528], R5 ;  /* 0x0005280501007387 */ /* 0x0007e20000100800 */
[----:B-1----:R-:W-:-:S03]  /*7e10*/  IADD3 R3, P0, PT, R11, R0, RZ ;  /* 0x000000000b037210 */ /* 0x002fc60007f1e0ff */
[----:B----4-:R-:W-:Y:S01]  /*7e20*/  STL [R1+0x8bc], R79 ;  /* 0x0008bc4f01007387 */ /* 0x010fe20000100800 */
[----:B---3--:R-:W-:-:S03]  /*7e30*/  IADD3 R5, P2, PT, R10, R0, RZ ;  /* 0x000000000a057210 */ /* 0x008fc60007f5e0ff */
[----:B------:R1:W-:Y:S01]  /*7e40*/  STL [R1+0x524], R13 ;  /* 0x0005240d01007387 */ /* 0x0003e20000100800 */
[----:B0-----:R-:W-:Y:S01]  /*7e50*/  @!P5 IMAD.MOV.U32 R8, RZ, RZ, R3 ;  /* 0x000000ffff08d224 */ /* 0x001fe200078e0003 */
[-C--:B------:R-:W-:Y:S02]  /*7e60*/  LEA.HI.X.SX32 R12, R10, R2.reuse, 0x1, P2 ;  /* 0x000000020a0c7211 */ /* 0x080fe400010f0eff */
[----:B-1----:R-:W-:Y:S01]  /*7e70*/  LEA.HI.X.SX32 R13, R11, R2, 0x1, P0 ;  /* 0x000000020b0d7211 */ /* 0x002fe200000f0eff */
[----:B------:R-:W-:Y:S01]  /*7e80*/  IMAD R11, R4, 0x5e, RZ ;  /* 0x0000005e040b7824 */ /* 0x000fe200078e02ff */
[----:B--2---:R-:W-:Y:S03]  /*7e90*/  STL [R1+0x8c0], R78 ;  /* 0x0008c04e01007387 */ /* 0x004fe60000100800 */
[----:B------:R-:W-:Y:S01]  /*7ea0*/  @!P5 IMAD.MOV.U32 R9, RZ, RZ, R13 ;  /* 0x000000ffff09d224 */ /* 0x000fe200078e000d */
[----:B------:R0:W-:Y:S04]  /*7eb0*/  STL [R1+0x560], R3 ;  /* 0x0005600301007387 */ /* 0x0001e80000100800 */
[----:B------:R1:W2:Y:S01]  /*7ec0*/  @!P5 LDG.E.U8 R77, desc[UR18][R8.64] ;  /* 0x00000012084dd981 */ /* 0x0002a2000c1e1100 */
[----:B------:R-:W-:-:S02]  /*7ed0*/  VIADD R80, R68, 0x30 ;  /* 0x0000003044507836 */ /* 0x000fc40000000000 */
[C---:B------:R-:W-:Y:S02]  /*7ee0*/  VIADD R90, R68.reuse, 0x36 ;  /* 0x00000036445a7836 */ /* 0x040fe40000000000 */
[C---:B------:R-:W-:Y:S01]  /*7ef0*/  VIADD R92, R68.reuse, 0x39 ;  /* 0x00000039445c7836 */ /* 0x040fe20000000000 */
[C---:B0-----:R-:W-:Y:S01]  /*7f00*/  IADD3 R3, P0, PT, R11.reuse, R0, RZ ;  /* 0x000000000b037210 */ /* 0x041fe20007f1e0ff */
[----:B------:R0:W-:Y:S01]  /*7f10*/  STL [R1+0x598], R5 ;  /* 0x0005980501007387 */ /* 0x0001e20000100800 */
[----:B------:R-:W-:Y:S01]  /*7f20*/  VIADD R82, R68, 0x3f ;  /* 0x0000003f44527836 */ /* 0x000fe20000000000 */
[----:B------:R-:W-:Y:S01]  /*7f30*/  ISETP.GT.U32.AND P2, PT, R6, R71, PT ;  /* 0x000000470600720c */ /* 0x000fe20003f44070 */
[----:B-1----:R-:W-:Y:S01]  /*7f40*/  @!P1 IMAD.MOV.U32 R8, RZ, RZ, R5 ;  /* 0x000000ffff089224 */ /* 0x002fe200078e0005 */
[----:B------:R-:W1:Y:S01]  /*7f50*/  LDC R78, c[0x0][0x3a0] ;  /* 0x0000e800ff4e7b82 */ /* 0x000e620000000800 */
[----:B------:R-:W-:Y:S01]  /*7f60*/  @!P1 IMAD.MOV.U32 R9, RZ, RZ, R12 ;  /* 0x000000ffff099224 */ /* 0x000fe200078e000c */
[----:B0-----:R-:W-:-:S04]  /*7f70*/  LEA.HI.X.SX32 R5, R11, R2, 0x1, P0 ;  /* 0x000000020b057211 */ /* 0x001fc800000f0eff */
[----:B------:R0:W3:Y:S02]  /*7f80*/  @!P1 LDG.E.U8 R76, desc[UR18][R8.64] ;  /* 0x00000012084c9981 */ /* 0x0000e4000c1e1100 */
[----:B0-----:R-:W-:Y:S02]  /*7f90*/  @!P4 IMAD.MOV.U32 R8, RZ, RZ, R3 ;  /* 0x000000ffff08c224 */ /* 0x001fe400078e0003 */
[----:B------:R-:W-:-:S05]  /*7fa0*/  @!P4 IMAD.MOV.U32 R9, RZ, RZ, R5 ;  /* 0x000000ffff09c224 */ /* 0x000fca00078e0005 */
[----:B------:R0:W4:Y:S01]  /*7fb0*/  @!P4 LDG.E.U8 R75, desc[UR18][R8.64] ;  /* 0x00000012084bc981 */ /* 0x000122000c1e1100 */
[----:B------:R-:W-:-:S05]  /*7fc0*/  IABS R22, R80 ;  /* 0x0000005000167213 */ /* 0x000fca0000000000 */
[----:B0-----:R-:W-:-:S04]  /*7fd0*/  IMAD.HI.U32 R8, R7, R22, RZ ;  /* 0x0000001607087227 */ /* 0x001fc800078e00ff */
[----:B------:R-:W-:-:S04]  /*7fe0*/  IMAD.MOV R8, RZ, RZ, -R8 ;  /* 0x000000ffff087224 */ /* 0x000fc800078e0a08 */
[----:B------:R-:W-:Y:S02]  /*7ff0*/  IMAD R22, R6, R8, R22 ;  /* 0x0000000806167224 */ /* 0x000fe400078e0216 */
[----:B------:R-:W-:Y:S01]  /*8000*/  IMAD.HI.U32 R8, R7, R19, RZ ;  /* 0x0000001307087227 */ /* 0x000fe200078e00ff */
[----:B------:R-:W-:-:S03]  /*8010*/  IABS R16, R90 ;  /* 0x0000005a00107213 */ /* 0x000fc60000000000 */
[----:B------:R-:W-:-:S04]  /*8020*/  IMAD.MOV R8, RZ, RZ, -R8 ;  /* 0x000000ffff087224 */ /* 0x000fc800078e0a08 */
[----:B------:R-:W-:Y:S02]  /*8030*/  IMAD R19, R6, R8, R19 ;  /* 0x0000000806137224 */ /* 0x000fe400078e0213 */
[----:B------:R-:W-:Y:S01]  /*8040*/  IMAD.HI.U32 R8, R7, R16, RZ ;  /* 0x0000001007087227 */ /* 0x000fe200078e00ff */
[----:B------:R0:W-:Y:S03]  /*8050*/  STL [R1+0x55c], R13 ;  /* 0x00055c0d01007387 */ /* 0x0001e60000100800 */
[----:B------:R-:W-:Y:S01]  /*8060*/  IMAD.MOV R8, RZ, RZ, -R8 ;  /* 0x000000ffff087224 */ /* 0x000fe200078e0a08 */
[----:B0-----:R-:W-:-:S03]  /*8070*/  IABS R13, R92 ;  /* 0x0000005c000d7213 */ /* 0x001fc60000000000 */
[----:B------:R-:W-:Y:S02]  /*8080*/  IMAD R16, R6, R8, R16 ;  /* 0x0000000806107224 */ /* 0x000fe400078e0210 */
[----:B------:R-:W-:-:S04]  /*8090*/  IMAD.HI.U32 R8, R7, R13, RZ ;  /* 0x0000000d07087227 */ /* 0x000fc800078e00ff */
[----:B------:R-:W-:Y:S01]  /*80a0*/  IMAD.MOV R8, RZ, RZ, -R8 ;  /* 0x000000ffff087224 */ /* 0x000fe200078e0a08 */
[----:B------:R-:W-:-:S03]  /*80b0*/  ISETP.GT.U32.AND P0, PT, R6, R69, PT ;  /* 0x000000450600720c */ /* 0x000fc60003f04070 */
[----:B------:R-:W-:Y:S01]  /*80c0*/  IMAD R13, R6, R8, R13 ;  /* 0x00000008060d7224 */ /* 0x000fe200078e020d */
[----:B------:R-:W-:-:S05]  /*80d0*/  IABS R8, R82 ;  /* 0x0000005200087213 */ /* 0x000fca0000000000 */
[----:B------:R-:W-:-:S04]  /*80e0*/  IMAD.HI.U32 R72, R7, R8, RZ ;  /* 0x0000000807487227 */ /* 0x000fc800078e00ff */
[----:B------:R-:W-:Y:S02]  /*80f0*/  IMAD.MOV R72, RZ, RZ, -R72 ;  /* 0x000000ffff487224 */ /* 0x000fe400078e0a48 */
[----:B------:R-:W-:Y:S01]  /*8100*/  @!P0 IMAD.IADD R69, R69, 0x1, -R6 ;  /* 0x0000000145458824 */ /* 0x000fe200078e0a06 */
[C---:B------:R-:W-:Y:S01]  /*8110*/  ISETP.GT.U32.AND P0, PT, R6.reuse, R63, PT ;  /* 0x0000003f0600720c */ /* 0x040fe20003f04070 */
[C---:B------:R-:W-:Y:S01]  /*8120*/  IMAD R8, R6.reuse, R72, R8 ;  /* 0x0000004806087224 */ /* 0x040fe200078e0208 */
[----:B------:R-:W-:-:S04]  /*8130*/  ISETP.GT.U32.AND P4, PT, R6, R70, PT ;  /* 0x000000460600720c */ /* 0x000fc80003f84070 */
[C---:B------:R-:W-:Y:S02]  /*8140*/  ISETP.GT.U32.AND P5, PT, R6.reuse, R8, PT ;  /* 0x000000080600720c */ /* 0x040fe40003fa4070 */
[----:B------:R-:W-:-:S05]  /*8150*/  ISETP.GT.U32.AND P1, PT, R6, R67, PT ;  /* 0x000000430600720c */ /* 0x000fca0003f24070 */
[--C-:B------:R-:W-:Y:S01]  /*8160*/  @!P0 IMAD.IADD R63, R63, 0x1, -R6.reuse ;  /* 0x000000013f3f8824 */ /* 0x100fe200078e0a06 */
[C---:B------:R-:W-:Y:S01]  /*8170*/  ISETP.GT.U32.AND P0, PT, R6.reuse, R58, PT ;  /* 0x0000003a0600720c */ /* 0x040fe20003f04070 */
[--C-:B------:R-:W-:Y:S01]  /*8180*/  @!P2 IMAD.IADD R71, R71, 0x1, -R6.reuse ;  /* 0x000000014747a824 */ /* 0x100fe200078e0a06 */
[----:B------:R-:W-:Y:S01]  /*8190*/  ISETP.GT.U32.AND P2, PT, R6, R66, PT ;  /* 0x000000420600720c */ /* 0x000fe20003f44070 */
[--C-:B------:R-:W-:Y:S01]  /*81a0*/  @!P4 IMAD.IADD R70, R70, 0x1, -R6.reuse ;  /* 0x000000014646c824 */ /* 0x100fe200078e0a06 */
[----:B------:R-:W-:Y:S01]  /*81b0*/  ISETP.GT.U32.AND P4, PT, R6, R64, PT ;  /* 0x000000400600720c */ /* 0x000fe20003f84070 */
[--C-:B------:R-:W-:Y:S01]  /*81c0*/  @!P5 IMAD.IADD R8, R8, 0x1, -R6.reuse ;  /* 0x000000010808d824 */ /* 0x100fe200078e0a06 */
[C---:B------:R-:W-:Y:S01]  /*81d0*/  ISETP.GT.U32.AND P5, PT, R6.reuse, R65, PT ;  /* 0x000000410600720c */ /* 0x040fe20003fa4070 */
[----:B------:R-:W-:Y:S01]  /*81e0*/  @!P1 IMAD.IADD R67, R67, 0x1, -R6 ;  /* 0x0000000143439824 */ /* 0x000fe200078e0a06 */
[----:B------:R-:W-:Y:S01]  /*81f0*/  ISETP.GT.U32.AND P1, PT, R6, R62, PT ;  /* 0x0000003e0600720c */ /* 0x000fe20003f24070 */
[----:B------:R-:W-:-:S04]  /*8200*/  VIADD R79, R68, 0x2f ;  /* 0x0000002f444f7836 */ /* 0x000fc80000000000 */
[--C-:B------:R-:W-:Y:S01]  /*8210*/  @!P0 IMAD.IADD R58, R58, 0x1, -R6.reuse ;  /* 0x000000013a3a8824 */ /* 0x100fe200078e0a06 */
[----:B------:R-:W-:Y:S01]  /*8220*/  ISETP.GT.U32.AND P0, PT, R6, R53, PT ;  /* 0x000000350600720c */ /* 0x000fe20003f04070 */
[--C-:B------:R-:W-:Y:S01]  /*8230*/  @!P2 IMAD.IADD R66, R66, 0x1, -R6.reuse ;  /* 0x000000014242a824 */ /* 0x100fe200078e0a06 */
[----:B------:R-:W-:Y:S01]  /*8240*/  ISETP.GT.U32.AND P2, PT, R6, R61, PT ;  /* 0x0000003d0600720c */ /* 0x000fe20003f44070 */
[--C-:B------:R-:W-:Y:S01]  /*8250*/  @!P4 IMAD.IADD R64, R64, 0x1, -R6.reuse ;  /* 0x000000014040c824 */ /* 0x100fe200078e0a06 */
[C---:B------:R-:W-:Y:S01]  /*8260*/  ISETP.GT.U32.AND P4, PT, R6.reuse, R59, PT ;  /* 0x0000003b0600720c */ /* 0x040fe20003f84070 */
[--C-:B------:R-:W-:Y:S01]  /*8270*/  @!P5 IMAD.IADD R65, R65, 0x1, -R6.reuse ;  /* 0x000000014141d824 */ /* 0x100fe200078e0a06 */
[----:B------:R-:W-:Y:S01]  /*8280*/  ISETP.GT.U32.AND P5, PT, R6, R60, PT ;  /* 0x0000003c0600720c */ /* 0x000fe20003fa4070 */
[----:B------:R-:W-:Y:S02]  /*8290*/  VIADD R81, R68, 0x31 ;  /* 0x0000003144517836 */ /* 0x000fe40000000000 */
[----:B------:R-:W-:Y:S01]  /*82a0*/  @!P1 IMAD.IADD R62, R62, 0x1, -R6 ;  /* 0x000000013e3e9824 */ /* 0x000fe200078e0a06 */
[----:B------:R-:W-:Y:S01]  /*82b0*/  ISETP.GT.U32.AND P1, PT, R6, R57, PT ;  /* 0x000000390600720c */ /* 0x000fe20003f24070 */
[----:B------:R-:W-:-:S02]  /*82c0*/  VIADD R83, R68, 0x32 ;  /* 0x0000003244537836 */ /* 0x000fc40000000000 */
[--C-:B------:R-:W-:Y:S01]  /*82d0*/  @!P0 IMAD.IADD R53, R53, 0x1, -R6.reuse ;  /* 0x0000000135358824 */ /* 0x100fe200078e0a06 */
[----:B------:R-:W-:Y:S01]  /*82e0*/  ISETP.GT.U32.AND P0, PT, R6, R48, PT ;  /* 0x000000300600720c */ /* 0x000fe20003f04070 */
[C---:B------:R-:W-:Y:S02]  /*82f0*/  VIADD R87, R68.reuse, 0x34 ;  /* 0x0000003444577836 */ /* 0x040fe40000000000 */
[C---:B------:R-:W-:Y:S02]  /*8300*/  VIADD R88, R68.reuse, 0x35 ;  /* 0x0000003544587836 */ /* 0x040fe40000000000 */
[C---:B------:R-:W-:Y:S02]  /*8310*/  VIADD R89, R68.reuse, 0x37 ;  /* 0x0000003744597836 */ /* 0x040fe40000000000 */
[----:B------:R-:W-:Y:S02]  /*8320*/  VIADD R91, R68, 0x38 ;  /* 0x00000038445b7836 */ /* 0x000fe40000000000 */
[--C-:B------:R-:W-:Y:S01]  /*8330*/  @!P2 IMAD.IADD R61, R61, 0x1, -R6.reuse ;  /* 0x000000013d3da824 */ /* 0x100fe200078e0a06 */
[----:B------:R-:W-:Y:S01]  /*8340*/  ISETP.GT.U32.AND P2, PT, R6, R56, PT ;  /* 0x000000380600720c */ /* 0x000fe20003f44070 */
[--C-:B------:R-:W-:Y:S01]  /*8350*/  @!P5 IMAD.IADD R60, R60, 0x1, -R6.reuse ;  /* 0x000000013c3cd824 */ /* 0x100fe200078e0a06 */
[C---:B------:R-:W-:Y:S01]  /*8360*/  ISETP.GT.U32.AND P5, PT, R6.reuse, R55, PT ;  /* 0x000000370600720c */ /* 0x040fe20003fa4070 */
[----:B------:R-:W-:Y:S01]  /*8370*/  @!P4 IMAD.IADD R59, R59, 0x1, -R6 ;  /* 0x000000013b3bc824 */ /* 0x000fe200078e0a06 */
[----:B------:R-:W-:Y:S01]  /*8380*/  ISETP.GT.U32.AND P4, PT, R6, R54, PT ;  /* 0x000000360600720c */ /* 0x000fe20003f84070 */
[----:B------:R-:W-:-:S02]  /*8390*/  VIADD R93, R68, 0x3a ;  /* 0x0000003a445d7836 */ /* 0x000fc40000000000 */
[--C-:B------:R-:W-:Y:S01]  /*83a0*/  @!P1 IMAD.IADD R57, R57, 0x1, -R6.reuse ;  /* 0x0000000139399824 */ /* 0x100fe200078e0a06 */
[----:B------:R-:W-:Y:S01]  /*83b0*/  ISETP.GT.U32.AND P1, PT, R6, R52, PT ;  /* 0x000000340600720c */ /* 0x000fe20003f24070 */
[C---:B------:R-:W-:Y:S02]  /*83c0*/  VIADD R86, R68.reuse, 0x3d ;  /* 0x0000003d44567836 */ /* 0x040fe40000000000 */
[----:B------:R-:W-:Y:S02]  /*83d0*/  VIADD R84, R68, 0x3e ;  /* 0x0000003e44547836 */ /* 0x000fe40000000000 */
[--C-:B------:R-:W-:Y:S01]  /*83e0*/  @!P0 IMAD.IADD R48, R48, 0x1, -R6.reuse ;  /* 0x0000000130308824 */ /* 0x100fe200078e0a06 */
[----:B------:R-:W-:Y:S01]  /*83f0*/  ISETP.GT.U32.AND P0, PT, R6, R43, PT ;  /* 0x0000002b0600720c */ /* 0x000fe20003f04070 */
[--C-:B------:R-:W-:Y:S01]  /*8400*/  @!P2 IMAD.IADD R56, R56, 0x1, -R6.reuse ;  /* 0x000000013838a824 */ /* 0x100fe200078e0a06 */
[C---:B------:R-:W-:Y:S01]  /*8410*/  ISETP.GT.U32.AND P2, PT, R6.reuse, R51, PT ;  /* 0x000000330600720c */ /* 0x040fe20003f44070 */
[--C-:B------:R-:W-:Y:S01]  /*8420*/  @!P5 IMAD.IADD R55, R55, 0x1, -R6.reuse ;  /* 0x000000013737d824 */ /* 0x100fe200078e0a06 */
[----:B------:R-:W-:Y:S01]  /*8430*/  ISETP.GT.U32.AND P5, PT, R6, R50, PT ;  /* 0x000000320600720c */ /* 0x000fe20003fa4070 */
[--C-:B------:R-:W-:Y:S01]  /*8440*/  @!P4 IMAD.IADD R54, R54, 0x1, -R6.reuse ;  /* 0x000000013636c824 */ /* 0x100fe200078e0a06 */
[----:B------:R-:W-:Y:S01]  /*8450*/  ISETP.GT.U32.AND P4, PT, R6, R49, PT ;  /* 0x000000310600720c */ /* 0x000fe20003f84070 */
[----:B------:R-:W-:Y:S01]  /*8460*/  @!P1 IMAD.IADD R52, R52, 0x1, -R6 ;  /* 0x0000000134349824 */ /* 0x000fe200078e0a06 */
[----:B------:R-:W-:-:S02]  /*8470*/  ISETP.GT.U32.AND P1, PT, R6, R47, PT ;  /* 0x0000002f0600720c */ /* 0x000fc40003f24070 */
[----:B------:R-:W-:-:S03]  /*8480*/  IABS R23, R79 ;  /* 0x0000004f00177213 */ /* 0x000fc60000000000 */
[--C-:B------:R-:W-:Y:S01]  /*8490*/  @!P0 IMAD.IADD R43, R43, 0x1, -R6.reuse ;  /* 0x000000012b2b8824 */ /* 0x100fe200078e0a06 */
[C---:B------:R-:W-:Y:S01]  /*84a0*/  ISETP.GT.U32.AND P0, PT, R6.reuse, R38, PT ;  /* 0x000000260600720c */ /* 0x040fe20003f04070 */
[--C-:B------:R-:W-:Y:S01]  /*84b0*/  @!P2 IMAD.IADD R51, R51, 0x1, -R6.reuse ;  /* 0x000000013333a824 */ /* 0x100fe200078e0a06 */
[----:B------:R-:W-:Y:S01]  /*84c0*/  ISETP.GT.U32.AND P2, PT, R6, R46, PT ;  /* 0x0000002e0600720c */ /* 0x000fe20003f44070 */
[--C-:B------:R-:W-:Y:S01]  /*84d0*/  @!P5 IMAD.IADD R50, R50, 0x1, -R6.reuse ;  /* 0x000000013232d824 */ /* 0x100fe200078e0a06 */
[C---:B------:R-:W-:Y:S01]  /*84e0*/  ISETP.GT.U32.AND P5, PT, R6.reuse, R45, PT ;  /* 0x0000002d0600720c */ /* 0x040fe20003fa4070 */
[--C-:B------:R-:W-:Y:S01]  /*84f0*/  @!P4 IMAD.IADD R49, R49, 0x1, -R6.reuse ;  /* 0x000000013131c824 */ /* 0x100fe200078e0a06 */
[C---:B------:R-:W-:Y:S01]  /*8500*/  ISETP.GT.U32.AND P4, PT, R6.reuse, R44, PT ;  /* 0x0000002c0600720c */ /* 0x040fe20003f84070 */
[----:B------:R-:W-:Y:S01]  /*8510*/  @!P1 IMAD.IADD R47, R47, 0x1, -R6 ;  /* 0x000000012f2f9824 */ /* 0x000fe200078e0a06 */
[----:B------:R-:W-:Y:S02]  /*8520*/  ISETP.GT.U32.AND P1, PT, R6, R42, PT ;  /* 0x0000002a0600720c */ /* 0x000fe40003f24070 */
[----:B------:R-:W-:-:S03]  /*8530*/  IABS R21, R81 ;  /* 0x0000005100157213 */ /* 0x000fc60000000000 */
[----:B------:R-:W-:Y:S01]  /*8540*/  @!P0 IMAD.IADD R38, R38, 0x1, -R6 ;  /* 0x0000000126268824 */ /* 0x000fe200078e0a06 */
[----:B------:R-:W-:Y:S01]  /*8550*/  ISETP.GT.U32.AND P0, PT, R6, R33, PT ;  /* 0x000000210600720c */ /* 0x000fe20003f04070 */
[----:B------:R-:W-:Y:S01]  /*8560*/  IMAD.HI.U32 R9, R7, R21, RZ ;  /* 0x0000001507097227 */ /* 0x000fe200078e00ff */
[----:B------:R-:W-:-:S03]  /*8570*/  IABS R18, R87 ;  /* 0x0000005700127213 */ /* 0x000fc60000000000 */
[--C-:B------:R-:W-:Y:S01]  /*8580*/  @!P2 IMAD.IADD R46, R46, 0x1, -R6.reuse ;  /* 0x000000012e2ea824 */ /* 0x100fe200078e0a06 */
[C---:B------:R-:W-:Y:S01]  /*8590*/  ISETP.GT.U32.AND P2, PT, R6.reuse, R41, PT ;  /* 0x000000290600720c */ /* 0x040fe20003f44070 */
[--C-:B------:R-:W-:Y:S01]  /*85a0*/  @!P5 IMAD.IADD R45, R45, 0x1, -R6.reuse ;  /* 0x000000012d2dd824 */ /* 0x100fe200078e0a06 */
[----:B------:R-:W-:Y:S01]  /*85b0*/  ISETP.GT.U32.AND P5, PT, R6, R40, PT ;  /* 0x000000280600720c */ /* 0x000fe20003fa4070 */
[----:B------:R-:W-:Y:S01]  /*85c0*/  @!P4 IMAD.IADD R44, R44, 0x1, -R6 ;  /* 0x000000012c2cc824 */ /* 0x000fe200078e0a06 */
[----:B------:R-:W-:Y:S01]  /*85d0*/  ISETP.GT.U32.AND P4, PT, R6, R39, PT ;  /* 0x000000270600720c */ /* 0x000fe20003f84070 */
[----:B------:R-:W-:-:S04]  /*85e0*/  IMAD.HI.U32 R10, R7, R23, RZ ;  /* 0x00000017070a7227 */ /* 0x000fc800078e00ff */
[----:B------:R-:W-:Y:S02]  /*85f0*/  IMAD.MOV R9, RZ, RZ, -R9 ;  /* 0x000000ffff097224 */ /* 0x000fe400078e0a09 */
[----:B------:R-:W-:Y:S01]  /*8600*/  @!P1 IMAD.IADD R42, R42, 0x1, -R6 ;  /* 0x000000012a2a9824 */ /* 0x000fe200078e0a06 */
[C---:B------:R-:W-:Y:S01]  /*8610*/  ISETP.GT.U32.AND P1, PT, R6.reuse, R37, PT ;  /* 0x000000250600720c */ /* 0x040fe20003f24070 */
[----:B------:R-:W-:Y:S01]  /*8620*/  IMAD.MOV R10, RZ, RZ, -R10 ;  /* 0x000000ffff0a7224 */ /* 0x000fe200078e0a0a */
[----:B------:R-:W-:Y:S01]  /*8630*/  IABS R20, R83 ;  /* 0x0000005300147213 */ /* 0x000fe20000000000 */
[----:B------:R-:W-:Y:S02]  /*8640*/  IMAD R21, R6, R9, R21 ;  /* 0x0000000906157224 */ /* 0x000fe400078e0215 */
[----:B------:R-:W-:Y:S01]  /*8650*/  IMAD.HI.U32 R9, R7, R18, RZ ;  /* 0x0000001207097227 */ /* 0x000fe200078e00ff */
[----:B------:R-:W-:-:S03]  /*8660*/  IABS R15, R89 ;  /* 0x00000059000f7213 */ /* 0x000fc60000000000 */
[----:B------:R-:W-:Y:S01]  /*8670*/  @!P0 IMAD.IADD R33, R33, 0x1, -R6 ;  /* 0x0000000121218824 */ /* 0x000fe200078e0a06 */
[C---:B------:R-:W-:Y:S01]  /*8680*/  ISETP.GT.U32.AND P0, PT, R6.reuse, R28, PT ;  /* 0x0000001c0600720c */ /* 0x040fe20003f04070 */
[----:B------:R-:W-:Y:S02]  /*8690*/  IMAD R23, R6, R10, R23 ;  /* 0x0000000a06177224 */ /* 0x000fe400078e0217 */
[----:B------:R-:W-:-:S04]  /*86a0*/  IMAD.HI.U32 R10, R7, R20, RZ ;  /* 0x00000014070a7227 */ /* 0x000fc800078e00ff */
[----:B------:R-:W-:Y:S01]  /*86b0*/  IMAD.MOV R9, RZ, RZ, -R9 ;  /* 0x000000ffff097224 */ /* 0x000fe200078e0a09 */
[----:B--2---:R-:W-:Y:S04]  /*86c0*/  STL [R1+0x8c4], R77 ;  /* 0x0008c44d01007387 */ /* 0x004fe80000100800 */
[----:B------:R-:W-:Y:S04]  /*86d0*/  STL [R1+0x594], R12 ;  /* 0x0005940c01007387 */ /* 0x000fe80000100800 */
[----:B------:R-:W-:Y:S04]  /*86e0*/  STL [R1+0x73c], R79 ;  /* 0x00073c4f01007387 */ /* 0x000fe80000100800 */
[----:B------:R-:W-:Y:S04]  /*86f0*/  STL [R1+0x8c8], R79 ;  /* 0x0008c84f01007387 */ /* 0x000fe80000100800 */
[----:B---3--:R-:W-:Y:S04]  /*8700*/  STL [R1+0x8cc], R76 ;  /* 0x0008cc4c01007387 */ /* 0x008fe80000100800 */
[----:B------:R-:W-:Y:S04]  /*8710*/  STL [R1+0x5d0], R3 ;  /* 0x0005d00301007387 */ /* 0x000fe80000100800 */
[----:B------:R0:W-:Y:S04]  /*8720*/  STL [R1+0x5cc], R5 ;  /* 0x0005cc0501007387 */ /* 0x0001e80000100800 */
[----:B------:R-:W-:Y:S04]  /*8730*/  STL [R1+0x738], R80 ;  /* 0x0007385001007387 */ /* 0x000fe80000100800 */
[----:B------:R-:W-:Y:S04]  /*8740*/  STL [R1+0x734], R81 ;  /* 0x0007345101007387 */ /* 0x000fe80000100800 */
[----:B----4-:R-:W-:Y:S04]  /*8750*/  STL [R1+0x8d0], R75 ;  /* 0x0008d04b01007387 */ /* 0x010fe80000100800 */
[----:B------:R-:W-:Y:S04]  /*8760*/  STL [R1+0x730], R83 ;  /* 0x0007305301007387 */ /* 0x000fe80000100800 */
[----:B------:R2:W-:Y:S04]  /*8770*/  STL [R1+0x8d4], R80 ;  /* 0x0008d45001007387 */ /* 0x0005e80000100800 */
[----:B------:R-:W-:Y:S01]  /*8780*/  STL [R1+0x8d8], R81 ;  /* 0x0008d85101007387 */ /* 0x000fe20000100800 */
[----:B0-----:R-:W-:-:S03]  /*8790*/  VIADD R5, R68, 0x3b ;  /* 0x0000003b44057836 */ /* 0x001fc60000000000 */
[----:B------:R-:W-:Y:S01]  /*87a0*/  STL [R1+0x72c], R85 ;  /* 0x00072c5501007387 */ /* 0x000fe20000100800 */
[----:B------:R-:W-:-:S03]  /*87b0*/  VIADD R3, R68, 0x3c ;  /* 0x0000003c44037836 */ /* 0x000fc60000000000 */
        /* <DEDUP_REMOVED lines=12> */
[----:B--2---:R-:W2:Y:S04]  /*8880*/  LDL R80, [R1+0x740] ;  /* 0x0007400001507983 */ /* 0x004ea80000100800 */
[----:B------:R-:W3:Y:S04]  /*8890*/  LDL R75, [R1+0x750] ;  /* 0x00075000014b7983 */ /* 0x000ee80000100800 */
[----:B------:R-:W4:Y:S04]  /*88a0*/  LDL R76, [R1+0x754] ;  /* 0x00075400014c7983 */ /* 0x000f280000100800 */
[----:B------:R-:W2:Y:S01]  /*88b0*/  LDL R79, [R1+0x758] ;  /* 0x00075800014f7983 */ /* 0x000ea20000100800 */
[--C-:B------:R-:W-:Y:S01]  /*88c0*/  @!P2 IMAD.IADD R41, R41, 0x1, -R6.reuse ;  /* 0x000000012929a824 */ /* 0x100fe200078e0a06 */
[----:B------:R-:W-:Y:S01]  /*88d0*/  IABS R17, R88 ;  /* 0x0000005800117213 */ /* 0x000fe20000000000 */
[--C-:B------:R-:W-:Y:S01]  /*88e0*/  @!P5 IMAD.IADD R40, R40, 0x1, -R6.reuse ;  /* 0x000000012828d824 */ /* 0x100fe200078e0a06 */
[C---:B------:R-:W-:Y:S01]  /*88f0*/  ISETP.GT.U32.AND P2, PT, R6.reuse, R36, PT ;  /* 0x000000240600720c */ /* 0x040fe20003f44070 */
[----:B------:R-:W-:Y:S01]  /*8900*/  @!P4 IMAD.IADD R39, R39, 0x1, -R6 ;  /* 0x000000012727c824 */ /* 0x000fe200078e0a06 */
[C---:B------:R-:W-:Y:S01]  /*8910*/  ISETP.GT.U32.AND P5, PT, R6.reuse, R35, PT ;  /* 0x000000230600720c */ /* 0x040fe20003fa4070 */
[----:B------:R-:W-:Y:S01]  /*8920*/  IMAD.MOV R10, RZ, RZ, -R10 ;  /* 0x000000ffff0a7224 */ /* 0x000fe200078e0a0a */
[C---:B------:R-:W-:Y:S01]  /*8930*/  ISETP.GT.U32.AND P4, PT, R6.reuse, R34, PT ;  /* 0x000000220600720c */ /* 0x040fe20003f84070 */
[----:B------:R-:W-:-:S02]  /*8940*/  IMAD R18, R6, R9, R18 ;  /* 0x0000000906127224 */ /* 0x000fc400078e0212 */
[----:B------:R-:W-:Y:S01]  /*8950*/  IMAD.HI.U32 R9, R7, R15, RZ ;  /* 0x0000000f07097227 */ /* 0x000fe200078e00ff */
[----:B------:R-:W-:-:S03]  /*8960*/  IABS R12, R93 ;  /* 0x0000005d000c7213 */ /* 0x000fc60000000000 */
[----:B------:R-:W-:Y:S01]  /*8970*/  @!P1 IMAD.IADD R37, R37, 0x1, -R6 ;  /* 0x0000000125259824 */ /* 0x000fe200078e0a06 */
[C---:B------:R-:W-:Y:S01]  /*8980*/  ISETP.GT.U32.AND P1, PT, R6.reuse, R32, PT ;  /* 0x000000200600720c */ /* 0x040fe20003f24070 */
[----:B------:R-:W-:Y:S02]  /*8990*/  IMAD R20, R6, R10, R20 ;  /* 0x0000000a06147224 */ /* 0x000fe400078e0214 */
[----:B------:R-:W-:-:S04]  /*89a0*/  IMAD.HI.U32 R10, R7, R17, RZ ;  /* 0x00000011070a7227 */ /* 0x000fc800078e00ff */
[----:B------:R-:W-:Y:S01]  /*89b0*/  IMAD.MOV R9, RZ, RZ, -R9 ;  /* 0x000000ffff097224 */ /* 0x000fe200078e0a09 */
[----:B------:R-:W-:Y:S01]  /*89c0*/  IABS R14, R91 ;  /* 0x0000005b000e7213 */ /* 0x000fe20000000000 */
[----:B------:R-:W-:Y:S01]  /*89d0*/  @!P0 IMAD.IADD R28, R28, 0x1, -R6 ;  /* 0x000000011c1c8824 */ /* 0x000fe200078e0a06 */
[C---:B------:R-:W-:Y:S01]  /*89e0*/  ISETP.GT.U32.AND P0, PT, R6.reuse, R23, PT ;  /* 0x000000170600720c */ /* 0x040fe20003f04070 */
[----:B------:R-:W-:Y:S02]  /*89f0*/  IMAD.MOV R10, RZ, RZ, -R10 ;  /* 0x000000ffff0a7224 */ /* 0x000fe400078e0a0a */
[----:B------:R-:W-:Y:S02]  /*8a00*/  IMAD R15, R6, R9, R15 ;  /* 0x00000009060f7224 */ /* 0x000fe400078e020f */
[----:B------:R-:W-:-:S04]  /*8a10*/  IMAD.HI.U32 R9, R7, R12, RZ ;  /* 0x0000000c07097227 */ /* 0x000fc800078e00ff */
[----:B------:R-:W-:Y:S02]  /*8a20*/  IMAD R17, R6, R10, R17 ;  /* 0x0000000a06117224 */ /* 0x000fe400078e0211 */
[--C-:B------:R-:W-:Y:S01]  /*8a30*/  @!P2 IMAD.IADD R36, R36, 0x1, -R6.reuse ;  /* 0x000000012424a824 */ /* 0x100fe200078e0a06 */
[C---:B------:R-:W-:Y:S01]  /*8a40*/  ISETP.GT.U32.AND P2, PT, R6.reuse, R31, PT ;  /* 0x0000001f0600720c */ /* 0x040fe20003f44070 */
[--C-:B------:R-:W-:Y:S01]  /*8a50*/  @!P5 IMAD.IADD R35, R35, 0x1, -R6.reuse ;  /* 0x000000012323d824 */ /* 0x100fe200078e0a06 */
[----:B------:R-:W-:Y:S01]  /*8a60*/  ISETP.GT.U32.AND P5, PT, R6, R30, PT ;  /* 0x0000001e0600720c */ /* 0x000fe20003fa4070 */
[----:B------:R-:W-:Y:S01]  /*8a70*/  @!P4 IMAD.IADD R34, R34, 0x1, -R6 ;  /* 0x000000012222c824 */ /* 0x000fe200078e0a06 */
[----:B------:R-:W-:Y:S01]  /*8a80*/  ISETP.GT.U32.AND P4, PT, R6, R29, PT ;  /* 0x0000001d0600720c */ /* 0x000fe20003f84070 */
[----:B------:R-:W-:-:S04]  /*8a90*/  IMAD.HI.U32 R10, R7, R14, RZ ;  /* 0x0000000e070a7227 */ /* 0x000fc800078e00ff */
[----:B------:R-:W-:Y:S01]  /*8aa0*/  IMAD.MOV R9, RZ, RZ, -R9 ;  /* 0x000000ffff097224 */ /* 0x000fe200078e0a09 */
[----:B------:R-:W-:Y:S01]  /*8ab0*/  IABS R11, R5 ;  /* 0x00000005000b7213 */ /* 0x000fe20000000000 */
[----:B------:R-:W-:Y:S01]  /*8ac0*/  @!P1 IMAD.IADD R32, R32, 0x1, -R6 ;  /* 0x0000000120209824 */ /* 0x000fe200078e0a06 */
[C---:B------:R-:W-:Y:S01]  /*8ad0*/  ISETP.GT.U32.AND P1, PT, R6.reuse, R27, PT ;  /* 0x0000001b0600720c */ /* 0x040fe20003f24070 */
[----:B------:R-:W-:Y:S02]  /*8ae0*/  IMAD.MOV R10, RZ, RZ, -R10 ;  /* 0x000000ffff0a7224 */ /* 0x000fe400078e0a0a */
[C---:B------:R-:W-:Y:S01]  /*8af0*/  IMAD R12, R6.reuse, R9, R12 ;  /* 0x00000009060c7224 */ /* 0x040fe200078e020c */
[----:B------:R-:W-:Y:S01]  /*8b00*/  IABS R9, R86 ;  /* 0x0000005600097213 */ /* 0x000fe20000000000 */
[C---:B------:R-:W-:Y:S02]  /*8b10*/  IMAD R14, R6.reuse, R10, R14 ;  /* 0x0000000a060e7224 */ /* 0x040fe400078e020e */
[----:B------:R-:W-:Y:S01]  /*8b20*/  @!P0 IMAD.IADD R23, R23, 0x1, -R6 ;  /* 0x0000000117178824 */ /* 0x000fe200078e0a06 */
[----:B------:R-:W-:Y:S01]  /*8b30*/  ISETP.GT.U32.AND P0, PT, R6, R18, PT ;  /* 0x000000120600720c */ /* 0x000fe20003f04070 */
[----:B------:R-:W-:-:S04]  /*8b40*/  IMAD.HI.U32 R10, R7, R11, RZ ;  /* 0x0000000b070a7227 */ /* 0x000fc800078e00ff */
[----:B------:R-:W-:-:S04]  /*8b50*/  IMAD.HI.U32 R72, R7, R9, RZ ;  /* 0x0000000907487227 */ /* 0x000fc800078e00ff */
[----:B------:R-:W-:Y:S02]  /*8b60*/  IMAD.MOV R10, RZ, RZ, -R10 ;  /* 0x000000ffff0a7224 */ /* 0x000fe400078e0a0a */
[--C-:B------:R-:W-:Y:S01]  /*8b70*/  @!P2 IMAD.IADD R31, R31, 0x1, -R6.reuse ;  /* 0x000000011f1fa824 */ /* 0x100fe200078e0a06 */
[----:B------:R-:W-:Y:S01]  /*8b80*/  ISETP.GT.U32.AND P2, PT, R6, R26, PT ;  /* 0x0000001a0600720c */ /* 0x000fe20003f44070 */
[--C-:B------:R-:W-:Y:S01]  /*8b90*/  @!P5 IMAD.IADD R30, R30, 0x1, -R6.reuse ;  /* 0x000000011e1ed824 */ /* 0x100fe200078e0a06 */
[C---:B------:R-:W-:Y:S01]  /*8ba0*/  ISETP.GT.U32.AND P5, PT, R6.reuse, R25, PT ;  /* 0x000000190600720c */ /* 0x040fe20003fa4070 */
[----:B------:R-:W-:Y:S01]  /*8bb0*/  @!P4 IMAD.IADD R29, R29, 0x1, -R6 ;  /* 0x000000011d1dc824 */ /* 0x000fe200078e0a06 */
[C---:B------:R-:W-:Y:S01]  /*8bc0*/  ISETP.GT.U32.AND P4, PT, R6.reuse, R24, PT ;  /* 0x000000180600720c */ /* 0x040fe20003f84070 */
[----:B------:R-:W-:Y:S02]  /*8bd0*/  IMAD.MOV R72, RZ, RZ, -R72 ;  /* 0x000000ffff487224 */ /* 0x000fe400078e0a48 */
[C---:B------:R-:W-:Y:S01]  /*8be0*/  IMAD R11, R6.reuse, R10, R11 ;  /* 0x0000000a060b7224 */ /* 0x040fe200078e020b */
[----:B------:R-:W-:Y:S01]  /*8bf0*/  IABS R10, R3 ;  /* 0x00000003000a7213 */ /* 0x000fe20000000000 */
[--C-:B------:R-:W-:Y:S01]  /*8c00*/  @!P1 IMAD.IADD R27, R27, 0x1, -R6.reuse ;  /* 0x000000011b1b9824 */ /* 0x100fe200078e0a06 */
[C---:B------:R-:W-:Y:S01]  /*8c10*/  ISETP.GT.U32.AND P1, PT, R6.reuse, R22, PT ;  /* 0x000000160600720c */ /* 0x040fe20003f24070 */
[----:B------:R-:W-:Y:S01]  /*8c20*/  IMAD R9, R6, R72, R9 ;  /* 0x0000004806097224 */ /* 0x000fe200078e0209 */
[----:B------:R-:W-:Y:S01]  /*8c30*/  IABS R72, R84 ;  /* 0x0000005400487213 */ /* 0x000fe20000000000 */
[----:B------:R-:W-:Y:S01]  /*8c40*/  @!P0 IMAD.IADD R18, R18, 0x1, -R6 ;  /* 0x0000000112128824 */ /* 0x000fe200078e0a06 */
[----:B------:R-:W-:Y:S01]  /*8c50*/  ISETP.GT.U32.AND P0, PT, R6, R13, PT ;  /* 0x0000000d0600720c */ /* 0x000fe20003f04070 */
[----:B------:R-:W-:-:S04]  /*8c60*/  IMAD.HI.U32 R73, R7, R10, RZ ;  /* 0x0000000a07497227 */ /* 0x000fc800078e00ff */
[----:B------:R-:W-:-:S04]  /*8c70*/  IMAD.HI.U32 R7, R7, R72, RZ ;  /* 0x0000004807077227 */ /* 0x000fc800078e00ff */
[--C-:B------:R-:W-:Y:S01]  /*8c80*/  @!P2 IMAD.IADD R26, R26, 0x1, -R6.reuse ;  /* 0x000000011a1aa824 */ /* 0x100fe200078e0a06 */
[C---:B------:R-:W-:Y:S01]  /*8c90*/  ISETP.GT.U32.AND P2, PT, R6.reuse, R21, PT ;  /* 0x000000150600720c */ /* 0x040fe20003f44070 */
[--C-:B------:R-:W-:Y:S01]  /*8ca0*/  @!P5 IMAD.IADD R25, R25, 0x1, -R6.reuse ;  /* 0x000000011919d824 */ /* 0x100fe200078e0a06 */
[----:B------:R-:W-:Y:S01]  /*8cb0*/  ISETP.GT.U32.AND P5, PT, R6, R20, PT ;  /* 0x000000140600720c */ /* 0x000fe20003fa4070 */
[--C-:B------:R-:W-:Y:S01]  /*8cc0*/  @!P4 IMAD.IADD R24, R24, 0x1, -R6.reuse ;  /* 0x000000011818c824 */ /* 0x100fe200078e0a06 */
[----:B------:R-:W-:Y:S01]  /*8cd0*/  ISETP.GT.U32.AND P4, PT, R6, R19, PT ;  /* 0x000000130600720c */ /* 0x000fe20003f84070 */
[----:B------:R-:W-:Y:S02]  /*8ce0*/  IMAD.MOV R7, RZ, RZ, -R7 ;  /* 0x000000ffff077224 */ /* 0x000fe400078e0a07 */
[----:B------:R-:W-:Y:S01]  /*8cf0*/  @!P1 IMAD.IADD R22, R22, 0x1, -R6 ;  /* 0x0000000116169824 */ /* 0x000fe200078e0a06 */
[C---:B------:R-:W-:Y:S01]  /*8d00*/  ISETP.GT.U32.AND P1, PT, R6.reuse, R17, PT ;  /* 0x000000110600720c */ /* 0x040fe20003f24070 */
[----:B------:R-:W-:-:S02]  /*8d10*/  IMAD R7, R6, R7, R72 ;  /* 0x0000000706077224 */ /* 0x000fc400078e0248 */
[----:B------:R-:W-:-:S03]  /*8d20*/  @!P0 IMAD.IADD R13, R13, 0x1, -R6 ;  /* 0x000000010d0d8824 */ /* 0x000fc600078e0a06 */
        /* <DEDUP_REMOVED lines=8> */
[----:B------:R-:W-:Y:S01]  /*8db0*/  ISETP.GT.U32.AND P1, PT, R6, R12, PT ;  /* 0x0000000c0600720c */ /* 0x000fe20003f24070 */
[----:B------:R-:W-:-:S04]  /*8dc0*/  IMAD.MOV R73, RZ, RZ, -R73 ;  /* 0x000000ffff497224 */ /* 0x000fc800078e0a49 */
[----:B------:R-:W-:Y:S01]  /*8dd0*/  @!P0 IMAD.IADD R7, R7, 0x1, -R6 ;  /* 0x0000000107078824 */ /* 0x000fe200078e0a06 */
[C---:B------:R-:W-:Y:S01]  /*8de0*/  ISETP.GT.U32.AND P0, PT, R6.reuse, R67, PT ;  /* 0x000000430600720c */ /* 0x040fe20003f04070 */
[----:B------:R-:W-:Y:S02]  /*8df0*/  IMAD R10, R6, R73, R10 ;  /* 0x00000049060a7224 */ /* 0x000fe400078e020a */
[--C-:B------:R-:W-:Y:S01]  /*8e00*/  @!P2 IMAD.IADD R16, R16, 0x1, -R6.reuse ;  /* 0x000000011010a824 */ /* 0x100fe200078e0a06 */
[C---:B------:R-:W-:Y:S01]  /*8e10*/  ISETP.GT.U32.AND P2, PT, R6.reuse, R11, PT ;  /* 0x0000000b0600720c */ /* 0x040fe20003f44070 */
[--C-:B------:R-:W-:Y:S01]  /*8e20*/  @!P5 IMAD.IADD R15, R15, 0x1, -R6.reuse ;  /* 0x000000010f0fd824 */ /* 0x100fe200078e0a06 */
[----:B------:R-:W-:Y:S01]  /*8e30*/  ISETP.GT.U32.AND P5, PT, R6, R10, PT ;  /* 0x0000000a0600720c */ /* 0x000fe20003fa4070 */
[--C-:B------:R-:W-:Y:S01]  /*8e40*/  @!P4 IMAD.IADD R14, R14, 0x1, -R6.reuse ;  /* 0x000000010e0ec824 */ /* 0x100fe200078e0a06 */
[----:B------:R-:W-:Y:S01]  /*8e50*/  ISETP.GT.U32.AND P4, PT, R6, R9, PT ;  /* 0x000000090600720c */ /* 0x000fe20003f84070 */
[----:B------:R-:W-:Y:S01]  /*8e60*/  @!P1 IMAD.IADD R12, R12, 0x1, -R6 ;  /* 0x000000010c0c9824 */ /* 0x000fe200078e0a06 */
[----:B------:R-:W-:-:S03]  /*8e70*/  ISETP.GT.U32.AND P1, PT, R6, R71, PT ;  /* 0x000000470600720c */ /* 0x000fc60003f24070 */
[----:B------:R-:W-:Y:S01]  /*8e80*/  @!P0 IMAD.IADD R67, R67, 0x1, -R6 ;  /* 0x0000000143438824 */ /* 0x000fe200078e0a06 */
[----:B------:R-:W-:-:S03]  /*8e90*/  ISETP.GT.U32.AND P0, PT, R6, R62, PT ;  /* 0x0000003e0600720c */ /* 0x000fc60003f04070 */
[--C-:B------:R-:W-:Y:S01]  /*8ea0*/  @!P2 IMAD.IADD R11, R11, 0x1, -R6.reuse ;  /* 0x000000010b0ba824 */ /* 0x100fe200078e0a06 */
[----:B------:R-:W-:Y:S01]  /*8eb0*/  ISETP.GT.U32.AND P2, PT, R6, R8, PT ;  /* 0x000000080600720c */ /* 0x000fe20003f44070 */
[--C-:B------:R-:W-:Y:S01]  /*8ec0*/  @!P5 IMAD.IADD R10, R10, 0x1, -R6.reuse ;  /* 0x000000010a0ad824 */ /* 0x100fe200078e0a06 */
[C---:B------:R-:W-:Y:S01]  /*8ed0*/  ISETP.GT.U32.AND P5, PT, R6.reuse, R70, PT ;  /* 0x000000460600720c */ /* 0x040fe20003fa4070 */
[--C-:B------:R-:W-:Y:S01]  /*8ee0*/  @!P4 IMAD.IADD R9, R9, 0x1, -R6.reuse ;  /* 0x000000010909c824 */ /* 0x100fe200078e0a06 */
[C---:B------:R-:W-:Y:S01]  /*8ef0*/  ISETP.GT.U32.AND P4, PT, R6.reuse, R69, PT ;  /* 0x000000450600720c */ /* 0x040fe20003f84070 */
        /* <DEDUP_REMOVED lines=90> */
[--C-:B------:R-:W-:Y:S01]  /*94a0*/  @!P1 IMAD.IADD R26, R26, 0x1, -R6.reuse ;  /* 0x000000011a1a9824 */ /* 0x100fe200078e0a06 */
[----:B------:R-:W-:Y:S01]  /*94b0*/  ISETP.GT.U32.AND P1, PT, R6, R21, PT ;  /* 0x000000150600720c */ /* 0x000fe20003f24070 */
[----:B-1----:R-:W-:Y:S02]  /*94c0*/  VIADD R72, R78, 0xffffff99 ;  /* 0xffffff994e487836 */ /* 0x002fe40000000000 */
[----:B------:R-:W-:-:S03]  /*94d0*/  @!P0 IMAD.IADD R17, R17, 0x1, -R6 ;  /* 0x0000000111118824 */ /* 0x000fc600078e0a06 */
[----:B------:R-:W-:Y:S01]  /*94e0*/  ISETP.GE.U32.AND P0, PT, R72, 0x7fffff1a, PT ;  /* 0x7fffff1a4800780c */ /* 0x000fe20003f06070 */
[----:B------:R-:W-:Y:S02]  /*94f0*/  IMAD R72, R4, 0x66, RZ ;  /* 0x0000006604487824 */ /* 0x000fe400078e02ff */
[--C-:B------:R-:W-:Y:S01]  /*9500*/  @!P2 IMAD.IADD R25, R25, 0x1, -R6.reuse ;  /* 0x000000011919a824 */ /* 0x100fe200078e0a06 */
[----:B------:R-:W-:Y:S01]  /*9510*/  ISETP.GT.U32.AND P2, PT, R6, R20, PT ;  /* 0x000000140600720c */ /* 0x000fe20003f44070 */
[--C-:B------:R-:W-:Y:S01]  /*9520*/  @!P5 IMAD.IADD R24, R24, 0x1, -R6.reuse ;  /* 0x000000011818d824 */ /* 0x100fe200078e0a06 */
[C---:B------:R-:W-:Y:S01]  /*9530*/  ISETP.GT.U32.AND P5, PT, R6.reuse, R19, PT ;  /* 0x000000130600720c */ /* 0x040fe20003fa4070 */
[--C-:B------:R-:W-:Y:S01]  /*9540*/  @!P4 IMAD.IADD R23, R23, 0x1, -R6.reuse ;  /* 0x000000011717c824 */ /* 0x100fe200078e0a06 */
[----:B------:R-:W-:Y:S02]  /*9550*/  ISETP.GT.U32.AND P4, PT, R6, R18, PT ;  /* 0x000000120600720c */ /* 0x000fe40003f84070 */
[----:B------:R-:W-:Y:S01]  /*9560*/  IADD3 R73, P6, PT, R72, R0, RZ ;  /* 0x0000000048497210 */ /* 0x000fe20007fde0ff */
[----:B------:R-:W-:Y:S01]  /*9570*/  @!P1 IMAD.IADD R21, R21, 0x1, -R6 ;  /* 0x0000000115159824 */ /* 0x000fe200078e0a06 */
[----:B------:R-:W-:-:S02]  /*9580*/  ISETP.GT.U32.AND P1, PT, R6, R16, PT ;  /* 0x000000100600720c */ /* 0x000fc40003f24070 */
[----:B------:R-:W-:Y:S01]  /*9590*/  LEA.HI.X.SX32 R77, R72, R2, 0x1, P6 ;  /* 0x00000002484d7211 */ /* 0x000fe200030f0eff */
[----:B------:R0:W-:Y:S01]  /*95a0*/  STL [R1+0x488], R73 ;  /* 0x0004884901007387 */ /* 0x0001e20000100800 */
[----:B------:R-:W-:Y:S01]  /*95b0*/  PRMT R74, RZ, 0x7610, R74 ;  /* 0x00007610ff4a7816 */ /* 0x000fe2000000004a */
[----:B------:R-:W-:Y:S02]  /*95c0*/  @!P0 IMAD.MOV.U32 R72, RZ, RZ, R73 ;  /* 0x000000ffff488224 */ /* 0x000fe400078e0049 */
[--C-:B------:R-:W-:Y:S01]  /*95d0*/  @!P2 IMAD.IADD R20, R20, 0x1, -R6.reuse ;  /* 0x000000011414a824 */ /* 0x100fe200078e0a06 */
[C---:B------:R-:W-:Y:S01]  /*95e0*/  ISETP.GT.U32.AND P2, PT, R6.reuse, R15, PT ;  /* 0x0000000f0600720c */ /* 0x040fe20003f44070 */
[--C-:B------:R-:W-:Y:S02]  /*95f0*/  @!P5 IMAD.IADD R19, R19, 0x1, -R6.reuse ;  /* 0x000000011313d824 */ /* 0x100fe400078e0a06 */
[----:B0-----:R-:W-:Y:S01]  /*9600*/  @!P0 IMAD.MOV.U32 R73, RZ, RZ, R77 ;  /* 0x000000ffff498224 */ /* 0x001fe200078e004d */
[----:B------:R-:W-:Y:S01]  /*9610*/  ISETP.GT.U32.AND P5, PT, R6, R14, PT ;  /* 0x0000000e0600720c */ /* 0x000fe20003fa4070 */
[--C-:B------:R-:W-:Y:S01]  /*9620*/  @!P4 IMAD.IADD R18, R18, 0x1, -R6.reuse ;  /* 0x000000011212c824 */ /* 0x100fe200078e0a06 */
[----:B------:R-:W-:Y:S01]  /*9630*/  ISETP.GT.U32.AND P4, PT, R6, R13, PT ;  /* 0x0000000d0600720c */ /* 0x000fe20003f84070 */
[----:B------:R0:W-:Y:S01]  /*9640*/  STL [R1+0x484], R77 ;  /* 0x0004844d01007387 */ /* 0x0001e20000100800 */
[----:B------:R-:W-:-:S03]  /*9650*/  @!P1 IMAD.IADD R16, R16, 0x1, -R6 ;  /* 0x0000000110109824 */ /* 0x000fc600078e0a06 */
[----:B------:R1:W4:Y:S01]  /*9660*/  @!P0 LDG.E.U8 R74, desc[UR18][R72.64] ;  /* 0x00000012484a8981 */ /* 0x000322000c1e1100 */
[C---:B------:R-:W-:Y:S01]  /*9670*/  ISETP.GT.U32.AND P1, PT, R6.reuse, R12, PT ;  /* 0x0000000c0600720c */ /* 0x040fe20003f24070 */
[--C-:B------:R-:W-:Y:S01]  /*9680*/  @!P2 IMAD.IADD R15, R15, 0x1, -R6.reuse ;  /* 0x000000010f0fa824 */ /* 0x100fe200078e0a06 */
[----:B------:R-:W-:Y:S01]  /*9690*/  ISETP.GT.U32.AND P6, PT, R6, R7, PT ;  /* 0x000000070600720c */ /* 0x000fe20003fc4070 */
[----:B------:R-:W4:Y:S02]  /*96a0*/  LDL R78, [R1+0x760] ;  /* 0x00076000014e7983 */ /* 0x000f240000100800 */
[--C-:B------:R-:W-:Y:S02]  /*96b0*/  @!P5 IMAD.IADD R14, R14, 0x1, -R6.reuse ;  /* 0x000000010e0ed824 */ /* 0x100fe400078e0a06 */
[----:B------:R-:W-:Y:S01]  /*96c0*/  @!P4 IMAD.IADD R13, R13, 0x1, -R6 ;  /* 0x000000010d0dc824 */ /* 0x000fe200078e0a06 */
[----:B0-----:R-:W4:Y:S04]  /*96d0*/  LDL R77, [R1+0x75c] ;  /* 0x00075c00014d7983 */ /* 0x001f280000100800 */
[----:B------:R-:W4:Y:S04]  /*96e0*/  LDL R72, [R1+0x748] ;  /* 0x0007480001487983 */ /* 0x000f280000100800 */
[----:B------:R-:W4:Y:S01]  /*96f0*/  LDL R73, [R1+0x74c] ;  /* 0x00074c0001497983 */ /* 0x000f220000100800 */
[----:B------:R-:W-:-:S02]  /*9700*/  ISETP.GT.U32.AND P2, PT, R6, R11, PT ;  /* 0x0000000b0600720c */ /* 0x000fc40003f44070 */
[C---:B------:R-:W-:Y:S01]  /*9710*/  ISETP.GT.U32.AND P4, PT, R6.reuse, R10, PT ;  /* 0x0000000a0600720c */ /* 0x040fe20003f84070 */
[----:B------:R-:W4:Y:S01]  /*9720*/  LDL R81, [R1+0x764] ;  /* 0x0007640001517983 */ /* 0x000f220000100800 */
[----:B------:R-:W-:Y:S01]  /*9730*/  ISETP.GT.U32.AND P5, PT, R6, R9, PT ;  /* 0x000000090600720c */ /* 0x000fe20003fa4070 */
[--C-:B------:R-:W-:Y:S01]  /*9740*/  @!P1 IMAD.IADD R12, R12, 0x1, -R6.reuse ;  /* 0x000000010c0c9824 */ /* 0x100fe200078e0a06 */
[----:B------:R-:W-:Y:S02]  /*9750*/  ISETP.GE.AND P0, PT, R68, RZ, PT ;  /* 0x000000ff4400720c */ /* 0x000fe40003f06270 */
[----:B--2---:R-:W-:Y:S01]  /*9760*/  ISETP.GE.AND P1, PT, R80, RZ, PT ;  /* 0x000000ff5000720c */ /* 0x004fe20003f26270 */
[----:B------:R-:W-:-:S04]  /*9770*/  @!P6 IMAD.IADD R7, R7, 0x1, -R6 ;  /* 0x000000010707e824 */ /* 0x000fc800078e0a06 */
[--C-:B------:R-:W-:Y:S02]  /*9780*/  @!P2 IMAD.IADD R11, R11, 0x1, -R6.reuse ;  /* 0x000000010b0ba824 */ /* 0x100fe400078e0a06 */
[--C-:B------:R-:W-:Y:S02]  /*9790*/  @!P4 IMAD.IADD R10, R10, 0x1, -R6.reuse ;  /* 0x000000010a0ac824 */ /* 0x100fe400078e0a06 */
[----:B------:R-:W-:Y:S02]  /*97a0*/  @!P5 IMAD.IADD R9, R9, 0x1, -R6 ;  /* 0x000000010909d824 */ /* 0x000fe400078e0a06 */
[----:B------:R-:W2:Y:S01]  /*97b0*/  LDL R6, [R1+0x744] ;  /* 0x0007440001067983 */ /* 0x000ea20000100800 */
[----:B---3--:R-:W-:Y:S01]  /*97c0*/  ISETP.GE.AND P5, PT, R75, RZ, PT ;  /* 0x000000ff4b00720c */ /* 0x008fe20003fa6270 */
[----:B------:R-:W-:Y:S02]  /*97d0*/  @!P0 IMAD.MOV R71, RZ, RZ, -R71 ;  /* 0x000000ffff478224 */ /* 0x000fe400078e0a47 */
[----:B------:R0:W-:Y:S01]  /*97e0*/  STL [R1+0x804], R68 ;  /* 0x0008044401007387 */ /* 0x0001e20000100800 */
[----:B----4-:R-:W-:Y:S01]  /*97f0*/  ISETP.GE.AND P0, PT, R76, RZ, PT ;  /* 0x000000ff4c00720c */ /* 0x010fe20003f06270 */
[----:B------:R-:W-:-:S02]  /*9800*/  @!P1 IMAD.MOV R69, RZ, RZ, -R69 ;  /* 0x000000ffff459224 */ /* 0x000fc400078e0a45 */
[----:B------:R-:W3:Y:S01]  /*9810*/  LDL R80, [R1+0x76c] ;  /* 0x00076c0001507983 */ /* 0x000ee20000100800 */
[----:B------:R-:W-:-:S03]  /*9820*/  ISETP.GE.AND P1, PT, R79, RZ, PT ;  /* 0x000000ff4f00720c */ /* 0x000fc60003f26270 */
[----:B------:R-:W4:Y:S04]  /*9830*/  LDL R75, [R1+0x77c] ;  /* 0x00077c00014b7983 */ /* 0x000f280000100800 */
[----:B------:R-:W2:Y:S04]  /*9840*/  LDL R76, [R1+0x774] ;  /* 0x00077400014c7983 */ /* 0x000ea80000100800 */
[----:B------:R-:W2:Y:S01]  /*9850*/  LDL R79, [R1+0x770] ;  /* 0x00077000014f7983 */ /* 0x000ea20000100800 */
[----:B------:R-:W-:Y:S02]  /*9860*/  @!P5 IMAD.MOV R66, RZ, RZ, -R66 ;  /* 0x000000ffff42d224 */ /* 0x000fe400078e0a42 */
[----:B------:R-:W-:Y:S01]  /*9870*/  @!P0 IMAD.MOV R64, RZ, RZ, -R64 ;  /* 0x000000ffff408224 */ /* 0x000fe200078e0a40 */
[----:B0-----:R-:W2:Y:S01]  /*9880*/  LDL R68, [R1+0x7a0] ;  /* 0x0007a00001447983 */ /* 0x001ea20000100800 */
[----:B------:R-:W-:Y:S01]  /*9890*/  @!P1 IMAD.MOV R63, RZ, RZ, -R63 ;  /* 0x000000ffff3f9224 */ /* 0x000fe200078e0a3f */
[----:B------:R-:W-:-:S02]  /*98a0*/  ISETP.GE.AND P2, PT, R72, RZ, PT ;  /* 0x000000ff4800720c */ /* 0x000fc40003f46270 */
[----:B------:R-:W-:Y:S01]  /*98b0*/  ISETP.GE.AND P4, PT, R73, RZ, PT ;  /* 0x000000ff4900720c */ /* 0x000fe20003f86270 */
[----:B------:R-:W2:Y:S04]  /*98c0*/  LDL R72, [R1+0x798] ;  /* 0x0007980001487983 */ /* 0x000ea80000100800 */
[----:B------:R-:W2:Y:S01]  /*98d0*/  LDL R73, [R1+0x778] ;  /* 0x0007780001497983 */ /* 0x000ea20000100800 */
[----:B------:R-:W-:-:S05]  /*98e0*/  ISETP.GE.AND P5, PT, R78, RZ, PT ;  /* 0x000000ff4e00720c */ /* 0x000fca0003fa6270 */
[----:B------:R-:W-:Y:S01]  /*98f0*/  @!P2 IMAD.MOV R67, RZ, RZ, -R67 ;  /* 0x000000ffff43a224 */ /* 0x000fe200078e0a43 */
[----:B------:R-:W-:Y:S01]  /*9900*/  ISETP.GE.AND P2, PT, R77, RZ, PT ;  /* 0x000000ff4d00720c */ /* 0x000fe20003f46270 */
[----:B------:R-:W2:Y:S01]  /*9910*/  LDL R78, [R1+0x780] ;  /* 0x00078000014e7983 */ /* 0x000ea20000100800 */
[----:B------:R-:W-:-:S03]  /*9920*/  @!P4 IMAD.MOV R65, RZ, RZ, -R65 ;  /* 0x000000ffff41c224 */ /* 0x000fc600078e0a41 */
[----:B------:R-:W2:Y:S01]  /*9930*/  LDL R77, [R1+0x768] ;  /* 0x00076800014d7983 */ /* 0x000ea20000100800 */
[----:B------:R-:W-:-:S03]  /*9940*/  ISETP.GE.AND P4, PT, R81, RZ, PT ;  /* 0x000000ff5100720c */ /* 0x000fc60003f86270 */
[----:B------:R-:W2:Y:S01]  /*9950*/  LDL R81, [R1+0x790] ;  /* 0x0007900001517983 */ /* 0x000ea20000100800 */
[----:B------:R-:W-:Y:S01]  /*9960*/  @!P5 IMAD.MOV R61, RZ, RZ, -R61 ;  /* 0x000000ffff3dd224 */ /* 0x000fe200078e0a3d */
[----:B---3--:R-:W-:-:S08]  /*9970*/  ISETP.GE.AND P0, PT, R80, RZ, PT ;  /* 0x000000ff5000720c */ /* 0x008fd00003f06270 */
[----:B------:R-:W-:Y:S01]  /*9980*/  @!P4 IMAD.MOV R60, RZ, RZ, -R60 ;  /* 0x000000ffff3cc224 */ /* 0x000fe200078e0a3c */
[----:B------:R-:W3:Y:S01]  /*9990*/  LDL R80, [R1+0x78c] ;  /* 0x00078c0001507983 */ /* 0x000ee20000100800 */
[----:B----4-:R-:W-:-:S03]  /*99a0*/  ISETP.GE.AND P1, PT, R75, RZ, PT ;  /* 0x000000ff4b00720c */ /* 0x010fc60003f26270 */
[----:B------:R-:W4:Y:S01]  /*99b0*/  LDL R75, [R1+0x794] ;  /* 0x00079400014b7983 */ /* 0x000f220000100800 */
[----:B--2---:R-:W-:-:S03]  /*99c0*/  ISETP.GE.AND P5, PT, R76, RZ, PT ;  /* 0x000000ff4c00720c */ /* 0x004fc60003fa6270 */
[----:B------:R-:W2:Y:S01]  /*99d0*/  LDL R76, [R1+0x7a8] ;  /* 0x0007a800014c7983 */ /* 0x000ea20000100800 */
[----:B------:R-:W-:-:S03]  /*99e0*/  ISETP.GE.AND P4, PT, R79, RZ, PT ;  /* 0x000000ff4f00720c */ /* 0x000fc60003f86270 */
[----:B------:R-:W2:Y:S01]  /*99f0*/  LDL R79, [R1+0x7a4] ;  /* 0x0007a400014f7983 */ /* 0x000ea20000100800 */
[----:B------:R-:W-:Y:S02]  /*9a00*/  @!P2 IMAD.MOV R62, RZ, RZ, -R62 ;  /* 0x000000ffff3ea224 */ /* 0x000fe400078e0a3e */
[----:B------:R-:W-:Y:S02]  /*9a10*/  @!P0 IMAD.MOV R59, RZ, RZ, -R59 ;  /* 0x000000ffff3b8224 */ /* 0x000fe400078e0a3b */
[----:B------:R-:W-:Y:S02]  /*9a20*/  @!P1 IMAD.MOV R58, RZ, RZ, -R58 ;  /* 0x000000ffff3a9224 */ /* 0x000fe400078e0a3a */
[----:B------:R-:W-:-:S03]  /*9a30*/  @!P5 IMAD.MOV R56, RZ, RZ, -R56 ;  /* 0x000000ffff38d224 */ /* 0x000fc600078e0a38 */
[----:B------:R-:W-:Y:S01]  /*9a40*/  @!P4 IMAD.MOV R55, RZ, RZ, -R55 ;  /* 0x000000ffff37c224 */ /* 0x000fe200078e0a37 */
[----:B------:R-:W-:Y:S02]  /*9a50*/  ISETP.GE.AND P2, PT, R73, RZ, PT ;  /* 0x000000ff4900720c */ /* 0x000fe40003f46270 */
[----:B------:R-:W2:Y:S01]  /*9a60*/  LDL R73, [R1+0x7c0] ;  /* 0x0007c00001497983 */ /* 0x000ea20000100800 */
[----:B------:R-:W-:-:S03]  /*9a70*/  ISETP.GE.AND P1, PT, R78, RZ, PT ;  /* 0x000000ff4e00720c */ /* 0x000fc60003f26270 */
[----:B------:R-:W2:Y:S01]  /*9a80*/  LDL R78, [R1+0x7b0] ;  /* 0x0007b000014e7983 */ /* 0x000ea20000100800 */
[----:B------:R-:W-:-:S03]  /*9a90*/  ISETP.GE.AND P0, PT, R77, RZ, PT ;  /* 0x000000ff4d00720c */ /* 0x000fc60003f06270 */
[----:B------:R-:W2:Y:S03]  /*9aa0*/  LDL R77, [R1+0x7ac] ;  /* 0x0007ac00014d7983 */ /* 0x000ea60000100800 */
[----:B------:R-:W-:Y:S01]  /*9ab0*/  @!P2 IMAD.MOV R57, RZ, RZ, -R57 ;  /* 0x000000ffff39a224 */ /* 0x000fe200078e0a39 */
[----:B------:R-:W-:Y:S02]  /*9ac0*/  ISETP.GE.AND P2, PT, R81, RZ, PT ;  /* 0x000000ff5100720c */ /* 0x000fe40003f46270 */
[----:B------:R-:W2:Y:S01]  /*9ad0*/  LDL R81, [R1+0x7bc] ;  /* 0x0007bc0001517983 */ /* 0x000ea20000100800 */
[----:B------:R-:W-:Y:S01]  /*9ae0*/  @!P1 IMAD.MOV R53, RZ, RZ, -R53 ;  /* 0x000000ffff359224 */ /* 0x000fe200078e0a35 */
[----:B---3--:R-:W-:Y:S02]  /*9af0*/  ISETP.GE.AND P5, PT, R80, RZ, PT ;  /* 0x000000ff5000720c */ /* 0x008fe40003fa6270 */
[----:B------:R-:W3:Y:S07]  /*9b00*/  LDL R80, [R1+0x7c4] ;  /* 0x0007c40001507983 */ /* 0x000eee0000100800 */
[----:B------:R-:W-:Y:S01]  /*9b10*/  @!P2 IMAD.MOV R52, RZ, RZ, -R52 ;  /* 0x000000ffff34a224 */ /* 0x000fe200078e0a34 */
[----:B----4-:R-:W-:-:S02]  /*9b20*/  ISETP.GE.AND P4, PT, R75, RZ, PT ;  /* 0x000000ff4b00720c */ /* 0x010fc40003f86270 */
[----:B------:R-:W4:Y:S01]  /*9b30*/  LDL R75, [R1+0x7c8] ;  /* 0x0007c800014b7983 */ /* 0x000f220000100800 */
[----:B--2---:R-:W-:-:S03]  /*9b40*/  ISETP.GE.AND P1, PT, R76, RZ, PT ;  /* 0x000000ff4c00720c */ /* 0x004fc60003f26270 */
[----:B------:R-:W2:Y:S01]  /*9b50*/  LDL R76, [R1+0x7d8] ;  /* 0x0007d800014c7983 */ /* 0x000ea20000100800 */
[----:B------:R-:W-:-:S03]  /*9b60*/  ISETP.GE.AND P2, PT, R79, RZ, PT ;  /* 0x000000ff4f00720c */ /* 0x000fc60003f46270 */
[----:B------:R-:W2:Y:S01]  /*9b70*/  LDL R79, [R1+0x7d4] ;  /* 0x0007d400014f7983 */ /* 0x000ea20000100800 */
[----:B------:R-:W-:Y:S01]  /*9b80*/  @!P0 IMAD.MOV R54, RZ, RZ, -R54 ;  /* 0x000000ffff368224 */ /* 0x000fe200078e0a36 */
[----:B------:R-:W-:Y:S01]  /*9b90*/  ISETP.GE.AND P0, PT, R72, RZ, PT ;  /* 0x000000ff4800720c */ /* 0x000fe20003f06270 */
[----:B------:R-:W-:Y:S01]  /*9ba0*/  @!P5 IMAD.MOV R51, RZ, RZ, -R51 ;  /* 0x000000ffff33d224 */ /* 0x000fe200078e0a33 */
[----:B------:R-:W2:Y:S01]  /*9bb0*/  LDL R72, [R1+0x7f0] ;  /* 0x0007f00001487983 */ /* 0x000ea20000100800 */
[----:B------:R-:W-:-:S10]  /*9bc0*/  @!P4 IMAD.MOV R50, RZ, RZ, -R50 ;  /* 0x000000ffff32c224 */ /* 0x000fd400078e0a32 */
[----:B------:R-:W-:Y:S02]  /*9bd0*/  @!P0 IMAD.MOV R49, RZ, RZ, -R49 ;  /* 0x000000ffff318224 */ /* 0x000fe400078e0a31 */
[----:B------:R-:W-:Y:S02]  /*9be0*/  @!P1 IMAD.MOV R48, RZ, RZ, -R48 ;  /* 0x000000ffff309224 */ /* 0x000fe400078e0a30 */
[----:B------:R-:W-:Y:S01]  /*9bf0*/  @!P2 IMAD.MOV R47, RZ, RZ, -R47 ;  /* 0x000000ffff2fa224 */ /* 0x000fe200078e0a2f */
[----:B------:R-:W-:Y:S02]  /*9c00*/  ISETP.GE.AND P0, PT, R73, RZ, PT ;  /* 0x000000ff4900720c */ /* 0x000fe40003f06270 */
[----:B------:R-:W2:Y:S01]  /*9c10*/  LDL R73, [R1+0x7ec] ;  /* 0x0007ec0001497983 */ /* 0x000ea20000100800 */
[----:B------:R-:W-:-:S03]  /*9c20*/  ISETP.GE.AND P4, PT, R78, RZ, PT ;  /* 0x000000ff4e00720c */ /* 0x000fc60003f86270 */
[----:B------:R-:W2:Y:S01]  /*9c30*/  LDL R78, [R1+0x7e0] ;  /* 0x0007e000014e7983 */ /* 0x000ea20000100800 */
[----:B------:R-:W-:-:S03]  /*9c40*/  ISETP.GE.AND P5, PT, R77, RZ, PT ;  /* 0x000000ff4d00720c */ /* 0x000fc60003fa6270 */
[----:B------:R-:W2:Y:S01]  /*9c50*/  LDL R77, [R1+0x7dc] ;  /* 0x0007dc00014d7983 */ /* 0x000ea20000100800 */
[----:B------:R-:W-:-:S03]  /*9c60*/  ISETP.GE.AND P1, PT, R81, RZ, PT ;  /* 0x000000ff5100720c */ /* 0x000fc60003f26270 */
[----:B------:R-:W2:Y:S01]  /*9c70*/  LDL R81, [R1+0x7f4] ;  /* 0x0007f40001517983 */ /* 0x000ea20000100800 */
[----:B------:R-:W-:Y:S02]  /*9c80*/  @!P0 IMAD.MOV R44, RZ, RZ, -R44 ;  /* 0x000000ffff2c8224 */ /* 0x000fe400078e0a2c */
[----:B------:R-:W-:-:S03]  /*9c90*/  @!P4 IMAD.MOV R45, RZ, RZ, -R45 ;  /* 0x000000ffff2dc224 */ /* 0x000fc600078e0a2d */
[----:B------:R-:W-:Y:S01]  /*9ca0*/  @!P5 IMAD.MOV R46, RZ, RZ, -R46 ;  /* 0x000000ffff2ed224 */ /* 0x000fe200078e0a2e */
[----:B---3--:R-:W-:Y:S02]  /*9cb0*/  ISETP.GE.AND P2, PT, R80, RZ, PT ;  /* 0x000000ff5000720c */ /* 0x008fe40003f46270 */
        /* <DEDUP_REMOVED lines=9> */
[----:B------:R-:W-:Y:S01]  /*9d50*/  @!P5 IMAD.MOV R41, RZ, RZ, -R41 ;  /* 0x000000ffff29d224 */ /* 0x000fe200078e0a29 */
[----:B------:R-:W-:Y:S01]  /*9d60*/  ISETP.GE.AND P5, PT, R72, RZ, PT ;  /* 0x000000ff4800720c */ /* 0x000fe20003fa6270 */
[----:B------:R-:W-:Y:S01]  /*9d70*/  @!P4 IMAD.MOV R40, RZ, RZ, -R40 ;  /* 0x000000ffff28c224 */ /* 0x000fe200078e0a28 */
[----:B------:R-:W-:Y:S01]  /*9d80*/  ISETP.GE.AND P6, PT, R6, RZ, PT ;  /* 0x000000ff0600720c */ /* 0x000fe20003fc6270 */
[----:B------:R-:W2:Y:S04]  /*9d90*/  LDL R72, [R1+0x788] ;  /* 0x0007880001487983 */ /* 0x000ea80000100800 */
[----:B------:R-:W2:Y:S01]  /*9da0*/  LDL R6, [R1+0x79c] ;  /* 0x00079c0001067983 */ /* 0x000ea20000100800 */
[----:B------:R-:W-:-:S05]  /*9db0*/  @!P0 IMAD.MOV R39, RZ, RZ, -R39 ;  /* 0x000000ffff278224 */ /* 0x000fca00078e0a27 */
        /* <DEDUP_REMOVED lines=8> */
[----:B------:R-:W2:Y:S01]  /*9e40*/  LDL.LU R81, [R1+0x8d8] ;  /* 0x0008d80001517983 */ /* 0x000ea20000300800 */
[----:B------:R-:W-:Y:S02]  /*9e50*/  @!P4 IMAD.MOV R35, RZ, RZ, -R35 ;  /* 0x000000ffff23c224 */ /* 0x000fe400078e0a23 */
[----:B------:R-:W-:-:S03]  /*9e60*/  @!P2 IMAD.MOV R37, RZ, RZ, -R37 ;  /* 0x000000ffff25a224 */ /* 0x000fc600078e0a25 */
[----:B------:R-:W-:Y:S01]  /*9e70*/  @!P1 IMAD.MOV R38, RZ, RZ, -R38 ;  /* 0x000000ffff269224 */ /* 0x000fe200078e0a26 */
[----:B---3--:R-:W-:Y:S02]  /*9e80*/  ISETP.GE.AND P1, PT, R80, RZ, PT ;  /* 0x000000ff5000720c */ /* 0x008fe40003f26270 */
[----:B------:R-:W3:Y:S01]  /*9e90*/  LDL.LU R80, [R1+0x8d4] ;  /* 0x0008d40001507983 */ /* 0x000ee20000300800 */
[----:B----4-:R-:W-:-:S03]  /*9ea0*/  ISETP.GE.AND P2, PT, R75, RZ, PT ;  /* 0x000000ff4b00720c */ /* 0x010fc60003f46270 */
[----:B------:R-:W4:Y:S01]  /*9eb0*/  LDL.LU R75, [R1+0x8d0] ;  /* 0x0008d000014b7983 */ /* 0x000f220000300800 */
[----:B--2---:R-:W-:-:S03]  /*9ec0*/  ISETP.GE.AND P5, PT, R76, RZ, PT ;  /* 0x000000ff4c00720c */ /* 0x004fc60003fa6270 */
[----:B------:R-:W2:Y:S01]  /*9ed0*/  LDL.LU R76, [R1+0x8cc] ;  /* 0x0008cc00014c7983 */ /* 0x000ea20000300800 */
[----:B------:R-:W-:-:S03]  /*9ee0*/  ISETP.GE.AND P4, PT, R79, RZ, PT ;  /* 0x000000ff4f00720c */ /* 0x000fc60003f86270 */
[----:B------:R-:W2:Y:S01]  /*9ef0*/  LDL.LU R79, [R1+0x8c8] ;  /* 0x0008c800014f7983 */ /* 0x000ea20000300800 */
[----:B------:R-:W-:Y:S02]  /*9f00*/  @!P0 IMAD.MOV R34, RZ, RZ, -R34 ;  /* 0x000000ffff228224 */ /* 0x000fe400078e0a22 */
[----:B------:R-:W-:Y:S02]  /*9f10*/  @!P1 IMAD.MOV R33, RZ, RZ, -R33 ;  /* 0x000000ffff219224 */ /* 0x000fe400078e0a21 */
[----:B------:R-:W-:Y:S01]  /*9f20*/  @!P2 IMAD.MOV R32, RZ, RZ, -R32 ;  /* 0x000000ffff20a224 */ /* 0x000fe200078e0a20 */
[----:B------:R-:W-:Y:S01]  /*9f30*/  ISETP.GE.AND P2, PT, R68, RZ, PT ;  /* 0x000000ff4400720c */ /* 0x000fe20003f46270 */
[----:B------:R-:W-:Y:S01]  /*9f40*/  @!P5 IMAD.MOV R31, RZ, RZ, -R31 ;  /* 0x000000ffff1fd224 */ /* 0x000fe200078e0a1f */
[----:B------:R-:W-:Y:S02]  /*9f50*/  ISETP.GE.AND P5, PT, R6, RZ, PT ;  /* 0x000000ff0600720c */ /* 0x000fe40003fa6270 */
[----:B------:R-:W-:Y:S01]  /*9f60*/  @!P4 IMAD.MOV R30, RZ, RZ, -R30 ;  /* 0x000000ffff1ec224 */ /* 0x000fe200078e0a1e */
[----:B------:R-:W-:-:S08]  /*9f70*/  ISETP.GE.AND P4, PT, R72, RZ, PT ;  /* 0x000000ff4800720c */ /* 0x000fd00003f86270 */
[----:B------:R-:W-:Y:S02]  /*9f80*/  @!P2 IMAD.MOV R27, RZ, RZ, -R27 ;  /* 0x000000ffff1ba224 */ /* 0x000fe400078e0a1b */
[----:B------:R-:W-:-:S03]  /*9f90*/  @!P5 IMAD.MOV R26, RZ, RZ, -R26 ;  /* 0x000000ffff1ad224 */ /* 0x000fc600078e0a1a */
[----:B------:R-:W-:Y:S01]  /*9fa0*/  @!P4 IMAD.MOV R25, RZ, RZ, -R25 ;  /* 0x000000ffff19c224 */ /* 0x000fe200078e0a19 */
[----:B------:R-:W-:-:S13]  /*9fb0*/  ISETP.GE.AND P4, PT, R83, RZ, PT ;  /* 0x000000ff5300720c */ /* 0x000fda0003f86270 */
[----:B------:R-:W-:Y:S01]  /*9fc0*/  @!P4 IMAD.MOV R20, RZ, RZ, -R20 ;  /* 0x000000ffff14c224 */ /* 0x000fe200078e0a14 */
[----:B------:R-:W-:-:S13]  /*9fd0*/  ISETP.GE.AND P4, PT, R89, RZ, PT ;  /* 0x000000ff5900720c */ /* 0x000fda0003f86270 */
[----:B------:R-:W-:Y:S01]  /*9fe0*/  @!P4 IMAD.MOV R15, RZ, RZ, -R15 ;  /* 0x000000ffff0fc224 */ /* 0x000fe200078e0a0f */
[----:B------:R-:W-:Y:S02]  /*9ff0*/  ISETP.GE.AND P4, PT, R3, RZ, PT ;  /* 0x000000ff0300720c */ /* 0x000fe40003f86270 */
[----:B------:R-:W-:Y:S02]  /*a000*/  ISETP.GE.AND P1, PT, R78, RZ, PT ;  /* 0x000000ff4e00720c */ /* 0x000fe40003f26270 */
[----:B------:R-:W-:Y:S02]  /*a010*/  ISETP.GE.AND P0, PT, R77, RZ, PT ;  /* 0x000000ff4d00720c */ /* 0x000fe40003f06270 */
[----:B------:R-:W4:Y:S01]  /*a020*/  LDL.LU R77, [R1+0x8c4] ;  /* 0x0008c400014d7983 */ /* 0x000f220000300800 */
[----:B------:R-:W-:-:S03]  /*a030*/  ISETP.GE.AND P5, PT, R81, RZ, PT ;  /* 0x000000ff5100720c */ /* 0x000fc60003fa6270 */
[----:B------:R-:W4:Y:S05]  /*a040*/  LDL.LU R78, [R1+0x8c0] ;  /* 0x0008c000014e7983 */ /* 0x000f2a0000300800 */
[----:B------:R-:W-:Y:S02]  /*a050*/  @!P1 IMAD.MOV R28, RZ, RZ, -R28 ;  /* 0x000000ffff1c9224 */ /* 0x000fe400078e0a1c */
[----:B------:R-:W-:Y:S01]  /*a060*/  @!P0 IMAD.MOV R29, RZ, RZ, -R29 ;  /* 0x000000ffff1d8224 */ /* 0x000fe200078e0a1d */
[----:B------:R-:W-:Y:S02]  /*a070*/  ISETP.GE.AND P0, PT, R73, RZ, PT ;  /* 0x000000ff4900720c */ /* 0x000fe40003f06270 */
[----:B---3--:R-:W-:-:S02]  /*a080*/  ISETP.GE.AND P2, PT, R80, RZ, PT ;  /* 0x000000ff5000720c */ /* 0x008fc40003f46270 */
[----:B--2---:R-:W-:-:S09]  /*a090*/  ISETP.GE.AND P1, PT, R79, RZ, PT ;  /* 0x000000ff4f00720c */ /* 0x004fd20003f26270 */
[----:B------:R-:W-:Y:S01]  /*a0a0*/  @!P0 IMAD.MOV R24, RZ, RZ, -R24 ;  /* 0x000000ffff188224 */ /* 0x000fe200078e0a18 */
[----:B------:R-:W-:Y:S01]  /*a0b0*/  ISETP.GE.AND P0, PT, R85, RZ, PT ;  /* 0x000000ff5500720c */ /* 0x000fe20003f06270 */
[----:B------:R-:W-:Y:S01]  /*a0c0*/  @!P2 IMAD.MOV R22, RZ, RZ, -R22 ;  /* 0x000000ffff16a224 */ /* 0x000fe200078e0a16 */
[----:B------:R-:W-:Y:S01]  /*a0d0*/  ISETP.GE.AND P2, PT, R88, RZ, PT ;  /* 0x000000ff5800720c */ /* 0x000fe20003f46270 */
[----:B------:R-:W-:Y:S01]  /*a0e0*/  @!P5 IMAD.MOV R21, RZ, RZ, -R21 ;  /* 0x000000ffff15d224 */ /* 0x000fe200078e0a15 */
[----:B------:R-:W-:Y:S01]  /*a0f0*/  ISETP.GE.AND P5, PT, R90, RZ, PT ;  /* 0x000000ff5a00720c */ /* 0x000fe20003fa6270 */
[----:B------:R-:W2:Y:S04]  /*a100*/  LDL.LU R79, [R1+0x8bc] ;  /* 0x0008bc00014f7983 */ /* 0x000ea80000300800 */
[----:B------:R-:W3:Y:S01]  /*a110*/  LDL.LU R80, [R1+0x8b8] ;  /* 0x0008b80001507983 */ /* 0x000ee20000300800 */
[----:B------:R-:W-:Y:S01]  /*a120*/  @!P1 IMAD.MOV R23, RZ, RZ, -R23 ;  /* 0x000000ffff179224 */ /* 0x000fe200078e0a17 */
[----:B------:R-:W-:-:S02]  /*a130*/  ISETP.GE.AND P1, PT, R87, RZ, PT ;  /* 0x000000ff5700720c */ /* 0x000fc40003f26270 */
[----:B------:R-:W2:Y:S04]  /*a140*/  LDL.LU R81, [R1+0x8b4] ;  /* 0x0008b40001517983 */ /* 0x000ea80000300800 */
[----:B------:R-:W2:Y:S01]  /*a150*/  LDL.LU R83, [R1+0x8b0] ;  /* 0x0008b00001537983 */ /* 0x000ea20000300800 */
[----:B------:R-:W-:-:S03]  /*a160*/  @!P0 IMAD.MOV R19, RZ, RZ, -R19 ;  /* 0x000000ffff138224 */ /* 0x000fc600078e0a13 */
[----:B------:R-:W2:Y:S01]  /*a170*/  LDL.LU R85, [R1+0x8ac] ;  /* 0x0008ac0001557983 */ /* 0x000ea20000300800 */
[----:B------:R-:W-:-:S03]  /*a180*/  ISETP.GE.AND P0, PT, R91, RZ, PT ;  /* 0x000000ff5b00720c */ /* 0x000fc60003f06270 */
[----:B------:R-:W2:Y:S01]  /*a190*/  LDL.LU R87, [R1+0x8a8] ;  /* 0x0008a80001577983 */ /* 0x000ea20000300800 */
[----:B------:R-:W-:-:S03]  /*a1a0*/  @!P1 IMAD.MOV R18, RZ, RZ, -R18 ;  /* 0x000000ffff129224 */ /* 0x000fc600078e0a12 */
[----:B------:R-:W2:Y:S01]  /*a1b0*/  LDL.LU R88, [R1+0x8a4] ;  /* 0x0008a40001587983 */ /* 0x000ea20000300800 */
[----:B------:R-:W-:Y:S01]  /*a1c0*/  ISETP.GE.AND P1, PT, R92, RZ, PT ;  /* 0x000000ff5c00720c */ /* 0x000fe20003f26270 */
[----:B------:R-:W-:Y:S02]  /*a1d0*/  @!P2 IMAD.MOV R17, RZ, RZ, -R17 ;  /* 0x000000ffff11a224 */ /* 0x000fe400078e0a11 */
[----:B------:R-:W2:Y:S01]  /*a1e0*/  LDL.LU R90, [R1+0x8a0] ;  /* 0x0008a000015a7983 */ /* 0x000ea20000300800 */
[----:B------:R-:W-:Y:S01]  /*a1f0*/  ISETP.GE.AND P2, PT, R93, RZ, PT ;  /* 0x000000ff5d00720c */ /* 0x000fe20003f46270 */
[----:B------:R-:W-:Y:S02]  /*a200*/  @!P5 IMAD.MOV R16, RZ, RZ, -R16 ;  /* 0x000000ffff10d224 */ /* 0x000fe400078e0a10 */
[----:B------:R-:W2:Y:S01]  /*a210*/  LDL.LU R89, [R1+0x89c] ;  /* 0x00089c0001597983 */ /* 0x000ea20000300800 */
[----:B------:R-:W-:-:S03]  /*a220*/  ISETP.GE.AND P5, PT, R5, RZ, PT ;  /* 0x000000ff0500720c */ /* 0x000fc60003fa6270 */
[----:B------:R-:W2:Y:S04]  /*a230*/  LDL.LU R91, [R1+0x898] ;  /* 0x00089800015b7983 */ /* 0x000ea80000300800 */
[----:B------:R-:W2:Y:S04]  /*a240*/  LDL.LU R92, [R1+0x894] ;  /* 0x00089400015c7983 */ /* 0x000ea80000300800 */
[----:B------:R-:W2:Y:S04]  /*a250*/  LDL.LU R93, [R1+0x890] ;  /* 0x00089000015d7983 */ /* 0x000ea80000300800 */
[----:B------:R-:W2:Y:S04]  /*a260*/  LDL.LU R5, [R1+0x88c] ;  /* 0x00088c0001057983 */ /* 0x000ea80000300800 */
[----:B------:R-:W2:Y:S01]  /*a270*/  LDL.LU R3, [R1+0x888] ;  /* 0x0008880001037983 */ /* 0x000ea20000300800 */
[----:B------:R-:W-:-:S02]  /*a280*/  @!P2 IMAD.MOV R12, RZ, RZ, -R12 ;  /* 0x000000ffff0ca224 */ /* 0x000fc400078e0a0c */
[----:B------:R-:W-:Y:S01]  /*a290*/  @!P6 IMAD.MOV R70, RZ, RZ, -R70 ;  /* 0x000000ffff46e224 */ /* 0x000fe200078e0a46 */
[----:B--2---:R-:W-:Y:S02]  /*a2a0*/  ISETP.NE.AND P2, PT, R3, RZ, PT ;  /* 0x000000ff0300720c */ /* 0x004fe40003f45270 */
[----:B------:R-:W-:-:S04]  /*a2b0*/  LOP3.LUT R3, RZ, R3, RZ, 0x33, !PT ;  /* 0x00000003ff037212 */ /* 0x000fc800078e33ff */
[C---:B------:R-:W-:Y:S02]  /*a2c0*/  SEL R6, R3.reuse, R71, !P2 ;  /* 0x0000004703067207 */ /* 0x040fe40005000000 */
[----:B------:R-:W-:-:S03]  /*a2d0*/  SEL R68, R3, R70, !P2 ;  /* 0x0000004603447207 */ /* 0x000fc60005000000 */
[----:B------:R0:W-:Y:S01]  /*a2e0*/  STL [R1+0x210], R6 ;  /* 0x0002100601007387 */ /* 0x0001e20000100800 */
[C---:B------:R-:W-:Y:S02]  /*a2f0*/  SEL R67, R3.reuse, R67, !P2 ;  /* 0x0000004303437207 */ /* 0x040fe40005000000 */
[C---:B------:R-:W-:Y:S01]  /*a300*/  SEL R66, R3.reuse, R66, !P2 ;  /* 0x0000004203427207 */ /* 0x040fe20005000000 */
[----:B------:R-:W-:Y:S01]  /*a310*/  STL [R1+0x20c], R68 ;  /* 0x00020c4401007387 */ /* 0x000fe20000100800 */
[----:B0-----:R-:W-:-:S05]  /*a320*/  SEL R6, R3, R69, !P2 ;  /* 0x0000004503067207 */ /* 0x001fca0005000000 */
[----:B------:R0:W-:Y:S01]  /*a330*/  STL [R1+0x208], R6 ;  /* 0x0002080601007387 */ /* 0x0001e20000100800 */
[----:B------:R-:W-:-:S03]  /*a340*/  SEL R64, R3, R64, !P2 ;  /* 0x0000004003407207 */ /* 0x000fc60005000000 */
[----:B------:R-:W-:Y:S01]  /*a350*/  STL [R1+0x204], R67 ;  /* 0x0002044301007387 */ /* 0x000fe20000100800 */
[C---:B------:R-:W-:Y:S02]  /*a360*/  SEL R63, R3.reuse, R63, !P2 ;  /* 0x0000003f033f7207 */ /* 0x040fe40005000000 */
[C---:B0-----:R-:W-:Y:S01]  /*a370*/  SEL R6, R3.reuse, R65, !P2 ;  /* 0x0000004103067207 */ /* 0x041fe20005000000 */
[----:B------:R-:W-:Y:S04]  /*a380*/  STL [R1+0x200], R66 ;  /* 0x0002004201007387 */ /* 0x000fe80000100800 */
        /* <DEDUP_REMOVED lines=30> */
[----:B------:R0:W-:Y:S04]  /*a570*/  STL [R1+0xe0], R6 ;  /* 0x0000e00601007387 */ /* 0x0001e80000100800 */
[----:B------:R-:W-:Y:S01]  /*a580*/  STL [R1+0xdc], R49 ;  /* 0x0000dc3101007387 */ /* 0x000fe20000100800 */
[----:B0-----:R-:W-:-:S03]  /*a590*/  SEL R6, R3, R47, !P2 ;  /* 0x0000002f03067207 */ /* 0x001fc60005000000 */
[----:B------:R-:W-:Y:S04]  /*a5a0*/  STL [R1+0xd8], R48 ;  /* 0x0000d83001007387 */ /* 0x000fe80000100800 */
[----:B------:R0:W-:Y:S04]  /*a5b0*/  STL [R1+0xc8], R6 ;  /* 0x0000c80601007387 */ /* 0x0001e80000100800 */
[----:B0-----:R-:W2:Y:S01]  /*a5c0*/  LDL.LU R6, [R1+0x1a8] ;  /* 0x0001a80001067983 */ /* 0x001ea20000300800 */
[C---:B-1----:R-:W-:Y:S02]  /*a5d0*/  SEL R72, R3.reuse, R42, !P2 ;  /* 0x0000002a03487207 */ /* 0x042fe40005000000 */
[----:B------:R-:W-:-:S02]  /*a5e0*/  SEL R42, R3, R41, !P2 ;  /* 0x00000029032a7207 */ /* 0x000fc40005000000 */
[----:B------:R-:W0:Y:S01]  /*a5f0*/  S2R R41, SR_TID.X ;  /* 0x0000000000297919 */ /* 0x000e220000002100 */
[C---:B------:R-:W-:Y:S02]  /*a600*/  SEL R73, R3.reuse, R43, !P2 ;  /* 0x0000002b03497207 */ /* 0x040fe40005000000 */
[----:B------:R-:W-:Y:S02]  /*a610*/  SEL R43, R3, R40, !P2 ;  /* 0x00000028032b7207 */ /* 0x000fe40005000000 */
[----:B------:R-:W1:Y:S01]  /*a620*/  LDC R40, c[0x0][0x3a0] ;  /* 0x0000e800ff287b82 */ /* 0x000e620000000800 */
[----:B------:R-:W-:Y:S01]  /*a630*/  @!P0 IMAD.MOV R14, RZ, RZ, -R14 ;  /* 0x000000ffff0e8224 */ /* 0x000fe200078e0a0e */
[----:B------:R-:W-:Y:S01]  /*a640*/  ISETP.GE.AND P0, PT, R86, RZ, PT ;  /* 0x000000ff5600720c */ /* 0x000fe20003f06270 */
[----:B------:R-:W-:Y:S01]  /*a650*/  @!P1 IMAD.MOV R13, RZ, RZ, -R13 ;  /* 0x000000ffff0d9224 */ /* 0x000fe200078e0a0d */
[----:B------:R-:W-:Y:S02]  /*a660*/  ISETP.GE.AND P1, PT, R84, RZ, PT ;  /* 0x000000ff5400720c */ /* 0x000fe40003f26270 */
[----:B------:R-:W-:-:S02]  /*a670*/  ISETP.GE.AND P6, PT, R82, RZ, PT ;  /* 0x000000ff5200720c */ /* 0x000fc40003fc6270 */
[C---:B------:R-:W-:Y:S02]  /*a680*/  SEL R46, R3.reuse, R46, !P2 ;  /* 0x0000002e032e7207 */ /* 0x040fe40005000000 */
[C---:B------:R-:W-:Y:S02]  /*a690*/  SEL R45, R3.reuse, R45, !P2 ;  /* 0x0000002d032d7207 */ /* 0x040fe40005000000 */
[C---:B------:R-:W-:Y:S01]  /*a6a0*/  SEL R48, R3.reuse, R36, !P2 ;  /* 0x0000002403307207 */ /* 0x040fe20005000000 */
[----:B------:R0:W-:Y:S01]  /*a6b0*/  STL [R1+0xc4], R46 ;  /* 0x0000c42e01007387 */ /* 0x0001e20000100800 */
[----:B------:R-:W-:-:S03]  /*a6c0*/  SEL R49, R3, R35, !P2 ;  /* 0x0000002303317207 */ /* 0x000fc60005000000 */
[----:B------:R0:W-:Y:S01]  /*a6d0*/  STL [R1+0xc0], R45 ;  /* 0x0000c02d01007387 */ /* 0x0001e20000100800 */
[----:B------:R-:W-:-:S03]  /*a6e0*/  SEL R54, R3, R32, !P2 ;  /* 0x0000002003367207 */ /* 0x000fc60005000000 */
[----:B------:R-:W3:Y:S01]  /*a6f0*/  LDL.LU R36, [R1+0x1c8] ;  /* 0x0001c80001247983 */ /* 0x000ee20000300800 */
[----:B------:R-:W-:-:S03]  /*a700*/  SEL R55, R3, R31, !P2 ;  /* 0x0000001f03377207 */ /* 0x000fc60005000000 */
[----:B------:R-:W3:Y:S01]  /*a710*/  LDL.LU R35, [R1+0x1cc] ;  /* 0x0001cc0001237983 */ /* 0x000ee20000300800 */
[----:B------:R-:W-:-:S03]  /*a720*/  SEL R57, R3, R30, !P2 ;  /* 0x0000001e03397207 */ /* 0x000fc60005000000 */
[----:B------:R-:W3:Y:S01]  /*a730*/  LDL.LU R32, [R1+0x27c] ;  /* 0x00027c0001207983 */ /* 0x000ee20000300800 */
[----:B------:R-:W-:Y:S01]  /*a740*/  SEL R64, R3, R27, !P2 ;  /* 0x0000001b03407207 */ /* 0x000fe20005000000 */
[----:B------:R-:W-:Y:S02]  /*a750*/  @!P5 IMAD.MOV R11, RZ, RZ, -R11 ;  /* 0x000000ffff0bd224 */ /* 0x000fe400078e0a0b */
[----:B------:R-:W3:Y:S01]  /*a760*/  LDL.LU R31, [R1+0x1b8] ;  /* 0x0001b800011f7983 */ /* 0x000ee20000300800 */
[----:B------:R-:W-:Y:S02]  /*a770*/  @!P4 IMAD.MOV R10, RZ, RZ, -R10 ;  /* 0x000000ffff0ac224 */ /* 0x000fe400078e0a0a */
[----:B------:R-:W-:Y:S01]  /*a780*/  @!P0 IMAD.MOV R9, RZ, RZ, -R9 ;  /* 0x000000ffff098224 */ /* 0x000fe200078e0a09 */
[----:B------:R-:W3:Y:S01]  /*a790*/  LDL.LU R30, [R1+0x1bc] ;  /* 0x0001bc00011e7983 */ /* 0x000ee20000300800 */
[----:B------:R-:W-:Y:S02]  /*a7a0*/  @!P1 IMAD.MOV R7, RZ, RZ, -R7 ;  /* 0x000000ffff079224 */ /* 0x000fe400078e0a07 */
[----:B------:R-:W-:Y:S01]  /*a7b0*/  @!P6 IMAD.MOV R8, RZ, RZ, -R8 ;  /* 0x000000ffff08e224 */ /* 0x000fe200078e0a08 */
[----:B------:R-:W3:Y:S01]  /*a7c0*/  LDL.LU R27, [R1+0x280] ;  /* 0x00028000011b7983 */ /* 0x000ee20000300800 */
[----:B------:R-:W-:-:S04]  /*a7d0*/  @!UP1 UIADD3 UR4, UPT, UPT, -UR7, 0x100000, URZ ;  /* 0x0010000007049890 */ /* 0x000fc8000fffe1ff */
[----:B------:R-:W-:Y:S02]  /*a7e0*/  @!UP1 USHF.L.U32 UR5, UR4, 0xb, URZ ;  /* 0x0000000b04059899 */ /* 0x000fe400080006ff */
[----:B------:R-:W-:Y:S01]  /*a7f0*/  @!UP1 USHF.L.U32 UR4, UR4, 0x1, URZ ;  /* 0x0000000104049899 */ /* 0x000fe200080006ff */
[----:B------:R-:W-:Y:S01]  /*a800*/  VOTEU.ALL UP2, P3 ;  /* 0x0000000000ff7886 */ /* 0x000fe20001840000 */
[C---:B------:R-:W-:Y:S01]  /*a810*/  SEL R86, R3.reuse, R44, !P2 ;  /* 0x0000002c03567207 */ /* 0x040fe20005000000 */
[----:B------:R-:W1:Y:S01]  /*a820*/  LDCU UR7, c[0x0][0x3b0] ;  /* 0x00007600ff0777ac */ /* 0x000e620008000800 */
[C---:B0-----:R-:W-:Y:S02]  /*a830*/  SEL R46, R3.reuse, R37, !P2 ;  /* 0x00000025032e7207 */ /* 0x041fe40005000000 */
[C---:B------:R-:W-:Y:S02]  /*a840*/  SEL R51, R3.reuse, R34, !P2 ;  /* 0x0000002203337207 */ /* 0x040fe40005000000 */
[----:B------:R-:W-:-:S02]  /*a850*/  SEL R53, R3, R33, !P2 ;  /* 0x0000002103357207 */ /* 0x000fc40005000000 */
[C---:B------:R-:W-:Y:S02]  /*a860*/  SEL R44, R3.reuse, R39, !P2 ;  /* 0x00000027032c7207 */ /* 0x040fe40005000000 */
[C---:B------:R-:W-:Y:S01]  /*a870*/  SEL R45, R3.reuse, R38, !P2 ;  /* 0x00000026032d7207 */ /* 0x040fe20005000000 */
[----:B------:R0:W1:Y:S01]  /*a880*/  @!UP2 SYNCS.EXCH.64 URZ, [UR9+0xc008], UR4 ;  /* 0x00c0080409ffa5b2 */ /* 0x0000620008000100 */
[C---:B------:R-:W-:Y:S02]  /*a890*/  SEL R60, R3.reuse, R29, !P2 ;  /* 0x0000001d033c7207 */ /* 0x040fe40005000000 */
[C---:B------:R-:W-:Y:S02]  /*a8a0*/  SEL R61, R3.reuse, R28, !P2 ;  /* 0x0000001c033d7207 */ /* 0x040fe40005000000 */
[C---:B------:R-:W-:Y:S02]  /*a8b0*/  SEL R65, R3.reuse, R26, !P2 ;  /* 0x0000001a03417207 */ /* 0x040fe40005000000 */
[----:B------:R-:W-:-:S02]  /*a8c0*/  SEL R67, R3, R25, !P2 ;  /* 0x0000001903437207 */ /* 0x000fc40005000000 */
[C---:B------:R-:W-:Y:S02]  /*a8d0*/  SEL R71, R3.reuse, R24, !P2 ;  /* 0x0000001803477207 */ /* 0x040fe40005000000 */
[C---:B------:R-:W-:Y:S01]  /*a8e0*/  SEL R70, R3.reuse, R23, !P2 ;  /* 0x0000001703467207 */ /* 0x040fe20005000000 */
[----:B0-----:R-:W0:Y:S01]  /*a8f0*/  LDCU UR4, c[0x0][0x3b0] ;  /* 0x00007600ff0477ac */ /* 0x001e220008000800 */
[C---:B------:R-:W-:Y:S02]  /*a900*/  SEL R69, R3.reuse, R22, !P2 ;  /* 0x0000001603457207 */ /* 0x040fe40005000000 */
[C---:B------:R-:W-:Y:S01]  /*a910*/  SEL R66, R3.reuse, R21, !P2 ;  /* 0x0000001503427207 */ /* 0x040fe20005000000 */
[----:B------:R-:W0:Y:S01]  /*a920*/  LDCU UR5, c[0x0][0x3b0] ;  /* 0x00007600ff0577ac */ /* 0x000e220008000800 */
[C---:B------:R-:W-:Y:S02]  /*a930*/  SEL R63, R3.reuse, R20, !P2 ;  /* 0x00000014033f7207 */ /* 0x040fe40005000000 */
[----:B------:R-:W-:-:S02]  /*a940*/  SEL R62, R3, R19, !P2 ;  /* 0x00000013033e7207 */ /* 0x000fc40005000000 */
[C---:B------:R-:W-:Y:S02]  /*a950*/  SEL R59, R3.reuse, R18, !P2 ;  /* 0x00000012033b7207 */ /* 0x040fe40005000000 */
[C---:B------:R-:W-:Y:S02]  /*a960*/  SEL R58, R3.reuse, R17, !P2 ;  /* 0x00000011033a7207 */ /* 0x040fe40005000000 */
[C---:B------:R-:W-:Y:S02]  /*a970*/  SEL R56, R3.reuse, R16, !P2 ;  /* 0x0000001003387207 */ /* 0x040fe40005000000 */
[C---:B------:R-:W-:Y:S02]  /*a980*/  SEL R52, R3.reuse, R15, !P2 ;  /* 0x0000000f03347207 */ /* 0x040fe40005000000 */
[C---:B------:R-:W-:Y:S02]  /*a990*/  SEL R50, R3.reuse, R14, !P2 ;  /* 0x0000000e03327207 */ /* 0x040fe40005000000 */
[----:B------:R-:W-:-:S02]  /*a9a0*/  SEL R47, R3, R13, !P2 ;  /* 0x0000000d032f7207 */ /* 0x000fc40005000000 */
[C---:B------:R-:W-:Y:S02]  /*a9b0*/  SEL R37, R3.reuse, R12, !P2 ;  /* 0x0000000c03257207 */ /* 0x040fe40005000000 */
[C---:B------:R-:W-:Y:S02]  /*a9c0*/  SEL R34, R3.reuse, R11, !P2 ;  /* 0x0000000b03227207 */ /* 0x040fe40005000000 */
[C---:B------:R-:W-:Y:S02]  /*a9d0*/  SEL R33, R3.reuse, R10, !P2 ;  /* 0x0000000a03217207 */ /* 0x040fe40005000000 */
[C---:B------:R-:W-:Y:S02]  /*a9e0*/  SEL R84, R3.reuse, R9, !P2 ;  /* 0x0000000903547207 */ /* 0x040fe40005000000 */
[C---:B------:R-:W-:Y:S02]  /*a9f0*/  SEL R82, R3.reuse, R7, !P2 ;  /* 0x0000000703527207 */ /* 0x040fe40005000000 */
[----:B------:R-:W-:Y:S01]  /*aa00*/  SEL R68, R3, R8, !P2 ;  /* 0x0000000803447207 */ /* 0x000fe20005000000 */
[----:B-1----:R-:W-:Y:S01]  /*aa10*/  VIADD R3, R40, 0xffffff91 ;  /* 0xffffff9128037836 */ /* 0x002fe20000000000 */
[----:B------:R-:W-:-:S04]  /*aa20*/  LOP3.LUT R41, R41, 0x7f, RZ, 0xc0, !PT ;  /* 0x0000007f29297812 */ /* 0x000fc800078ec0ff */
[----:B------:R-:W-:Y:S01]  /*aa30*/  ISETP.GE.U32.AND P0, PT, R3, 0x7fffff12, PT ;  /* 0x7fffff120300780c */ /* 0x000fe20003f06070 */
[----:B------:R-:W-:Y:S01]  /*aa40*/  IMAD R3, R4, 0x6e, RZ ;  /* 0x0000006e04037824 */ /* 0x000fe200078e02ff */
[----:B--2---:R1:W-:Y:S04]  /*aa50*/  STS.U8 [R41+UR9], R6 ;  /* 0x0000000629007988 */ /* 0x0043e80008000009 */
[----:B-1----:R-:W-:-:S04]  /*aa60*/  IADD3 R6, P1, PT, R3, R0, RZ ;  /* 0x0000000003067210 */ /* 0x002fc80007f3e0ff */
[----:B------:R-:W-:Y:S01]  /*aa70*/  LEA.HI.X.SX32 R7, R3, R2, 0x1, P1 ;  /* 0x0000000203077211 */ /* 0x000fe200008f0eff */
[----:B------:R1:W-:Y:S04]  /*aa80*/  STL [R1+0x1ac], R6 ;  /* 0x0001ac0601007387 */ /* 0x0003e80000100800 */
[----:B------:R2:W-:Y:S04]  /*aa90*/  STL [R1+0x1a8], R7 ;  /* 0x0001a80701007387 */ /* 0x0005e80000100800 */
[----:B------:R-:W4:Y:S04]  /*aaa0*/  LDL.LU R38, [R1+0x274] ;  /* 0x0002740001267983 */ /* 0x000f280000300800 */
[----:B------:R-:W4:Y:S04]  /*aab0*/  LDL.LU R29, [R1+0x60] ;  /* 0x00006000011d7983 */ /* 0x000f280000300800 */
[----:B------:R-:W4:Y:S01]  /*aac0*/  LDL.LU R39, [R1+0x58] ;  /* 0x0000580001277983 */ /* 0x000f220000300800 */
[----:B------:R-:W-:Y:S01]  /*aad0*/  PRMT R9, RZ, 0x7610, R9 ;  /* 0x00007610ff097816 */ /* 0x000fe20000000009 */
[----:B------:R-:W-:-:S05]  /*aae0*/  VIADD R3, R40, 0xffffff89 ;  /* 0xffffff8928037836 */ /* 0x000fca0000000000 */
[----:B------:R1:W4:Y:S01]  /*aaf0*/  @!P0 LDG.E.U8 R9, desc[UR18][R6.64] ;  /* 0x0000001206098981 */ /* 0x000322000c1e1100 */
[----:B------:R-:W-:Y:S01]  /*ab00*/  ISETP.GE.U32.AND P0, PT, R3, 0x7fffff0a, PT ;  /* 0x7fffff0a0300780c */ /* 0x000fe20003f06070 */
[----:B------:R-:W-:Y:S01]  /*ab10*/  IMAD R3, R4, 0x76, RZ ;  /* 0x0000007604037824 */ /* 0x000fe200078e02ff */
[----:B------:R-:W-:-:S04]  /*ab20*/  PRMT R8, RZ, 0x7610, R8 ;  /* 0x00007610ff087816 */ /* 0x000fc80000000008 */
[C---:B-1----:R-:W-:Y:S01]  /*ab30*/  IADD3 R6, P1, PT, R3.reuse, R0, RZ ;  /* 0x0000000003067210 */ /* 0x042fe20007f3e0ff */
[----:B---3--:R-:W-:Y:S03]  /*ab40*/  STS.U8 [R41+UR9+0x400], R27 ;  /* 0x0004001b29007988 */ /* 0x008fe60008000009 */
[----:B--2---:R-:W-:Y:S01]  /*ab50*/  LEA.HI.X.SX32 R7, R3, R2, 0x1, P1 ;  /* 0x0000000203077211 */ /* 0x004fe200008f0eff */
[----:B------:R1:W-:Y:S01]  /*ab60*/  STS.U8 [R41+UR9+0x800], R30 ;  /* 0x0008001e29007988 */ /* 0x0003e20008000009 */
[----:B------:R-:W-:-:S03]  /*ab70*/  VIADD R3, R40, 0xffffff81 ;  /* 0xffffff8128037836 */ /* 0x000fc60000000000 */
[----:B------:R2:W-:Y:S04]  /*ab80*/  STS.U8 [R41+UR9+0xc00], R31 ;  /* 0x000c001f29007988 */ /* 0x0005e80008000009 */
[----:B------:R3:W4:Y:S04]  /*ab90*/  @!P0 LDG.E.U8 R8, desc[UR18][R6.64] ;  /* 0x0000001206088981 */ /* 0x000728000c1e1100 */
[----:B-1----:R-:W4:Y:S04]  /*aba0*/  LDL.LU R30, [R1+0x278] ;  /* 0x00027800011e7983 */ /* 0x002f280000300800 */
[----:B--2---:R-:W2:Y:S01]  /*abb0*/  LDL.LU R31, [R1+0xf0] ;  /* 0x0000f000011f7983 */ /* 0x004ea20000300800 */
[----:B------:R-:W-:Y:S01]  /*abc0*/  ISETP.GE.U32.AND P0, PT, R3, 0x7fffff02, PT ;  /* 0x7fffff020300780c */ /* 0x000fe20003f06070 */
[----:B------:R-:W-:-:S02]  /*abd0*/  IMAD R3, R4, 0x7e, RZ ;  /* 0x0000007e04037824 */ /* 0x000fc400078e02ff */
[----:B------:R3:W-:Y:S04]  /*abe0*/  STL [R1+0x1bc], R6 ;  /* 0x0001bc0601007387 */ /* 0x0007e80000100800 */
[----:B------:R-:W-:Y:S01]  /*abf0*/  STL [R1+0x1b8], R7 ;  /* 0x0001b80701007387 */ /* 0x000fe20000100800 */
[----:B---3--:R-:W-:-:S03]  /*ac00*/  IADD3 R6, P1, PT, R3, R0, RZ ;  /* 0x0000000003067210 */ /* 0x008fc60007f3e0ff */
[----:B------:R1:W-:Y:S01]  /*ac10*/  STS.U8 [R41+UR9+0x1000], R32 ;  /* 0x0010002029007988 */ /* 0x0003e20008000009 */
[----:B------:R-:W-:-:S03]  /*ac20*/  LEA.HI.X.SX32 R10, R3, R2, 0x1, P1 ;  /* 0x00000002030a7211 */ /* 0x000fc600008f0eff */
[----:B------:R3:W-:Y:S04]  /*ac30*/  STS.U8 [R41+UR9+0x1400], R35 ;  /* 0x0014002329007988 */ /* 0x0007e80008000009 */
[----:B-1----:R-:W2:Y:S04]  /*ac40*/  LDL.LU R32, [R1+0xec] ;  /* 0x0000ec0001207983 */ /* 0x002ea80000300800 */
[----:B---3--:R-:W3:Y:S04]  /*ac50*/  LDL.LU R35, [R1+0x270] ;  /* 0x0002700001237983 */ /* 0x008ee80000300800 */
[----:B------:R-:W-:Y:S04]  /*ac60*/  STL [R1+0x1cc], R6 ;  /* 0x0001cc0601007387 */ /* 0x000fe80000100800 */
[----:B------:R1:W-:Y:S04]  /*ac70*/  STS.U8 [R41+UR9+0x1800], R36 ;  /* 0x0018002429007988 */ /* 0x0003e80008000009 */
[----:B------:R-:W-:Y:S04]  /*ac80*/  STL [R1+0x1c8], R10 ;  /* 0x0001c80a01007387 */ /* 0x000fe80000100800 */
[----:B-1----:R-:W3:Y:S04]  /*ac90*/  LDL.LU R36, [R1+0x26c] ;  /* 0x00026c0001247983 */ /* 0x002ee80000300800 */
[----:B----4-:R1:W-:Y:S04]  /*aca0*/  STS.U8 [R41+UR9+0x1c00], R38 ;  /* 0x001c002629007988 */ /* 0x0103e80008000009 */
[----:B------:R-:W-:Y:S04]  /*acb0*/  STS.U8 [R41+UR9+0x2000], R29 ;  /* 0x0020001d29007988 */ /* 0x000fe80008000009 */
[----:B-1----:R-:W4:Y:S04]  /*acc0*/  LDL.LU R38, [R1+0x150] ;  /* 0x0001500001267983 */ /* 0x002f280000300800 */
[----:B------:R1:W-:Y:S04]  /*acd0*/  STS.U8 [R41+UR9+0x2400], R39 ;  /* 0x0024002729007988 */ /* 0x0003e80008000009 */
[----:B-1----:R-:W4:Y:S01]  /*ace0*/  LDL.LU R39, [R1+0x14c] ;  /* 0x00014c0001277983 */ /* 0x002f220000300800 */
[----:B------:R-:W-:Y:S01]  /*acf0*/  PRMT R7, RZ, 0x7610, R7 ;  /* 0x00007610ff077816 */ /* 0x000fe20000000007 */
[----:B------:R-:W-:-:S02]  /*ad00*/  @!P0 IMAD.MOV.U32 R11, RZ, RZ, R10 ;  /* 0x000000ffff0b8224 */ /* 0x000fc400078e000a */
[----:B------:R-:W-:Y:S02]  /*ad10*/  @!P0 IMAD.MOV.U32 R10, RZ, RZ, R6 ;  /* 0x000000ffff0a8224 */ /* 0x000fe400078e0006 */
[----:B------:R-:W-:-:S03]  /*ad20*/  VIADD R3, R40, 0xfffffff8 ;  /* 0xfffffff828037836 */ /* 0x000fc60000000000 */
[----:B------:R1:W4:Y:S02]  /*ad30*/  @!P0 LDG.E.U8 R7, desc[UR18][R10.64] ;  /* 0x000000120a078981 */ /* 0x000324000c1e1100 */
[----:B------:R-:W-:Y:S01]  /*ad40*/  ISETP.GE.U32.AND P0, PT, R3, 0x7fffff79, PT ;  /* 0x7fffff790300780c */ /* 0x000fe20003f06070 */
[----:B------:R-:W-:-:S05]  /*ad50*/  IMAD R3, R4, 0x7, RZ ;  /* 0x0000000704037824 */ /* 0x000fca00078e02ff */
[----:B------:R-:W-:-:S04]  /*ad60*/  IADD3 R6, P1, PT, R3, R0, RZ ;  /* 0x0000000003067210 */ /* 0x000fc80007f3e0ff */
[----:B-1----:R-:W-:Y:S01]  /*ad70*/  LEA.HI.X.SX32 R10, R3, R2, 0x1, P1 ;  /* 0x00000002030a7211 */ /* 0x002fe200008f0eff */
[----:B------:R-:W-:Y:S01]  /*ad80*/  STL [R1+0x60], R6 ;  /* 0x0000600601007387 */ /* 0x000fe20000100800 */
[----:B------:R-:W-:Y:S01]  /*ad90*/  PRMT R22, RZ, 0x7610, R22 ;  /* 0x00007610ff167816 */ /* 0x000fe20000000016 */
[----:B------:R-:W-:Y:S02]  /*ada0*/  VIADD R3, R40, 0xfffffff0 ;  /* 0xfffffff028037836 */ /* 0x000fe40000000000 */
[----:B------:R1:W-:Y:S01]  /*adb0*/  STL [R1+0x58], R10 ;  /* 0x0000580a01007387 */ /* 0x0003e20000100800 */
[----:B------:R-:W-:-:S03]  /*adc0*/  @!P0 IMAD.MOV.U32 R11, RZ, RZ, R10 ;  /* 0x000000ffff0b8224 */ /* 0x000fc600078e000a */
[----:B------:R0:W-:Y:S04]  /*add0*/  STS.U8 [R41+UR9+0x2800], R30 ;  /* 0x0028001e29007988 */ /* 0x0001e80008000009 */
[----:B------:R-:W4:Y:S01]  /*ade0*/  LDL.LU R27, [R1+0x268] ;  /* 0x00026800011b7983 */ /* 0x000f220000300800 */
[----:B-1----:R-:W-:-:S03]  /*adf0*/  @!P0 IMAD.MOV.U32 R10, RZ, RZ, R6 ;  /* 0x000000ffff0a8224 */ /* 0x002fc600078e0006 */
[----:B--2---:R1:W-:Y:S04]  /*ae00*/  STS.U8 [R41+UR9+0x2c00], R31 ;  /* 0x002c001f29007988 */ /* 0x0043e80008000009 */
[----:B------:R2:W4:Y:S01]  /*ae10*/  @!P0 LDG.E.U8 R22, desc[UR18][R10.64] ;  /* 0x000000120a168981 */ /* 0x000522000c1e1100 */
[----:B------:R-:W-:Y:S01]  /*ae20*/  ISETP.GE.U32.AND P0, PT, R3, 0x7fffff71, PT ;  /* 0x7fffff710300780c */ /* 0x000fe20003f06070 */
[----:B------:R-:W-:Y:S02]  /*ae30*/  IMAD R3, R4, 0xf, RZ ;  /* 0x0000000f04037824 */ /* 0x000fe400078e02ff */
[----:B0-----:R-:W4:Y:S03]  /*ae40*/  LDL.LU R30, [R1+0x15c] ;  /* 0x00015c00011e7983 */ /* 0x001f260000300800 */
[C---:B------:R-:W-:Y:S01]  /*ae50*/  IADD3 R6, P1, PT, R3.reuse, R0, RZ ;  /* 0x0000000003067210 */ /* 0x040fe20007f3e0ff */
[----:B-1----:R-:W4:Y:S03]  /*ae60*/  LDL.LU R31, [R1+0x158] ;  /* 0x00015800011f7983 */ /* 0x002f260000300800 */
[----:B--2---:R-:W-:Y:S01]  /*ae70*/  LEA.HI.X.SX32 R10, R3, R2, 0x1, P1 ;  /* 0x00000002030a7211 */ /* 0x004fe200008f0eff */
[----:B------:R-:W-:Y:S01]  /*ae80*/  STL [R1+0xf0], R6 ;  /* 0x0000f00601007387 */ /* 0x000fe20000100800 */
[----:B------:R-:W-:Y:S01]  /*ae90*/  PRMT R21, RZ, 0x7610, R21 ;  /* 0x00007610ff157816 */ /* 0x000fe20000000015 */
[----:B------:R-:W-:-:S02]  /*aea0*/  VIADD R3, R40, 0xffffffe8 ;  /* 0xffffffe828037836 */ /* 0x000fc40000000000 */
[----:B------:R0:W-:Y:S01]  /*aeb0*/  STL [R1+0xec], R10 ;  /* 0x0000ec0a01007387 */ /* 0x0001e20000100800 */
[----:B------:R-:W-:Y:S02]  /*aec0*/  @!P0 IMAD.MOV.U32 R11, RZ, RZ, R10 ;  /* 0x000000ffff0b8224 */ /* 0x000fe400078e000a */
[----:B0-----:R-:W-:-:S05]  /*aed0*/  @!P0 IMAD.MOV.U32 R10, RZ, RZ, R6 ;  /* 0x000000ffff0a8224 */ /* 0x001fca00078e0006 */
[----:B------:R0:W2:Y:S01]  /*aee0*/  @!P0 LDG.E.U8 R21, desc[UR18][R10.64] ;  /* 0x000000120a158981 */ /* 0x0000a2000c1e1100 */
[----:B------:R-:W-:Y:S01]  /*aef0*/  ISETP.GE.U32.AND P0, PT, R3, 0x7fffff69, PT ;  /* 0x7fffff690300780c */ /* 0x000fe20003f06070 */
[----:B------:R-:W-:Y:S02]  /*af00*/  IMAD R3, R4, 0x17, RZ ;  /* 0x0000001704037824 */ /* 0x000fe400078e02ff */
[----:B------:R1:W-:Y:S03]  /*af10*/  STS.U8 [R41+UR9+0x3000], R32 ;  /* 0x0030002029007988 */ /* 0x0003e60008000009 */
[C---:B0-----:R-:W-:Y:S01]  /*af20*/  IADD3 R10, P1, PT, R3.reuse, R0, RZ ;  /* 0x00000000030a7210 */ /* 0x041fe20007f3e0ff */
[----:B---3--:R0:W-:Y:S03]  /*af30*/  STS.U8 [R41+UR9+0x3400], R35 ;  /* 0x0034002329007988 */ /* 0x0081e60008000009 */
[----:B------:R-:W-:Y:S01]  /*af40*/  LEA.HI.X.SX32 R11, R3, R2, 0x1, P1 ;  /* 0x00000002030b7211 */ /* 0x000fe200008f0eff */
[----:B-1----:R-:W3:Y:S04]  /*af50*/  LDL.LU R32, [R1+0x264] ;  /* 0x0002640001207983 */ /* 0x002ee80000300800 */
[----:B------:R1:W-:Y:S04]  /*af60*/  STS.U8 [R41+UR9+0x3800], R36 ;  /* 0x0038002429007988 */ /* 0x0003e80008000009 */
[----:B0-----:R-:W2:Y:S01]  /*af70*/  LDL.LU R35, [R1+0x164] ;  /* 0x0001640001237983 */ /* 0x001ea20000300800 */
[----:B------:R-:W-:-:S03]  /*af80*/  LOP3.LUT R6, R41, 0x10, RZ, 0x3c, !PT ;  /* 0x0000001029067812 */ /* 0x000fc600078e3cff */
[----:B-1----:R-:W2:Y:S04]  /*af90*/  LDL.LU R36, [R1+0x160] ;  /* 0x0001600001247983 */ /* 0x002ea80000300800 */
[----:B------:R-:W-:Y:S04]  /*afa0*/  STL [R1+0x150], R10 ;  /* 0x0001500a01007387 */ /* 0x000fe80000100800 */
[----:B------:R-:W-:Y:S04]  /*afb0*/  STL [R1+0x14c], R11 ;  /* 0x00014c0b01007387 */ /* 0x000fe80000100800 */
[----:B----4-:R0:W-:Y:S04]  /*afc0*/  STS.U8 [R41+UR9+0x3c00], R38 ;  /* 0x003c002629007988 */ /* 0x0101e80008000009 */
[----:B0-----:R-:W4:Y:S04]  /*afd0*/  LDL.LU R38, [R1+0x260] ;  /* 0x0002600001267983 */ /* 0x001f280000300800 */
[----:B------:R0:W-:Y:S04]  /*afe0*/  STS.U8 [R6+UR9+0x480], R39 ;  /* 0x0004802706007988 */ /* 0x0001e80008000009 */
[----:B------:R-:W4:Y:S04]  /*aff0*/  LDL.LU R29, [R1+0x16c] ;  /* 0x00016c00011d7983 */ /* 0x000f280000300800 */
[----:B0-----:R-:W4:Y:S01]  /*b000*/  LDL.LU R39, [R1+0x168] ;  /* 0x0001680001277983 */ /* 0x001f220000300800 */
[----:B------:R-:W-:Y:S01]  /*b010*/  PRMT R20, RZ, 0x7610, R20 ;  /* 0x00007610ff147816 */ /* 0x000fe20000000014 */
[----:B------:R-:W-:-:S05]  /*b020*/  VIADD R3, R40, 0xffffffe0 ;  /* 0xffffffe028037836 */ /* 0x000fca0000000000 */
[----:B------:R0:W4:Y:S01]  /*b030*/  @!P0 LDG.E.U8 R20, desc[UR18][R10.64] ;  /* 0x000000120a148981 */ /* 0x000122000c1e1100 */
[----:B------:R-:W-:Y:S01]  /*b040*/  ISETP.GE.U32.AND P0, PT, R3, 0x7fffff61, PT ;  /* 0x7fffff610300780c */ /* 0x000fe20003f06070 */
[----:B------:R-:W-:Y:S01]  /*b050*/  IMAD R3, R4, 0x1f, RZ ;  /* 0x0000001f04037824 */ /* 0x000fe200078e02ff */
[----:B------:R-:W-:-:S04]  /*b060*/  PRMT R19, RZ, 0x7610, R19 ;  /* 0x00007610ff137816 */ /* 0x000fc80000000013 */
[----:B0-----:R-:W-:-:S04]  /*b070*/  IADD3 R10, P1, PT, R3, R0, RZ ;  /* 0x00000000030a7210 */ /* 0x001fc80007f3e0ff */
[----:B------:R-:W-:Y:S01]  /*b080*/  LEA.HI.X.SX32 R11, R3, R2, 0x1, P1 ;  /* 0x00000002030b7211 */ /* 0x000fe200008f0eff */
[----:B------:R-:W-:Y:S01]  /*b090*/  VIADD R3, R40, 0xffffffd8 ;  /* 0xffffffd828037836 */ /* 0x000fe20000000000 */
[----:B------:R-:W-:Y:S04]  /*b0a0*/  STS.U8 [R6+UR9+0x880], R27 ;  /* 0x0008801b06007988 */ /* 0x000fe80008000009 */
[----:B------:R0:W4:Y:S01]  /*b0b0*/  @!P0 LDG.E.U8 R19, desc[UR18][R10.64] ;  /* 0x000000120a138981 */ /* 0x000122000c1e1100 */
[----:B------:R-:W-:Y:S01]  /*b0c0*/  ISETP.GE.U32.AND P0, PT, R3, 0x7fffff59, PT ;  /* 0x7fffff590300780c */ /* 0x000fe20003f06070 */
[----:B------:R-:W-:Y:S02]  /*b0d0*/  IMAD R3, R4, 0x27, RZ ;  /* 0x0000002704037824 */ /* 0x000fe400078e02ff */
[----:B------:R1:W-:Y:S04]  /*b0e0*/  STS.U8 [R6+UR9+0xc80], R30 ;  /* 0x000c801e06007988 */ /* 0x0003e80008000009 */
[----:B------:R0:W-:Y:S04]  /*b0f0*/  STS.U8 [R6+UR9+0x1080], R31 ;  /* 0x0010801f06007988 */ /* 0x0001e80008000009 */
[----:B-1----:R-:W4:Y:S04]  /*b100*/  LDL.LU R30, [R1+0x25c] ;  /* 0x00025c00011e7983 */ /* 0x002f280000300800 */
[----:B0-----:R-:W4:Y:S04]  /*b110*/  LDL.LU R31, [R1+0x174] ;  /* 0x00017400011f7983 */ /* 0x001f280000300800 */
[----:B------:R0:W-:Y:S04]  /*b120*/  STL [R1+0x15c], R10 ;  /* 0x00015c0a01007387 */ /* 0x0001e80000100800 */
[----:B------:R1:W-:Y:S01]  /*b130*/  STL [R1+0x158], R11 ;  /* 0x0001580b01007387 */ /* 0x0003e20000100800 */
[----:B0-----:R-:W-:-:S04]  /*b140*/  IADD3 R10, P1, PT, R3, R0, RZ ;  /* 0x00000000030a7210 */ /* 0x001fc80007f3e0ff */
[----:B-1----:R-:W-:Y:S01]  /*b150*/  LEA.HI.X.SX32 R11, R3, R2, 0x1, P1 ;  /* 0x00000002030b7211 */ /* 0x002fe200008f0eff */
[----:B---3--:R0:W-:Y:S04]  /*b160*/  STS.U8 [R6+UR9+0x1480], R32 ;  /* 0x0014802006007988 */ /* 0x0081e80008000009 */
[----:B--2---:R1:W-:Y:S04]  /*b170*/  STS.U8 [R6+UR9+0x1880], R35 ;  /* 0x0018802306007988 */ /* 0x0043e80008000009 */
[----:B0-----:R-:W2:Y:S04]  /*b180*/  LDL.LU R32, [R1+0x170] ;  /* 0x0001700001207983 */ /* 0x001ea80000300800 */
[----:B-1----:R-:W3:Y:S04]  /*b190*/  LDL.LU R35, [R1+0x258] ;  /* 0x0002580001237983 */ /* 0x002ee80000300800 */
[----:B------:R-:W-:Y:S04]  /*b1a0*/  STL [R1+0x164], R10 ;  /* 0x0001640a01007387 */ /* 0x000fe80000100800 */
[----:B------:R0:W-:Y:S04]  /*b1b0*/  STS.U8 [R6+UR9+0x1c80], R36 ;  /* 0x001c802406007988 */ /* 0x0001e80008000009 */
[----:B------:R-:W-:Y:S04]  /*b1c0*/  STL [R1+0x160], R11 ;  /* 0x0001600b01007387 */ /* 0x000fe80000100800 */
[----:B0-----:R-:W3:Y:S04]  /*b1d0*/  LDL.LU R36, [R1+0x250] ;  /* 0x0002500001247983 */ /* 0x001ee80000300800 */
[----:B----4-:R0:W-:Y:S04]  /*b1e0*/  STS.U8 [R6+UR9+0x2080], R38 ;  /* 0x0020802606007988 */ /* 0x0101e80008000009 */
[----:B0-----:R-:W4:Y:S04]  /*b1f0*/  LDL.LU R38, [R1+0x17c] ;  /* 0x00017c0001267983 */ /* 0x001f280000300800 */
[----:B------:R-:W-:Y:S04]  /*b200*/  STS.U8 [R6+UR9+0x2480], R29 ;  /* 0x0024801d06007988 */ /* 0x000fe80008000009 */
[----:B------:R0:W-:Y:S04]  /*b210*/  STS.U8 [R6+UR9+0x2880], R39 ;  /* 0x0028802706007988 */ /* 0x0001e80008000009 */
        /* <DEDUP_REMOVED lines=9> */
[----:B------:R-:W-:-:S04]  /*b2b0*/  VIADD R3, R40, 0xffffffc8 ;  /* 0xffffffc828037836 */ /* 0x000fc80000000000 */
[----:B------:R0:W4:Y:S01]  /*b2c0*/  @!P0 LDG.E.U8 R17, desc[UR18][R10.64] ;  /* 0x000000120a118981 */ /* 0x000122000c1e1100 */
[----:B------:R-:W-:Y:S01]  /*b2d0*/  ISETP.GE.U32.AND P0, PT, R3, 0x7fffff49, PT ;  /* 0x7fffff490300780c */ /* 0x000fe20003f06070 */
[----:B------:R-:W-:Y:S02]  /*b2e0*/  IMAD R3, R4, 0x37, RZ ;  /* 0x0000003704037824 */ /* 0x000fe400078e02ff */
[----:B------:R0:W-:Y:S01]  /*b2f0*/  STL [R1+0x16c], R10 ;  /* 0x00016c0a01007387 */ /* 0x0001e20000100800 */
[----:B------:R-:W-:-:S03]  /*b300*/  PRMT R16, RZ, 0x7610, R16 ;  /* 0x00007610ff107816 */ /* 0x000fc60000000010 */
[----:B------:R1:W-:Y:S04]  /*b310*/  STL [R1+0x168], R11 ;  /* 0x0001680b01007387 */ /* 0x0003e80000100800 */
[----:B------:R1:W-:Y:S01]  /*b320*/  STS.U8 [R6+UR9+0x2c80], R30 ;  /* 0x002c801e06007988 */ /* 0x0003e20008000009 */
[----:B0-----:R-:W-:-:S03]  /*b330*/  IADD3 R10, P1, PT, R3, R0, RZ ;  /* 0x00000000030a7210 */ /* 0x001fc60007f3e0ff */
[----:B------:R-:W4:Y:S01]  /*b340*/  LDL.LU R27, [R1+0x254] ;  /* 0x00025400011b7983 */ /* 0x000f220000300800 */
[----:B-1----:R-:W-:Y:S01]  /*b350*/  LEA.HI.X.SX32 R11, R3, R2, 0x1, P1 ;  /* 0x00000002030b7211 */ /* 0x002fe200008f0eff */
[----:B------:R-:W-:Y:S02]  /*b360*/  VIADD R3, R40, 0xffffffc0 ;  /* 0xffffffc028037836 */ /* 0x000fe40000000000 */
[----:B------:R0:W-:Y:S04]  /*b370*/  STS.U8 [R6+UR9+0x3080], R31 ;  /* 0x0030801f06007988 */ /* 0x0001e80008000009 */
[----:B------:R-:W4:Y:S04]  /*b380*/  LDL.LU R30, [R1+0x184] ;  /* 0x00018400011e7983 */ /* 0x000f280000300800 */
[----:B------:R1:W4:Y:S04]  /*b390*/  @!P0 LDG.E.U8 R16, desc[UR18][R10.64] ;  /* 0x000000120a108981 */ /* 0x000328000c1e1100 */
[----:B0-----:R-:W4:Y:S01]  /*b3a0*/  LDL.LU R31, [R1+0x180] ;  /* 0x00018000011f7983 */ /* 0x001f220000300800 */
[----:B------:R-:W-:Y:S01]  /*b3b0*/  ISETP.GE.U32.AND P0, PT, R3, 0x7fffff41, PT ;  /* 0x7fffff410300780c */ /* 0x000fe20003f06070 */
[----:B------:R-:W-:-:S02]  /*b3c0*/  IMAD R3, R4, 0x3f, RZ ;  /* 0x0000003f04037824 */ /* 0x000fc400078e02ff */
[----:B------:R1:W-:Y:S04]  /*b3d0*/  STL [R1+0x174], R10 ;  /* 0x0001740a01007387 */ /* 0x0003e80000100800 */
[----:B------:R0:W-:Y:S01]  /*b3e0*/  STL [R1+0x170], R11 ;  /* 0x0001700b01007387 */ /* 0x0001e20000100800 */
[----:B-1----:R-:W-:-:S03]  /*b3f0*/  IADD3 R10, P1, PT, R3, R0, RZ ;  /* 0x00000000030a7210 */ /* 0x002fc60007f3e0ff */
[----:B--2---:R-:W-:Y:S04]  /*b400*/  STS.U8 [R6+UR9+0x3480], R32 ;  /* 0x0034802006007988 */ /* 0x004fe80008000009 */
[----:B---3--:R1:W-:Y:S01]  /*b410*/  STS.U8 [R6+UR9+0x3880], R35 ;  /* 0x0038802306007988 */ /* 0x0083e20008000009 */
[----:B0-----:R-:W-:-:S03]  /*b420*/  LEA.HI.X.SX32 R11, R3, R2, 0x1, P1 ;  /* 0x00000002030b7211 */ /* 0x001fc600008f0eff */
[----:B-1----:R-:W2:Y:S04]  /*b430*/  LDL.LU R35, [R1+0x24c] ;  /* 0x00024c0001237983 */ /* 0x002ea80000300800 */
[----:B------:R-:W3:Y:S04]  /*b440*/  LDL.LU R32, [R1+0x18c] ;  /* 0x00018c0001207983 */ /* 0x000ee80000300800 */
[----:B------:R0:W-:Y:S04]  /*b450*/  STS.U8 [R6+UR9+0x3c80], R36 ;  /* 0x003c802406007988 */ /* 0x0001e80008000009 */
[----:B0-----:R-:W3:Y:S04]  /*b460*/  LDL.LU R36, [R1+0x188] ;  /* 0x0001880001247983 */ /* 0x001ee80000300800 */
[----:B----4-:R0:W-:Y:S04]  /*b470*/  STS.U8 [R6+UR9+0x80], R38 ;  /* 0x0000802606007988 */ /* 0x0101e80008000009 */
[----:B0-----:R-:W4:Y:S01]  /*b480*/  LDL.LU R38, [R1+0x248] ;  /* 0x0002480001267983 */ /* 0x001f220000300800 */
[----:B------:R-:W-:-:S03]  /*b490*/  LOP3.LUT R6, R41, 0x20, RZ, 0x3c, !PT ;  /* 0x0000002029067812 */ /* 0x000fc600078e3cff */
[----:B------:R-:W-:Y:S04]  /*b4a0*/  STL [R1+0x17c], R10 ;  /* 0x00017c0a01007387 */ /* 0x000fe80000100800 */
[----:B------:R-:W-:Y:S04]  /*b4b0*/  STL [R1+0x178], R11 ;  /* 0x0001780b01007387 */ /* 0x000fe80000100800 */
        /* <DEDUP_REMOVED lines=15> */
[----:B------:R-:W-:Y:S04]  /*b5b0*/  STS.U8 [R6+UR9+0x500], R27 ;  /* 0x0005001b06007988 */ /* 0x000fe80008000009 */
        /* <DEDUP_REMOVED lines=8> */
[----:B--2---:R0:W-:Y:S04]  /*b640*/  STS.U8 [R6+UR9+0x1100], R35 ;  /* 0x0011002306007988 */ /* 0x0041e80008000009 */
[----:B---3--:R1:W-:Y:S04]  /*b650*/  STS.U8 [R6+UR9+0x1500], R32 ;  /* 0x0015002006007988 */ /* 0x0083e80008000009 */
[----:B0-----:R-:W2:Y:S04]  /*b660*/  LDL.LU R35, [R1+0x198] ;  /* 0x0001980001237983 */ /* 0x001ea80000300800 */
[----:B------:R-:W-:Y:S04]  /*b670*/  STL [R1+0x18c], R10 ;  /* 0x00018c0a01007387 */ /* 0x000fe80000100800 */
[----:B------:R-:W-:Y:S04]  /*b680*/  STL [R1+0x188], R11 ;  /* 0x0001880b01007387 */ /* 0x000fe80000100800 */
[----:B------:R0:W-:Y:S04]  /*b690*/  STS.U8 [R6+UR9+0x1900], R36 ;  /* 0x0019002406007988 */ /* 0x0001e80008000009 */
[----:B-1----:R-:W3:Y:S04]  /*b6a0*/  LDL.LU R32, [R1+0x240] ;  /* 0x0002400001207983 */ /* 0x002ee80000300800 */
[----:B0-----:R-:W3:Y:S01]  /*b6b0*/  LDL.LU R36, [R1+0x238] ;  /* 0x0002380001247983 */ /* 0x001ee20000300800 */
[----:B------:R-:W-:Y:S01]  /*b6c0*/  PRMT R13, RZ, 0x7610, R13 ;  /* 0x00007610ff0d7816 */ /* 0x000fe2000000000d */
[----:B------:R-:W-:-:S05]  /*b6d0*/  VIADD R3, R40, 0xffffffa8 ;  /* 0xffffffa828037836 */ /* 0x000fca0000000000 */
[----:B------:R0:W3:Y:S01]  /*b6e0*/  @!P0 LDG.E.U8 R13, desc[UR18][R10.64] ;  /* 0x000000120a0d8981 */ /* 0x0000e2000c1e1100 */
[----:B------:R-:W-:Y:S01]  /*b6f0*/  ISETP.GE.U32.AND P0, PT, R3, 0x7fffff29, PT ;  /* 0x7fffff290300780c */ /* 0x000fe20003f06070 */
[----:B------:R-:W-:-:S05]  /*b700*/  IMAD R3, R4, 0x57, RZ ;  /* 0x0000005704037824 */ /* 0x000fca00078e02ff */
[----:B0-----:R-:W-:-:S04]  /*b710*/  IADD3 R10, P1, PT, R3, R0, RZ ;  /* 0x00000000030a7210 */ /* 0x001fc80007f3e0ff */
[----:B------:R-:W-:Y:S01]  /*b720*/  LEA.HI.X.SX32 R11, R3, R2, 0x1, P1 ;  /* 0x00000002030b7211 */ /* 0x000fe200008f0eff */
[----:B----4-:R0:W-:Y:S04]  /*b730*/  STS.U8 [R6+UR9+0x1d00], R38 ;  /* 0x001d002606007988 */ /* 0x0101e80008000009 */
[----:B0-----:R-:W4:Y:S04]  /*b740*/  LDL.LU R38, [R1+0x1a4] ;  /* 0x0001a40001267983 */ /* 0x001f280000300800 */
[----:B------:R-:W-:Y:S04]  /*b750*/  STS.U8 [R6+UR9+0x2100], R29 ;  /* 0x0021001d06007988 */ /* 0x000fe80008000009 */
[----:B------:R0:W-:Y:S04]  /*b760*/  STS.U8 [R6+UR9+0x2500], R39 ;  /* 0x0025002706007988 */ /* 0x0001e80008000009 */
[----:B0-----:R-:W4:Y:S04]  /*b770*/  LDL.LU R39, [R1+0x1a0] ;  /* 0x0001a00001277983 */ /* 0x001f280000300800 */
[----:B------:R-:W-:Y:S04]  /*b780*/  STL [R1+0x194], R10 ;  /* 0x0001940a01007387 */ /* 0x000fe80000100800 */
[----:B------:R0:W-:Y:S04]  /*b790*/  STL [R1+0x190], R11 ;  /* 0x0001900b01007387 */ /* 0x0001e80000100800 */
[----:B------:R-:W4:Y:S01]  /*b7a0*/  LDL.LU R26, [R1+0x23c] ;  /* 0x00023c00011a7983 */ /* 0x000f220000300800 */
[----:B------:R-:W-:Y:S01]  /*b7b0*/  PRMT R12, RZ, 0x7610, R12 ;  /* 0x00007610ff0c7816 */ /* 0x000fe2000000000c */
[----:B------:R-:W-:-:S02]  /*b7c0*/  VIADD R3, R40, 0xffffffa0 ;  /* 0xffffffa028037836 */ /* 0x000fc40000000000 */
[----:B------:R-:W4:Y:S04]  /*b7d0*/  LDL.LU R27, [R1+0x1b4] ;  /* 0x0001b400011b7983 */ /* 0x000f280000300800 */
[----:B------:R0:W4:Y:S01]  /*b7e0*/  @!P0 LDG.E.U8 R12, desc[UR18][R10.64] ;  /* 0x000000120a0c8981 */ /* 0x000122000c1e1100 */
[----:B------:R-:W-:Y:S01]  /*b7f0*/  ISETP.GE.U32.AND P0, PT, R3, 0x7fffff21, PT ;  /* 0x7fffff210300780c */ /* 0x000fe20003f06070 */
[----:B------:R-:W-:Y:S02]  /*b800*/  IMAD R3, R4, 0x5f, RZ ;  /* 0x0000005f04037824 */ /* 0x000fe400078e02ff */
[----:B------:R-:W4:Y:S03]  /*b810*/  LDL.LU R29, [R1+0x1b0] ;  /* 0x0001b000011d7983 */ /* 0x000f260000300800 */
[----:B------:R-:W-:-:S02]  /*b820*/  IADD3 R24, P1, PT, R3, R0, RZ ;  /* 0x0000000003187210 */ /* 0x000fc40007f3e0ff */
[----:B0-----:R-:W-:Y:S02]  /*b830*/  PRMT R11, RZ, 0x7610, R11 ;  /* 0x00007610ff0b7816 */ /* 0x001fe4000000000b */
[----:B------:R-:W-:Y:S01]  /*b840*/  LEA.HI.X.SX32 R25, R3, R2, 0x1, P1 ;  /* 0x0000000203197211 */ /* 0x000fe200008f0eff */
[----:B------:R-:W-:-:S04]  /*b850*/  VIADD R3, R40, 0xffffff98 ;  /* 0xffffff9828037836 */ /* 0x000fc80000000000 */
[----:B------:R0:W4:Y:S01]  /*b860*/  @!P0 LDG.E.U8 R11, desc[UR18][R24.64] ;  /* 0x00000012180b8981 */ /* 0x000122000c1e1100 */
[----:B------:R-:W-:Y:S01]  /*b870*/  ISETP.GE.U32.AND P0, PT, R3, 0x7fffff19, PT ;  /* 0x7fffff190300780c */ /* 0x000fe20003f06070 */
[----:B------:R-:W-:Y:S02]  /*b880*/  IMAD R3, R4, 0x67, RZ ;  /* 0x0000006704037824 */ /* 0x000fe400078e02ff */
[----:B------:R1:W-:Y:S04]  /*b890*/  STS.U8 [R6+UR9+0x2900], R30 ;  /* 0x0029001e06007988 */ /* 0x0003e80008000009 */
[----:B------:R0:W-:Y:S04]  /*b8a0*/  STS.U8 [R6+UR9+0x2d00], R31 ;  /* 0x002d001f06007988 */ /* 0x0001e80008000009 */
[----:B------:R-:W-:Y:S04]  /*b8b0*/  STL [R1+0x19c], R24 ;  /* 0x00019c1801007387 */ /* 0x000fe80000100800 */
[----:B------:R-:W-:Y:S04]  /*b8c0*/  STL [R1+0x198], R25 ;  /* 0x0001981901007387 */ /* 0x000fe80000100800 */
[----:B-1----:R-:W4:Y:S04]  /*b8d0*/  LDL.LU R30, [R1+0x234] ;  /* 0x00023400011e7983 */ /* 0x002f280000300800 */
[----:B0-----:R-:W4:Y:S01]  /*b8e0*/  LDL.LU R31, [R1+0x1c4] ;  /* 0x0001c400011f7983 */ /* 0x001f220000300800 */
[----:B------:R-:W-:-:S03]  /*b8f0*/  PRMT R10, RZ, 0x7610, R10 ;  /* 0x00007610ff0a7816 */ /* 0x000fc6000000000a */
[----:B--2---:R0:W-:Y:S04]  /*b900*/  STS.U8 [R6+UR9+0x3100], R35 ;  /* 0x0031002306007988 */ /* 0x0041e80008000009 */
[----:B0-----:R-:W2:Y:S04]  /*b910*/  LDL.LU R35, [R1+0x1c0] ;  /* 0x0001c00001237983 */ /* 0x001ea80000300800 */
[----:B---3--:R0:W-:Y:S04]  /*b920*/  STS.U8 [R6+UR9+0x3500], R32 ;  /* 0x0035002006007988 */ /* 0x0081e80008000009 */
[----:B------:R1:W-:Y:S01]  /*b930*/  STS.U8 [R6+UR9+0x3900], R36 ;  /* 0x0039002406007988 */ /* 0x0003e20008000009 */
[----:B0-----:R-:W-:-:S03]  /*b940*/  LOP3.LUT R32, R41, 0x30, RZ, 0x3c, !PT ;  /* 0x0000003029207812 */ /* 0x001fc600078e3cff */
[----:B-1----:R-:W3:Y:S01]  /*b950*/  LDL.LU R36, [R1+0x230] ;  /* 0x0002300001247983 */ /* 0x002ee20000300800 */
[----:B------:R-:W-:-:S03]  /*b960*/  PRMT R28, RZ, 0x7610, R28 ;  /* 0x00007610ff1c7816 */ /* 0x000fc6000000001c */
[----:B----4-:R0:W-:Y:S02]  /*b970*/  STS.U8 [R6+UR9+0x3d00], R38 ;  /* 0x003d002606007988 */ /* 0x0101e40008000009 */
[C---:B0-----:R-:W-:Y:S02]  /*b980*/  IADD3 R6, P1, PT, R3.reuse, R0, RZ ;  /* 0x0000000003067210 */ /* 0x041fe40007f3e0ff */
[----:B------:R-:W4:Y:S02]  /*b990*/  LDL.LU R38, [R1+0x1d4] ;  /* 0x0001d40001267983 */ /* 0x000f240000300800 */
[----:B------:R-:W-:Y:S01]  /*b9a0*/  LEA.HI.X.SX32 R24, R3, R2, 0x1, P1 ;  /* 0x0000000203187211 */ /* 0x000fe200008f0eff */
[----:B------:R-:W-:-:S04]  /*b9b0*/  VIADD R3, R40, 0xffffff90 ;  /* 0xffffff9028037836 */ /* 0x000fc80000000000 */
[----:B------:R-:W-:Y:S01]  /*b9c0*/  @!P0 IMAD.MOV.U32 R25, RZ, RZ, R24 ;  /* 0x000000ffff198224 */ /* 0x000fe200078e0018 */
[----:B------:R0:W-:Y:S04]  /*b9d0*/  STS.U8 [R32+UR9+0x180], R39 ;  /* 0x0001802720007988 */ /* 0x0001e80008000009 */
[----:B0-----:R-:W4:Y:S04]  /*b9e0*/  LDL.LU R39, [R1+0x1d0] ;  /* 0x0001d00001277983 */ /* 0x001f280000300800 */
[----:B------:R-:W-:Y:S04]  /*b9f0*/  STL [R1+0x1a4], R6 ;  /* 0x0001a40601007387 */ /* 0x000fe80000100800 */
[----:B------:R0:W-:Y:S02]  /*ba00*/  STL [R1+0x1a0], R24 ;  /* 0x0001a01801007387 */ /* 0x0001e40000100800 */
[----:B0-----:R-:W-:-:S05]  /*ba10*/  @!P0 IMAD.MOV.U32 R24, RZ, RZ, R6 ;  /* 0x000000ffff188224 */ /* 0x001fca00078e0006 */
[----:B------:R0:W4:Y:S01]  /*ba20*/  @!P0 LDG.E.U8 R10, desc[UR18][R24.64] ;  /* 0x00000012180a8981 */ /* 0x000122000c1e1100 */
[----:B------:R-:W-:Y:S01]  /*ba30*/  ISETP.GE.U32.AND P0, PT, R3, 0x7fffff11, PT ;  /* 0x7fffff110300780c */ /* 0x000fe20003f06070 */
[----:B------:R-:W-:-:S05]  /*ba40*/  IMAD R3, R4, 0x6f, RZ ;  /* 0x0000006f04037824 */ /* 0x000fca00078e02ff */
[----:B------:R-:W-:-:S04]  /*ba50*/  IADD3 R6, P1, PT, R3, R0, RZ ;  /* 0x0000000003067210 */ /* 0x000fc80007f3e0ff */
[----:B0-----:R-:W-:Y:S01]  /*ba60*/  LEA.HI.X.SX32 R24, R3, R2, 0x1, P1 ;  /* 0x0000000203187211 */ /* 0x001fe200008f0eff */
[----:B------:R-:W-:Y:S01]  /*ba70*/  STL [R1+0x1b4], R6 ;  /* 0x0001b40601007387 */ /* 0x000fe20000100800 */
[----:B------:R-:W-:-:S03]  /*ba80*/  VIADD R3, R40, 0xffffff88 ;  /* 0xffffff8828037836 */ /* 0x000fc60000000000 */
[----:B------:R0:W-:Y:S01]  /*ba90*/  STL [R1+0x1b0], R24 ;  /* 0x0001b01801007387 */ /* 0x0001e20000100800 */
[----:B------:R-:W-:Y:S02]  /*baa0*/  @!P0 IMAD.MOV.U32 R25, RZ, RZ, R24 ;  /* 0x000000ffff198224 */ /* 0x000fe400078e0018 */
[----:B0-----:R-:W-:-:S05]  /*bab0*/  @!P0 IMAD.MOV.U32 R24, RZ, RZ, R6 ;  /* 0x000000ffff188224 */ /* 0x001fca00078e0006 */
[----:B------:R0:W4:Y:S01]  /*bac0*/  @!P0 LDG.E.U8 R28, desc[UR18][R24.64] ;  /* 0x00000012181c8981 */ /* 0x000122000c1e1100 */
[----:B------:R-:W-:Y:S01]  /*bad0*/  ISETP.GE.U32.AND P0, PT, R3, 0x7fffff09, PT ;  /* 0x7fffff090300780c */ /* 0x000fe20003f06070 */
[----:B------:R-:W-:-:S05]  /*bae0*/  IMAD R3, R4, 0x77, RZ ;  /* 0x0000007704037824 */ /* 0x000fca00078e02ff */
[----:B------:R-:W-:-:S04]  /*baf0*/  IADD3 R6, P1, PT, R3, R0, RZ ;  /* 0x0000000003067210 */ /* 0x000fc80007f3e0ff */
[----:B0-----:R-:W-:Y:S01]  /*bb00*/  LEA.HI.X.SX32 R25, R3, R2, 0x1, P1 ;  /* 0x0000000203197211 */ /* 0x001fe200008f0eff */
[----:B------:R0:W-:Y:S04]  /*bb10*/  STS.U8 [R32+UR9+0x580], R26 ;  /* 0x0005801a20007988 */ /* 0x0001e80008000009 */
[----:B------:R1:W-:Y:S04]  /*bb20*/  STL [R1+0x1c4], R6 ;  /* 0x0001c40601007387 */ /* 0x0003e80000100800 */
[----:B------:R-:W-:Y:S01]  /*bb30*/  STL [R1+0x1c0], R25 ;  /* 0x0001c01901007387 */ /* 0x000fe20000100800 */
[----:B0-----:R-:W-:-:S03]  /*bb40*/  @!P0 IMAD.MOV.U32 R26, RZ, RZ, R6 ;  /* 0x000000ffff1a8224 */ /* 0x001fc600078e0006 */
[----:B-1----:R-:W4:Y:S01]  /*bb50*/  LDL.LU R6, [R1+0x22c] ;  /* 0x00022c0001067983 */ /* 0x002f220000300800 */
[----:B------:R-:W-:Y:S01]  /*bb60*/  PRMT R24, RZ, 0x7610, R24 ;  /* 0x00007610ff187816 */ /* 0x000fe20000000018 */
[----:B------:R-:W-:Y:S02]  /*bb70*/  VIADD R3, R40, 0xffffff80 ;  /* 0xffffff8028037836 */ /* 0x000fe40000000000 */
[----:B------:R0:W-:Y:S02]  /*bb80*/  STS.U8 [R32+UR9+0x980], R27 ;  /* 0x0009801b20007988 */ /* 0x0001e40008000009 */
[----:B0-----:R-:W-:-:S05]  /*bb90*/  @!P0 IMAD.MOV.U32 R27, RZ, RZ, R25 ;  /* 0x000000ffff1b8224 */ /* 0x001fca00078e0019 */
[----:B------:R0:W4:Y:S01]  /*bba0*/  @!P0 LDG.E.U8 R24, desc[UR18][R26.64] ;  /* 0x000000121a188981 */ /* 0x000122000c1e1100 */
[----:B------:R-:W-:Y:S01]  /*bbb0*/  ISETP.GE.U32.AND P0, PT, R3, 0x7fffff01, PT ;  /* 0x7fffff010300780c */ /* 0x000fe20003f06070 */
[----:B------:R-:W-:Y:S02]  /*bbc0*/  IMAD R3, R4, 0x7f, RZ ;  /* 0x0000007f04037824 */ /* 0x000fe400078e02ff */
[----:B------:R1:W-:Y:S03]  /*bbd0*/  STS.U8 [R32+UR9+0xd80], R29 ;  /* 0x000d801d20007988 */ /* 0x0003e60008000009 */
[C---:B------:R-:W-:Y:S01]  /*bbe0*/  IADD3 R25, P1, PT, R3.reuse, R0, RZ ;  /* 0x0000000003197210 */ /* 0x040fe20007f3e0ff */
[----:B------:R2:W-:Y:S04]  /*bbf0*/  STS.U8 [R32+UR9+0x1180], R30 ;  /* 0x0011801e20007988 */ /* 0x0005e80008000009 */
[----:B------:R3:W-:Y:S04]  /*bc00*/  STS.U8 [R32+UR9+0x1580], R31 ;  /* 0x0015801f20007988 */ /* 0x0007e80008000009 */
[----:B-1----:R-:W4:Y:S01]  /*bc10*/  LDL.LU R29, [R1+0x228] ;  /* 0x00022800011d7983 */ /* 0x002f220000300800 */
[----:B0-----:R-:W-:-:S03]  /*bc20*/  LEA.HI.X.SX32 R26, R3, R2, 0x1, P1 ;  /* 0x00000002031a7211 */ /* 0x001fc600008f0eff */
[----:B--2---:R-:W2:Y:S04]  /*bc30*/  LDL.LU R30, [R1+0x220] ;  /* 0x00022000011e7983 */ /* 0x004ea80000300800 */
[----:B------:R0:W-:Y:S04]  /*bc40*/  STS.U8 [R32+UR9+0x1980], R35 ;  /* 0x0019802320007988 */ /* 0x0001e80008000009 */
[----:B---3--:R-:W3:Y:S04]  /*bc50*/  LDL.LU R31, [R1+0x218] ;  /* 0x00021800011f7983 */ /* 0x008ee80000300800 */
[----:B0-----:R-:W3:Y:S04]  /*bc60*/  LDL.LU R35, [R1+0x1dc] ;  /* 0x0001dc0001237983 */ /* 0x001ee80000300800 */
[----:B------:R0:W-:Y:S04]  /*bc70*/  STL [R1+0x808], R4 ;  /* 0x0008080401007387 */ /* 0x0001e80000100800 */
[----:B------:R1:W-:Y:S04]  /*bc80*/  STS.U8 [R32+UR9+0x1d80], R36 ;  /* 0x001d802420007988 */ /* 0x0003e80008000009 */
[----:B0-----:R-:W3:Y:S04]  /*bc90*/  LDL.LU R4, [R1+0x1f4] ;  /* 0x0001f40001047983 */ /* 0x001ee80000300800 */
[----:B------:R-:W-:Y:S04]  /*bca0*/  STL [R1+0x80c], R0 ;  /* 0x00080c0001007387 */ /* 0x000fe80000100800 */
[----:B------:R-:W-:Y:S04]  /*bcb0*/  STL [R1+0x810], R2 ;  /* 0x0008100201007387 */ /* 0x000fe80000100800 */
[----:B------:R-:W-:Y:S04]  /*bcc0*/  STL [R1+0x1d4], R25 ;  /* 0x0001d41901007387 */ /* 0x000fe80000100800 */
[----:B------:R0:W-:Y:S04]  /*bcd0*/  STL [R1+0x1d0], R26 ;  /* 0x0001d01a01007387 */ /* 0x0001e80000100800 */
[----:B-1----:R-:W3:Y:S01]  /*bce0*/  LDL.LU R36, [R1+0x1e4] ;  /* 0x0001e40001247983 */ /* 0x002ee20000300800 */
[----:B------:R-:W-:-:S02]  /*bcf0*/  @!P0 IMAD.MOV.U32 R27, RZ, RZ, R26 ;  /* 0x000000ffff1b8224 */ /* 0x000fc400078e001a */
[----:B0-----:R-:W-:Y:S01]  /*bd00*/  @!P0 IMAD.MOV.U32 R26, RZ, RZ, R25 ;  /* 0x000000ffff1a8224 */ /* 0x001fe200078e0019 */
[----:B----4-:R0:W-:Y:S04]  /*bd10*/  STS.U8 [R32+UR9+0x2180], R38 ;  /* 0x0021802620007988 */ /* 0x0101e80008000009 */
[----:B0-----:R-:W4:Y:S04]  /*bd20*/  LDL.LU R38, [R1+0xe4] ;  /* 0x0000e40001267983 */ /* 0x001f280000300800 */
[----:B------:R0:W-:Y:S04]  /*bd30*/  STS.U8 [R32+UR9+0x2580], R39 ;  /* 0x0025802720007988 */ /* 0x0001e80008000009 */
[----:B0-----:R-:W4:Y:S04]  /*bd40*/  LDL.LU R39, [R1+0xbc] ;  /* 0x0000bc0001277983 */ /* 0x001f280000300800 */
[----:B------:R-:W4:Y:S04]  /*bd50*/  LDL.LU R40, [R1+0xa8] ;  /* 0x0000a80001287983 */ /* 0x000f280000300800 */
[----:B------:R-:W4:Y:S04]  /*bd60*/  LDL.LU R25, [R1+0xa4] ;  /* 0x0000a40001197983 */ /* 0x000f280000300800 */
[----:B------:R0:W-:Y:S04]  /*bd70*/  STS.U8 [R32+UR9+0x2980], R6 ;  /* 0x0029800620007988 */ /* 0x0001e80008000009 */
[----:B0-----:R-:W4:Y:S01]  /*bd80*/  LDL.LU R6, [R1+0x9c] ;  /* 0x00009c0001067983 */ /* 0x001f220000300800 */
[----:B------:R-:W-:-:S03]  /*bd90*/  LOP3.LUT R0, R41, 0x40, RZ, 0x3c, !PT ;  /* 0x0000004029007812 */ /* 0x000fc600078e3cff */
[----:B------:R0:W-:Y:S04]  /*bda0*/  STS.U8 [R32+UR9+0x2d80], R29 ;  /* 0x002d801d20007988 */ /* 0x0001e80008000009 */
[----:B--2---:R1:W-:Y:S04]  /*bdb0*/  STS.U8 [R32+UR9+0x3180], R30 ;  /* 0x0031801e20007988 */ /* 0x0043e80008000009 */
[----:B0-----:R-:W2:Y:S04]  /*bdc0*/  LDL.LU R29, [R1+0x90] ;  /* 0x00009000011d7983 */ /* 0x001ea80000300800 */
[----:B---3--:R0:W-:Y:S04]  /*bdd0*/  STS.U8 [R32+UR9+0x3580], R31 ;  /* 0x0035801f20007988 */ /* 0x0081e80008000009 */
[----:B-1----:R-:W3:Y:S04]  /*bde0*/  LDL.LU R30, [R1+0x8c] ;  /* 0x00008c00011e7983 */ /* 0x002ee80000300800 */
[----:B0-----:R-:W3:Y:S04]  /*bdf0*/  LDL.LU R31, [R1+0x84] ;  /* 0x00008400011f7983 */ /* 0x001ee80000300800 */
[----:B------:R-:W-:Y:S04]  /*be00*/  STS.U8 [R32+UR9+0x3980], R4 ;  /* 0x0039800420007988 */ /* 0x000fe80008000009 */
[----:B------:R0:W-:Y:S04]  /*be10*/  STS.U8 [R32+UR9+0x3d80], R35 ;  /* 0x003d802320007988 */ /* 0x0001e80008000009 */
[----:B0-----:R-:W3:Y:S04]  /*be20*/  LDL.LU R32, [R1+0x80] ;  /* 0x0000800001207983 */ /* 0x001ee80000300800 */
[----:B------:R-:W3:Y:S04]  /*be30*/  LDL.LU R35, [R1+0x7c] ;  /* 0x00007c0001237983 */ /* 0x000ee80000300800 */
[----:B------:R0:W-:Y:S04]  /*be40*/  STS.U8 [R0+UR9+0x200], R36 ;  /* 0x0002002400007988 */ /* 0x0001e80008000009 */
[----:B0-----:R-:W3:Y:S04]  /*be50*/  LDL.LU R36, [R1+0x70] ;  /* 0x0000700001247983 */ /* 0x001ee80000300800 */
[----:B----4-:R0:W-:Y:S04]  /*be60*/  STS.U8 [R0+UR9+0x600], R38 ;  /* 0x0006002600007988 */ /* 0x0101e80008000009 */
[----:B0-----:R-:W4:Y:S04]  /*be70*/  LDL.LU R38, [R1+0x6c] ;  /* 0x00006c0001267983 */ /* 0x001f280000300800 */
[----:B------:R0:W-:Y:S04]  /*be80*/  STS.U8 [R0+UR9+0xa00], R39 ;  /* 0x000a002700007988 */ /* 0x0001e80008000009 */
[----:B------:R1:W-:Y:S04]  /*be90*/  STS.U8 [R0+UR9+0xe00], R40 ;  /* 0x000e002800007988 */ /* 0x0003e80008000009 */
[----:B0-----:R-:W4:Y:S04]  /*bea0*/  LDL.LU R39, [R1+0x68] ;  /* 0x0000680001277983 */ /* 0x001f280000300800 */
[----:B-1----:R-:W4:Y:S04]  /*beb0*/  LDL.LU R40, [R1+0x5c] ;  /* 0x00005c0001287983 */ /* 0x002f280000300800 */
[----:B------:R0:W-:Y:S04]  /*bec0*/  STS.U8 [R0+UR9+0x1200], R25 ;  /* 0x0012001900007988 */ /* 0x0001e80008000009 */
[----:B------:R-:W4:Y:S04]  /*bed0*/  LDL.LU R4, [R1+0x50] ;  /* 0x0000500001047983 */ /* 0x000f280000300800 */
[----:B0-----:R-:W4:Y:S04]  /*bee0*/  LDL.LU R25, [R1+0x54] ;  /* 0x0000540001197983 */ /* 0x001f280000300800 */
[----:B------:R0:W-:Y:S04]  /*bef0*/  STS.U8 [R0+UR9+0x1600], R6 ;  /* 0x0016000600007988 */ /* 0x0001e80008000009 */
[----:B0-----:R-:W4:Y:S01]  /*bf00*/  LDL.LU R6, [R1+0x4c] ;  /* 0x00004c0001067983 */ /* 0x001f220000300800 */
[----:B------:R-:W-:-:S03]  /*bf10*/  LOP3.LUT R2, R41, 0x50, RZ, 0x3c, !PT ;  /* 0x0000005029027812 */ /* 0x000fc600078e3cff */
[----:B--2---:R0:W-:Y:S04]  /*bf20*/  STS.U8 [R0+UR9+0x1a00], R29 ;  /* 0x001a001d00007988 */ /* 0x0041e80008000009 */
[----:B---3--:R1:W-:Y:S04]  /*bf30*/  STS.U8 [R0+UR9+0x1e00], R30 ;  /* 0x001e001e00007988 */ /* 0x0083e80008000009 */
[----:B0-----:R-:W2:Y:S04]  /*bf40*/  LDL.LU R29, [R1+0x40] ;  /* 0x00004000011d7983 */ /* 0x001ea80000300800 */
[----:B------:R0:W-:Y:S04]  /*bf50*/  STS.U8 [R0+UR9+0x2200], R31 ;  /* 0x0022001f00007988 */ /* 0x0001e80008000009 */
[----:B-1----:R-:W3:Y:S04]  /*bf60*/  LDL.LU R30, [R1+0x34] ;  /* 0x00003400011e7983 */ /* 0x002ee80000300800 */
[----:B0-----:R-:W3:Y:S04]  /*bf70*/  LDL.LU R31, [R1+0x2c] ;  /* 0x00002c00011f7983 */ /* 0x001ee80000300800 */
[----:B------:R0:W-:Y:S04]  /*bf80*/  STS.U8 [R0+UR9+0x2600], R32 ;  /* 0x0026002000007988 */ /* 0x0001e80008000009 */
[----:B------:R1:W-:Y:S04]  /*bf90*/  STS.U8 [R0+UR9+0x2a00], R35 ;  /* 0x002a002300007988 */ /* 0x0003e80008000009 */
[----:B0-----:R-:W3:Y:S04]  /*bfa0*/  LDL.LU R32, [R1+0x28] ;  /* 0x0000280001207983 */ /* 0x001ee80000300800 */
[----:B-1----:R-:W3:Y:S04]  /*bfb0*/  LDL.LU R35, [R1+0x20] ;  /* 0x0000200001237983 */ /* 0x002ee80000300800 */
        /* <DEDUP_REMOVED lines=8> */
[----:B------:R-:W-:Y:S04]  /*c040*/  STS.U8 [R0+UR9+0x3e00], R4 ;  /* 0x003e000400007988 */ /* 0x000fe80008000009 */
[----:B------:R-:W-:Y:S04]  /*c050*/  STS.U8 [R2+UR9+0x280], R25 ;  /* 0x0002801902007988 */ /* 0x000fe80008000009 */
[----:B------:R-:W-:Y:S04]  /*c060*/  STS.U8 [R2+UR9+0x680], R6 ;  /* 0x0006800602007988 */ /* 0x000fe80008000009 */
[----:B------:R0:W-:Y:S04]  /*c070*/  STS.U8 [R2+UR9+0xa80], R5 ;  /* 0x000a800502007988 */ /* 0x0001e80008000009 */
[----:B0-----:R-:W4:Y:S01]  /*c080*/  LDL.LU R5, [R1+0x884] ;  /* 0x0008840001057983 */ /* 0x001f220000300800 */
[----:B------:R-:W-:-:S03]  /*c090*/  LOP3.LUT R0, R41, 0x60, RZ, 0x3c, !PT ;  /* 0x0000006029007812 */ /* 0x000fc600078e3cff */
[----:B--2---:R-:W-:Y:S04]  /*c0a0*/  STS.U8 [R2+UR9+0xe80], R29 ;  /* 0x000e801d02007988 */ /* 0x004fe80008000009 */
[----:B---3--:R-:W-:Y:S04]  /*c0b0*/  STS.U8 [R2+UR9+0x1280], R30 ;  /* 0x0012801e02007988 */ /* 0x008fe80008000009 */
[----:B------:R-:W-:Y:S01]  /*c0c0*/  STS.U8 [R2+UR9+0x1680], R31 ;  /* 0x0016801f02007988 */ /* 0x000fe20008000009 */
[----:B------:R-:W-:-:S06]  /*c0d0*/  PRMT R23, RZ, 0x7610, R23 ;  /* 0x00007610ff177816 */ /* 0x000fcc0000000017 */
[----:B------:R0:W2:Y:S04]  /*c0e0*/  @!P0 LDG.E.U8 R23, desc[UR18][R26.64] ;  /* 0x000000121a178981 */ /* 0x0000a8000c1e1100 */
[----:B------:R-:W-:Y:S04]  /*c0f0*/  STS.U8 [R2+UR9+0x1a80], R32 ;  /* 0x001a802002007988 */ /* 0x000fe80008000009 */
[----:B------:R-:W-:Y:S04]  /*c100*/  STS.U8 [R2+UR9+0x1e80], R35 ;  /* 0x001e802302007988 */ /* 0x000fe80008000009 */
[----:B------:R-:W-:Y:S04]  /*c110*/  STS.U8 [R2+UR9+0x2280], R36 ;  /* 0x0022802402007988 */ /* 0x000fe80008000009 */
[----:B----4-:R-:W-:Y:S04]  /*c120*/  STS.U8 [R2+UR9+0x2680], R38 ;  /* 0x0026802602007988 */ /* 0x010fe80008000009 */
[----:B------:R-:W-:Y:S04]  /*c130*/  STS.U8 [R2+UR9+0x2a80], R39 ;  /* 0x002a802702007988 */ /* 0x000fe80008000009 */
        /* <DEDUP_REMOVED lines=10> */
[----:B------:R1:W-:Y:S04]  /*c1e0*/  STS.U8 [R0+UR9+0x1700], R81 ;  /* 0x0017005100007988 */ /* 0x0003e80008000009 */
[----:B------:R-:W-:Y:S04]  /*c1f0*/  STS.U8 [R0+UR9+0x1b00], R80 ;  /* 0x001b005000007988 */ /* 0x000fe80008000009 */
[----:B------:R-:W-:Y:S04]  /*c200*/  STS.U8 [R0+UR9+0x1f00], R79 ;  /* 0x001f004f00007988 */ /* 0x000fe80008000009 */
[----:B------:R-:W-:Y:S04]  /*c210*/  STS.U8 [R0+UR9+0x2300], R78 ;  /* 0x0023004e00007988 */ /* 0x000fe80008000009 */
[----:B------:R-:W-:Y:S04]  /*c220*/  STS.U8 [R0+UR9+0x2700], R77 ;  /* 0x0027004d00007988 */ /* 0x000fe80008000009 */
[----:B------:R-:W-:Y:S04]  /*c230*/  STS.U8 [R0+UR9+0x2b00], R76 ;  /* 0x002b004c00007988 */ /* 0x000fe80008000009 */
[----:B------:R-:W-:Y:S04]  /*c240*/  STS.U8 [R0+UR9+0x2f00], R75 ;  /* 0x002f004b00007988 */ /* 0x000fe80008000009 */
[----:B------:R-:W-:Y:S04]  /*c250*/  STS.U8 [R0+UR9+0x3300], R74 ;  /* 0x0033004a00007988 */ /* 0x000fe80008000009 */
[----:B------:R3:W-:Y:S04]  /*c260*/  STL [R1+0x814], R5 ;  /* 0x0008140501007387 */ /* 0x0007e80000100800 */
[----:B-1----:R-:W4:Y:S04]  /*c270*/  LDL.LU R81, [R1+0x210] ;  /* 0x0002100001517983 */ /* 0x002f280000300800 */
[----:B------:R-:W2:Y:S04]  /*c280*/  LDL.LU R83, [R1+0x20c] ;  /* 0x00020c0001537983 */ /* 0x000ea80000300800 */
[----:B------:R-:W2:Y:S04]  /*c290*/  LDL.LU R85, [R1+0x208] ;  /* 0x0002080001557983 */ /* 0x000ea80000300800 */
[----:B------:R-:W2:Y:S04]  /*c2a0*/  LDL.LU R87, [R1+0x204] ;  /* 0x0002040001577983 */ /* 0x000ea80000300800 */
[----:B------:R-:W2:Y:S01]  /*c2b0*/  LDL.LU R88, [R1+0x200] ;  /* 0x0002000001587983 */ /* 0x000ea20000300800 */
[----:B------:R-:W-:-:S03]  /*c2c0*/  IMAD R3, R41, R5, RZ ;  /* 0x0000000529037224 */ /* 0x000fc600078e02ff */
[----:B------:R-:W2:Y:S04]  /*c2d0*/  LDL.LU R90, [R1+0x1fc] ;  /* 0x0001fc00015a7983 */ /* 0x000ea80000300800 */
[----:B------:R-:W2:Y:S04]  /*c2e0*/  LDL.LU R89, [R1+0x1f8] ;  /* 0x0001f80001597983 */ /* 0x000ea80000300800 */
[----:B------:R-:W2:Y:S04]  /*c2f0*/  LDL.LU R91, [R1+0x1f0] ;  /* 0x0001f000015b7983 */ /* 0x000ea80000300800 */
[----:B------:R-:W2:Y:S04]  /*c300*/  LDL.LU R92, [R1+0x1ec] ;  /* 0x0001ec00015c7983 */ /* 0x000ea80000300800 */
[----:B---3--:R-:W3:Y:S04]  /*c310*/  LDL.LU R5, [R1+0x1e8] ;  /* 0x0001e80001057983 */ /* 0x008ee80000300800 */
[----:B------:R-:W-:Y:S04]  /*c320*/  STS.U8 [R0+UR9+0x3700], R9 ;  /* 0x0037000900007988 */ /* 0x000fe80008000009 */
[----:B------:R-:W3:Y:S04]  /*c330*/  LDL.LU R26, [R1+0x1e0] ;  /* 0x0001e000011a7983 */ /* 0x000ee80000300800 */
[----:B------:R-:W-:Y:S04]  /*c340*/  STS.U8 [R0+UR9+0x3b00], R8 ;  /* 0x003b000800007988 */ /* 0x000fe80008000009 */
[----:B------:R-:W3:Y:S04]  /*c350*/  LDL.LU R27, [R1+0x1d8] ;  /* 0x0001d800011b7983 */ /* 0x000ee80000300800 */
[----:B------:R1:W-:Y:S04]  /*c360*/  STS.U8 [R0+UR9+0x3f00], R7 ;  /* 0x003f000700007988 */ /* 0x0003e80008000009 */
[----:B------:R-:W3:Y:S04]  /*c370*/  LDL.LU R2, [R1+0x11c] ;  /* 0x00011c0001027983 */ /* 0x000ee80000300800 */
[----:B-1----:R-:W3:Y:S04]  /*c380*/  LDL.LU R0, [R1+0x118] ;  /* 0x0001180001007983 */ /* 0x002ee80000300800 */
[----:B------:R-:W3:Y:S04]  /*c390*/  LDL.LU R4, [R1+0x114] ;  /* 0x0001140001047983 */ /* 0x000ee80000300800 */
[----:B------:R-:W3:Y:S04]  /*c3a0*/  LDL.LU R25, [R1+0x110] ;  /* 0x0001100001197983 */ /* 0x000ee80000300800 */
[----:B------:R-:W3:Y:S04]  /*c3b0*/  LDL.LU R29, [R1+0x100] ;  /* 0x00010000011d7983 */ /* 0x000ee80000300800 */
[----:B------:R-:W0:Y:S04]  /*c3c0*/  LDL.LU R30, [R1+0xfc] ;  /* 0x0000fc00011e7983 */ /* 0x000e280000300800 */
[----:B------:R-:W3:Y:S04]  /*c3d0*/  LDL.LU R31, [R1+0xf8] ;  /* 0x0000f800011f7983 */ /* 0x000ee80000300800 */
[----:B------:R-:W3:Y:S04]  /*c3e0*/  LDL.LU R32, [R1+0xf4] ;  /* 0x0000f40001207983 */ /* 0x000ee80000300800 */
[----:B------:R-:W3:Y:S04]  /*c3f0*/  LDL.LU R35, [R1+0xe0] ;  /* 0x0000e00001237983 */ /* 0x000ee80000300800 */
[----:B------:R-:W3:Y:S04]  /*c400*/  LDL.LU R36, [R1+0xdc] ;  /* 0x0000dc0001247983 */ /* 0x000ee80000300800 */
[----:B------:R-:W3:Y:S04]  /*c410*/  LDL.LU R38, [R1+0xd8] ;  /* 0x0000d80001267983 */ /* 0x000ee80000300800 */
[----:B------:R-:W3:Y:S04]  /*c420*/  LDL.LU R39, [R1+0xc8] ;  /* 0x0000c80001277983 */ /* 0x000ee80000300800 */
[----:B------:R-:W3:Y:S01]  /*c430*/  LDL.LU R40, [R1+0xc4] ;  /* 0x0000c40001287983 */ /* 0x000ee20000300800 */
[----:B------:R-:W-:-:S03]  /*c440*/  LOP3.LUT R93, R41, 0x70, RZ, 0x3c, !PT ;  /* 0x00000070295d7812 */ /* 0x000fc600078e3cff */
[----:B------:R-:W3:Y:S01]  /*c450*/  LDL.LU R41, [R1+0xc0] ;  /* 0x0000c00001297983 */ /* 0x000ee20000300800 */
[C---:B------:R-:W-:Y:S01]  /*c460*/  IADD3 R6, P0, PT, R3.reuse, UR14, RZ ;  /* 0x0000000e03067c10 */ /* 0x040fe2000ff1e0ff */
[----:B------:R-:W-:Y:S01]  /*c470*/  IMAD R74, R68, UR61, RZ ;  /* 0x0000003d444a7c24 */ /* 0x000fe2000f8e02ff */
[----:B------:R-:W1:Y:S01]  /*c480*/  LDCU UR14, c[0x0][0x3b0] ;  /* 0x00007600ff0e77ac */ /* 0x000e620008000800 */
[----:B------:R-:W-:Y:S04]  /*c490*/  STS.U8 [R93+UR9+0x380], R22 ;  /* 0x000380165d007988 */ /* 0x000fe80008000009 */
[----:B------:R-:W-:Y:S04]  /*c4a0*/  STS.U8 [R93+UR9+0x780], R21 ;  /* 0x000780155d007988 */ /* 0x000fe80008000009 */
[----:B------:R-:W-:Y:S04]  /*c4b0*/  STS.U8 [R93+UR9+0xb80], R20 ;  /* 0x000b80145d007988 */ /* 0x000fe80008000009 */
[----:B------:R-:W-:Y:S01]  /*c4c0*/  STS.U8 [R93+UR9+0xf80], R19 ;  /* 0x000f80135d007988 */ /* 0x000fe20008000009 */
[----:B------:R-:W-:Y:S01]  /*c4d0*/  LEA.HI.X.SX32 R3, R3, UR15, 0x1, P0 ;  /* 0x0000000f03037c11 */ /* 0x000fe200080f0eff */
[----:B------:R-:W-:Y:S01]  /*c4e0*/  IMAD R42, R42, UR29, RZ ;  /* 0x0000001d2a2a7c24 */ /* 0x000fe2000f8e02ff */
[----:B------:R-:W0:Y:S01]  /*c4f0*/  LDCU UR15, c[0x0][0x3b0] ;  /* 0x00007600ff0f77ac */ /* 0x000e220008000800 */
        /* <DEDUP_REMOVED lines=8> */
[----:B------:R1:W-:Y:S01]  /*c580*/  STS.U8 [R93+UR9+0x3380], R10 ;  /* 0x0033800a5d007988 */ /* 0x0003e20008000009 */
[----:B------:R-:W-:-:S02]  /*c590*/  IMAD R43, R43, UR30, RZ ;  /* 0x0000001e2b2b7c24 */ /* 0x000fc4000f8e02ff */
[----:B------:R-:W-:Y:S02]  /*c5a0*/  IMAD R44, R44, UR31, RZ ;  /* 0x0000001f2c2c7c24 */ /* 0x000fe4000f8e02ff */
[----:B------:R-:W-:Y:S02]  /*c5b0*/  IMAD R45, R45, UR32, RZ ;  /* 0x000000202d2d7c24 */ /* 0x000fe4000f8e02ff */
[----:B----4-:R-:W-:Y:S02]  /*c5c0*/  IMAD R7, R81, UR4, RZ ;  /* 0x0000000451077c24 */ /* 0x010fe4000f8e02ff */
[----:B--2---:R-:W-:Y:S02]  /*c5d0*/  IMAD R8, R83, UR4, RZ ;  /* 0x0000000453087c24 */ /* 0x004fe4000f8e02ff */
[----:B------:R-:W-:Y:S02]  /*c5e0*/  IMAD R9, R85, UR4, RZ ;  /* 0x0000000455097c24 */ /* 0x000fe4000f8e02ff */
[----:B-1----:R-:W-:-:S02]  /*c5f0*/  IMAD R10, R87, UR4, RZ ;  /* 0x00000004570a7c24 */ /* 0x002fc4000f8e02ff */
[----:B------:R-:W-:Y:S02]  /*c600*/  IMAD R11, R88, UR4, RZ ;  /* 0x00000004580b7c24 */ /* 0x000fe4000f8e02ff */
[----:B------:R-:W-:Y:S02]  /*c610*/  IMAD R12, R90, UR4, RZ ;  /* 0x000000045a0c7c24 */ /* 0x000fe4000f8e02ff */
[----:B------:R-:W-:Y:S02]  /*c620*/  IMAD R13, R89, UR4, RZ ;  /* 0x00000004590d7c24 */ /* 0x000fe4000f8e02ff */
[----:B------:R-:W-:Y:S02]  /*c630*/  IMAD R14, R91, UR4, RZ ;  /* 0x000000045b0e7c24 */ /* 0x000fe4000f8e02ff */
[----:B------:R-:W-:Y:S02]  /*c640*/  IMAD R15, R92, UR4, RZ ;  /* 0x000000045c0f7c24 */ /* 0x000fe4000f8e02ff */
[----:B---3--:R-:W-:-:S02]  /*c650*/  IMAD R17, R26, UR4, RZ ;  /* 0x000000041a117c24 */ /* 0x008fc4000f8e02ff */
[----:B------:R-:W-:Y:S02]  /*c660*/  IMAD R19, R2, UR4, RZ ;  /* 0x0000000402137c24 */ /* 0x000fe4000f8e02ff */
[----:B------:R-:W-:Y:S01]  /*c670*/  IMAD R20, R0, UR4, RZ ;  /* 0x0000000400147c24 */ /* 0x000fe2000f8e02ff */
[----:B------:R-:W-:Y:S01]  /*c680*/  IADD3 R0, P0, PT, R7, R6, RZ ;  /* 0x0000000607007210 */ /* 0x000fe20007f1e0ff */
[----:B------:R-:W-:-:S03]  /*c690*/  IMAD R21, R4, UR5, RZ ;  /* 0x0000000504157c24 */ /* 0x000fc6000f8e02ff */
[----:B------:R-:W-:Y:S02]  /*c6a0*/  LEA.HI.X.SX32 R4, R7, R3, 0x1, P0 ;  /* 0x0000000307047211 */ /* 0x000fe400000f0eff */
[-C--:B------:R-:W-:Y:S01]  /*c6b0*/  IADD3 R2, P2, PT, R8, R6.reuse, RZ ;  /* 0x0000000608027210 */ /* 0x080fe20007f5e0ff */
[----:B------:R1:W-:Y:S04]  /*c6c0*/  STL [R1+0x1dc], R0 ;  /* 0x0001dc0001007387 */ /* 0x0003e80000100800 */
[----:B------:R2:W-:Y:S04]  /*c6d0*/  STL [R1+0x1d8], R4 ;  /* 0x0001d80401007387 */ /* 0x0005e80000100800 */
[----:B------:R3:W-:Y:S01]  /*c6e0*/  STL [R1+0x1e4], R2 ;  /* 0x0001e40201007387 */ /* 0x0007e20000100800 */
[----:B-1----:R-:W-:-:S02]  /*c6f0*/  IADD3 R0, P6, PT, R9, R6, RZ ;  /* 0x0000000609007210 */ /* 0x002fc40007fde0ff */
[----:B--2---:R-:W-:-:S03]  /*c700*/  IADD3 R4, P5, PT, R10, R6, RZ ;  /* 0x000000060a047210 */ /* 0x004fc60007fbe0ff */
[----:B------:R1:W-:Y:S01]  /*c710*/  STL [R1+0x1ec], R0 ;  /* 0x0001ec0001007387 */ /* 0x0003e20000100800 */
[-C--:B---3--:R-:W-:Y:S01]  /*c720*/  IADD3 R2, P1, PT, R11, R6.reuse, RZ ;  /* 0x000000060b027210 */ /* 0x088fe20007f3e0ff */
[----:B0-----:R-:W-:Y:S02]  /*c730*/  IMAD R26, R30, UR13, RZ ;  /* 0x0000000d1e1a7c24 */ /* 0x001fe4000f8e02ff */
[----:B------:R-:W-:Y:S01]  /*c740*/  STL [R1+0x210], R4 ;  /* 0x0002100401007387 */ /* 0x000fe20000100800 */
[----:B------:R-:W-:Y:S01]  /*c750*/  IMAD R30, R35, UR20, RZ ;  /* 0x00000014231e7c24 */ /* 0x000fe2000f8e02ff */
[-C--:B-1----:R-:W-:Y:S02]  /*c760*/  IADD3 R0, P0, PT, R12, R6.reuse, RZ ;  /* 0x000000060c007210 */ /* 0x082fe40007f1e0ff */
[----:B------:R0:W-:Y:S01]  /*c770*/  STL [R1+0x218], R2 ;  /* 0x0002180201007387 */ /* 0x0001e20000100800 */
[----:B------:R-:W-:Y:S02]  /*c780*/  IMAD R35, R39, UR23, RZ ;  /* 0x0000001727237c24 */ /* 0x000fe4000f8e02ff */
[----:B------:R-:W-:Y:S01]  /*c790*/  IMAD R39, R86, UR26, RZ ;  /* 0x0000001a56277c24 */ /* 0x000fe2000f8e02ff */
[----:B------:R-:W-:-:S02]  /*c7a0*/  IADD3 R86, P4, PT, R13, R6, RZ ;  /* 0x000000060d567210 */ /* 0x000fc40007f9e0ff */
[-C--:B0-----:R-:W-:Y:S01]  /*c7b0*/  LEA.HI.X.SX32 R2, R8, R3.reuse, 0x1, P2 ;  /* 0x0000000308027211 */ /* 0x081fe200010f0eff */
[----:B------:R0:W-:Y:S01]  /*c7c0*/  STL [R1+0x220], R0 ;  /* 0x0002200001007387 */ /* 0x0001e20000100800 */
[----:B------:R-:W-:Y:S01]  /*c7d0*/  IADD3 R91, P2, PT, R14, R6, RZ ;  /* 0x000000060e5b7210 */ /* 0x000fe20007f5e0ff */
[----:B------:R-:W-:Y:S02]  /*c7e0*/  IMAD R16, R5, UR4, RZ ;  /* 0x0000000405107c24 */ /* 0x000fe4000f8e02ff */
[----:B------:R1:W-:Y:S01]  /*c7f0*/  STL [R1+0x1e0], R2 ;  /* 0x0001e00201007387 */ /* 0x0003e20000100800 */
[----:B0-----:R-:W-:-:S03]  /*c800*/  LEA.HI.X.SX32 R0, R9, R3, 0x1, P6 ;  /* 0x0000000309007211 */ /* 0x001fc600030f0eff */
[----:B------:R-:W-:Y:S01]  /*c810*/  STL [R1+0x228], R86 ;  /* 0x0002285601007387 */ /* 0x000fe20000100800 */
[----:B-1----:R-:W-:-:S03]  /*c820*/  IADD3 R2, P6, PT, R15, R6, RZ ;  /* 0x000000060f027210 */ /* 0x002fc60007fde0ff */
[----:B------:R-:W-:Y:S04]  /*c830*/  STL [R1+0x818], R86 ;  /* 0x0008185601007387 */ /* 0x000fe80000100800 */
[----:B------:R0:W-:Y:S01]  /*c840*/  STL [R1+0x1e8], R0 ;  /* 0x0001e80001007387 */ /* 0x0001e20000100800 */
[----:B------:R-:W-:-:S03]  /*c850*/  IMAD R18, R27, UR4, RZ ;  /* 0x000000041b127c24 */ /* 0x000fc6000f8e02ff */
[----:B------:R-:W-:Y:S04]  /*c860*/  STL [R1+0x230], R91 ;  /* 0x0002305b01007387 */ /* 0x000fe80000100800 */
[----:B------:R1:W-:Y:S01]  /*c870*/  STL [R1+0x238], R2 ;  /* 0x0002380201007387 */ /* 0x0003e20000100800 */
[-C--:B0-----:R-:W-:Y:S02]  /*c880*/  LEA.HI.X.SX32 R0, R10, R3.reuse, 0x1, P5 ;  /* 0x000000030a007211 */ /* 0x081fe400028f0eff */
[----:B------:R-:W-:Y:S01]  /*c890*/  IADD3 R4, P5, PT, R16, R6, RZ ;  /* 0x0000000610047210 */ /* 0x000fe20007fbe0ff */
[----:B------:R0:W-:Y:S01]  /*c8a0*/  STL [R1+0x81c], R91 ;  /* 0x00081c5b01007387 */ /* 0x0001e20000100800 */
[----:B-1----:R-:W-:-:S03]  /*c8b0*/  LEA.HI.X.SX32 R2, R11, R3, 0x1, P1 ;  /* 0x000000030b027211 */ /* 0x002fc600008f0eff */
[----:B------:R1:W-:Y:S04]  /*c8c0*/  STL [R1+0x1f0], R0 ;  /* 0x0001f00001007387 */ /* 0x0003e80000100800 */
[----:B------:R-:W-:Y:S01]  /*c8d0*/  STL [R1+0x240], R4 ;  /* 0x0002400401007387 */ /* 0x000fe20000100800 */
[----:B0-----:R-:W-:-:S03]  /*c8e0*/  LEA.HI.X.SX32 R91, R12, R3, 0x1, P0 ;  /* 0x000000030c5b7211 */ /* 0x001fc600000f0eff */
[----:B------:R0:W-:Y:S01]  /*c8f0*/  STL [R1+0x214], R2 ;  /* 0x0002140201007387 */ /* 0x0001e20000100800 */
[----:B-1----:R-:W-:Y:S02]  /*c900*/  IADD3 R0, P1, PT, R17, R6, RZ ;  /* 0x0000000611007210 */ /* 0x002fe40007f3e0ff */
[----:B------:R-:W-:-:S03]  /*c910*/  LEA.HI.X.SX32 R68, R13, R3, 0x1, P4 ;  /* 0x000000030d447211 */ /* 0x000fc600020f0eff */
[----:B------:R1:W-:Y:S01]  /*c920*/  STL [R1+0x248], R0 ;  /* 0x0002480001007387 */ /* 0x0003e20000100800 */
[----:B0-----:R-:W-:Y:S02]  /*c930*/  IADD3 R2, P0, PT, R18, R6, RZ ;  /* 0x0000000612027210 */ /* 0x001fe40007f1e0ff */
[----:B------:R-:W-:-:S03]  /*c940*/  LEA.HI.X.SX32 R92, R14, R3, 0x1, P2 ;  /* 0x000000030e5c7211 */ /* 0x000fc600010f0eff */
[----:B------:R-:W-:Y:S01]  /*c950*/  STL [R1+0x250], R2 ;  /* 0x0002500201007387 */ /* 0x000fe20000100800 */
[----:B-1----:R-:W-:-:S03]  /*c960*/  IADD3 R0, P4, PT, R19, R6, RZ ;  /* 0x0000000613007210 */ /* 0x002fc60007f9e0ff */
[----:B------:R-:W-:Y:S01]  /*c970*/  STL [R1+0x21c], R91 ;  /* 0x00021c5b01007387 */ /* 0x000fe20000100800 */
[----:B------:R-:W-:Y:S01]  /*c980*/  IADD3 R5, P2, PT, R20, R6, RZ ;  /* 0x0000000614057210 */ /* 0x000fe20007f5e0ff */
[----:B------:R-:W-:Y:S02]  /*c990*/  IMAD R27, R31, UR16, RZ ;  /* 0x000000101f1b7c24 */ /* 0x000fe4000f8e02ff */
[----:B------:R-:W-:Y:S01]  /*c9a0*/  STL [R1+0x820], R91 ;  /* 0x0008205b01007387 */ /* 0x000fe20000100800 */
[----:B------:R-:W-:-:S03]  /*c9b0*/  IMAD R31, R36, UR21, RZ ;  /* 0x00000015241f7c24 */ /* 0x000fc6000f8e02ff */
[----:B------:R0:W-:Y:S01]  /*c9c0*/  STL [R1+0x258], R0 ;  /* 0x0002580001007387 */ /* 0x0001e20000100800 */
[----:B------:R-:W-:Y:S02]  /*c9d0*/  IMAD R36, R40, UR24, RZ ;  /* 0x0000001828247c24 */ /* 0x000fe4000f8e02ff */
[----:B------:R-:W-:Y:S01]  /*c9e0*/  IMAD R40, R73, UR27, RZ ;  /* 0x0000001b49287c24 */ /* 0x000fe2000f8e02ff */
[----:B------:R-:W-:Y:S01]  /*c9f0*/  STL [R1+0x224], R68 ;  /* 0x0002244401007387 */ /* 0x000fe20000100800 */
[----:B------:R-:W-:Y:S01]  /*ca00*/  IMAD R22, R25, UR7, RZ ;  /* 0x0000000719167c24 */ /* 0x000fe2000f8e02ff */
[-C--:B0-----:R-:W-:Y:S02]  /*ca10*/  LEA.HI.X.SX32 R0, R15, R3.reuse, 0x1, P6 ;  /* 0x000000030f007211 */ /* 0x081fe400030f0eff */
[----:B------:R-:W-:Y:S01]  /*ca20*/  STL [R1+0x824], R68 ;  /* 0x0008244401007387 */ /* 0x000fe20000100800 */
[----:B------:R-:W-:Y:S01]  /*ca30*/  IMAD R73, R82, UR60, RZ ;  /* 0x0000003c52497c24 */ /* 0x000fe2000f8e02ff */
[----:B------:R-:W-:Y:S01]  /*ca40*/  IADD3 R82, P6, PT, R21, R6, RZ ;  /* 0x0000000615527210 */ /* 0x000fe20007fde0ff */
[----:B------:R-:W-:Y:S01]  /*ca50*/  IMAD R25, R29, UR12, RZ ;  /* 0x0000000c1d197c24 */ /* 0x000fe2000f8e02ff */
[----:B------:R-:W-:Y:S01]  /*ca60*/  STL [R1+0x260], R5 ;  /* 0x0002600501007387 */ /* 0x000fe20000100800 */
[----:B------:R-:W-:-:S03]  /*ca70*/  LEA.HI.X.SX32 R4, R17, R3, 0x1, P1 ;  /* 0x0000000311047211 */ /* 0x000fc600008f0eff */
[----:B------:R0:W-:Y:S01]  /*ca80*/  STL [R1+0x234], R0 ;  /* 0x0002340001007387 */ /* 0x0001e20000100800 */
[----:B------:R-:W-:-:S03]  /*ca90*/  IADD3 R2, P1, PT, R25, R6, RZ ;  /* 0x0000000619027210 */ /* 0x000fc60007f3e0ff */
[----:B------:R-:W-:Y:S04]  /*caa0*/  STL [R1+0x828], R5 ;  /* 0x0008280501007387 */ /* 0x000fe80000100800 */
[----:B------:R-:W-:Y:S01]  /*cab0*/  STL [R1+0x22c], R92 ;  /* 0x00022c5c01007387 */ /* 0x000fe20000100800 */
[----:B0-----:R-:W-:-:S03]  /*cac0*/  LEA.HI.X.SX32 R0, R16, R3, 0x1, P5 ;  /* 0x0000000310007211 */ /* 0x001fc600028f0eff */
[----:B------:R-:W-:Y:S01]  /*cad0*/  STL [R1+0x82c], R92 ;  /* 0x00082c5c01007387 */ /* 0x000fe20000100800 */
[----:B------:R-:W-:-:S03]  /*cae0*/  IADD3 R89, P5, PT, R22, R6, RZ ;  /* 0x0000000616597210 */ /* 0x000fc60007fbe0ff */
[----:B------:R-:W-:Y:S04]  /*caf0*/  STL [R1+0x268], R82 ;  /* 0x0002685201007387 */ /* 0x000fe80000100800 */
[----:B------:R0:W-:Y:S04]  /*cb00*/  STL [R1+0x23c], R0 ;  /* 0x00023c0001007387 */ /* 0x0001e80000100800 */
[----:B------:R1:W-:Y:S04]  /*cb10*/  STL [R1+0x830], R82 ;  /* 0x0008305201007387 */ /* 0x0003e80000100800 */
[----:B------:R-:W-:Y:S01]  /*cb20*/  STL [R1+0x244], R4 ;  /* 0x0002440401007387 */ /* 0x000fe20000100800 */
[----:B0-----:R-:W-:-:S03]  /*cb30*/  LEA.HI.X.SX32 R0, R18, R3, 0x1, P0 ;  /* 0x0000000312007211 */ /* 0x001fc600000f0eff */
[----:B------:R-:W-:Y:S04]  /*cb40*/  STL [R1+0x270], R89 ;  /* 0x0002705901007387 */ /* 0x000fe80000100800 */
[----:B------:R0:W-:Y:S01]  /*cb50*/  STL [R1+0x278], R2 ;  /* 0x0002780201007387 */ /* 0x0001e20000100800 */
[----:B------:R-:W-:-:S03]  /*cb60*/  IMAD R29, R32, UR17, RZ ;  /* 0x00000011201d7c24 */ /* 0x000fc6000f8e02ff */
[----:B------:R-:W-:Y:S01]  /*cb70*/  STL [R1+0x834], R89 ;  /* 0x0008345901007387 */ /* 0x000fe20000100800 */
[----:B-1----:R-:W-:-:S03]  /*cb80*/  LEA.HI.X.SX32 R82, R19, R3, 0x1, P4 ;  /* 0x0000000313527211 */ /* 0x002fc600020f0eff */
[----:B------:R1:W-:Y:S01]  /*cb90*/  STL [R1+0x24c], R0 ;  /* 0x00024c0001007387 */ /* 0x0003e20000100800 */
[----:B------:R-:W-:Y:S01]  /*cba0*/  IMAD R32, R38, UR22, RZ ;  /* 0x0000001626207c24 */ /* 0x000fe2000f8e02ff */
[-C--:B0-----:R-:W-:Y:S01]  /*cbb0*/  IADD3 R2, P4, PT, R27, R6.reuse, RZ ;  /* 0x000000061b027210 */ /* 0x081fe20007f9e0ff */
[----:B------:R-:W-:Y:S01]  /*cbc0*/  IMAD R38, R41, UR25, RZ ;  /* 0x0000001929267c24 */ /* 0x000fe2000f8e02ff */
[-C--:B------:R-:W-:Y:S02]  /*cbd0*/  LEA.HI.X.SX32 R86, R20, R3.reuse, 0x1, P2 ;  /* 0x0000000314567211 */ /* 0x080fe400010f0eff */
[----:B-1----:R-:W-:Y:S01]  /*cbe0*/  IADD3 R0, P0, PT, R26, R6, RZ ;  /* 0x000000061a007210 */ /* 0x002fe20007f1e0ff */
[----:B------:R-:W-:Y:S02]  /*cbf0*/  IMAD R41, R72, UR28, RZ ;  /* 0x0000001c48297c24 */ /* 0x000fe4000f8e02ff */
[----:B------:R-:W-:Y:S02]  /*cc00*/  IMAD R72, R84, UR59, RZ ;  /* 0x0000003b54487c24 */ /* 0x000fe4000f8e02ff */
[----:B------:R0:W-:Y:S01]  /*cc10*/  STL [R1+0x280], R0 ;  /* 0x0002800001007387 */ /* 0x0001e20000100800 */
[----:B------:R-:W-:-:S02]  /*cc20*/  LEA.HI.X.SX32 R84, R21, R3, 0x1, P6 ;  /* 0x0000000315547211 */ /* 0x000fc400030f0eff */
[-C--:B------:R-:W-:Y:S01]  /*cc30*/  IADD3 R5, P6, PT, R30, R6.reuse, RZ ;  /* 0x000000061e057210 */ /* 0x080fe20007fde0ff */
[----:B------:R1:W-:Y:S01]  /*cc40*/  STL [R1+0x288], R2 ;  /* 0x0002880201007387 */ /* 0x0003e20000100800 */
[----:B0-----:R-:W-:-:S03]  /*cc50*/  IADD3 R0, P2, PT, R29, R6, RZ ;  /* 0x000000061d007210 */ /* 0x001fc60007f5e0ff */
[----:B------:R-:W-:Y:S01]  /*cc60*/  STL [R1+0x254], R82 ;  /* 0x0002545201007387 */ /* 0x000fe20000100800 */
[----:B------:R-:W-:-:S03]  /*cc70*/  LEA.HI.X.SX32 R90, R22, R3, 0x1, P5 ;  /* 0x00000003165a7211 */ /* 0x000fc600028f0eff */
[----:B------:R-:W-:Y:S01]  /*cc80*/  STL [R1+0x838], R82 ;  /* 0x0008385201007387 */ /* 0x000fe20000100800 */
[----:B-1----:R-:W-:-:S03]  /*cc90*/  LEA.HI.X.SX32 R2, R25, R3, 0x1, P1 ;  /* 0x0000000319027211 */ /* 0x002fc600008f0eff */
[----:B------:R0:W-:Y:S04]  /*cca0*/  STL [R1+0x290], R0 ;  /* 0x0002900001007387 */ /* 0x0001e80000100800 */
[----:B------:R-:W-:Y:S04]  /*ccb0*/  STL [R1+0x25c], R86 ;  /* 0x00025c5601007387 */ /* 0x000fe80000100800 */
[----:B------:R-:W-:Y:S01]  /*ccc0*/  STL [R1+0x83c], R86 ;  /* 0x00083c5601007387 */ /* 0x000fe20000100800 */
[----:B0-----:R-:W-:-:S03]  /*ccd0*/  IADD3 R0, P5, PT, R31, R6, RZ ;  /* 0x000000061f007210 */ /* 0x001fc60007fbe0ff */
[----:B------:R-:W-:Y:S04]  /*cce0*/  STL [R1+0x298], R5 ;  /* 0x0002980501007387 */ /* 0x000fe80000100800 */
[----:B------:R-:W-:Y:S04]  /*ccf0*/  STL [R1+0x840], R5 ;  /* 0x0008400501007387 */ /* 0x000fe80000100800 */
[----:B------:R-:W-:Y:S01]  /*cd00*/  STL [R1+0x264], R84 ;  /* 0x0002645401007387 */ /* 0x000fe20000100800 */
[----:B------:R-:W-:-:S03]  /*cd10*/  IADD3 R21, P1, PT, R32, R6, RZ ;  /* 0x0000000620157210 */ /* 0x000fc60007f3e0ff */
[----:B------:R-:W-:Y:S04]  /*cd20*/  STL [R1+0x844], R84 ;  /* 0x0008445401007387 */ /* 0x000fe80000100800 */
[----:B------:R-:W-:Y:S04]  /*cd30*/  STL [R1+0x2a0], R0 ;  /* 0x0002a00001007387 */ /* 0x000fe80000100800 */
[----:B------:R0:W-:Y:S04]  /*cd40*/  STL [R1+0x274], R2 ;  /* 0x0002740201007387 */ /* 0x0001e80000100800 */
[----:B------:R1:W-:Y:S04]  /*cd50*/  STL [R1+0x848], R0 ;  /* 0x0008480001007387 */ /* 0x0003e80000100800 */
[----:B------:R-:W-:Y:S01]  /*cd60*/  STL [R1+0x26c], R90 ;  /* 0x00026c5a01007387 */ /* 0x000fe20000100800 */
[----:B0-----:R-:W-:-:S02]  /*cd70*/  LEA.HI.X.SX32 R2, R27, R3, 0x1, P4 ;  /* 0x000000031b027211 */ /* 0x001fc400020f0eff */
[----:B-1----:R-:W-:Y:S01]  /*cd80*/  LEA.HI.X.SX32 R0, R26, R3, 0x1, P0 ;  /* 0x000000031a007211 */ /* 0x002fe200000f0eff */
[----:B------:R-:W-:Y:S01]  /*cd90*/  STL [R1+0x84c], R90 ;  /* 0x00084c5a01007387 */ /* 0x000fe20000100800 */
[----:B------:R-:W-:-:S03]  /*cda0*/  IADD3 R87, P0, PT, R35, R6, RZ ;  /* 0x0000000623577210 */ /* 0x000fc60007f1e0ff */
[----:B------:R-:W-:Y:S04]  /*cdb0*/  STL [R1+0x2a8], R21 ;  /* 0x0002a81501007387 */ /* 0x000fe80000100800 */
[----:B------:R0:W-:Y:S01]  /*cdc0*/  STL [R1+0x27c], R0 ;  /* 0x00027c0001007387 */ /* 0x0001e20000100800 */
[----:B------:R-:W-:-:S03]  /*cdd0*/  LEA.HI.X.SX32 R84, R29, R3, 0x1, P2 ;  /* 0x000000031d547211 */ /* 0x000fc600010f0eff */
[----:B------:R-:W-:Y:S01]  /*cde0*/  STL [R1+0x850], R21 ;  /* 0x0008501501007387 */ /* 0x000fe20000100800 */
[----:B0-----:R-:W-:-:S03]  /*cdf0*/  IADD3 R0, P4, PT, R36, R6, RZ ;  /* 0x0000000624007210 */ /* 0x001fc60007f9e0ff */
[----:B------:R-:W-:Y:S04]  /*ce00*/  STL [R1+0x284], R2 ;  /* 0x0002840201007387 */ /* 0x000fe80000100800 */
[----:B------:R-:W-:Y:S04]  /*ce10*/  STL [R1+0x2b0], R87 ;  /* 0x0002b05701007387 */ /* 0x000fe80000100800 */
[----:B------:R0:W-:Y:S01]  /*ce20*/  STL [R1+0x2b8], R0 ;  /* 0x0002b80001007387 */ /* 0x0001e20000100800 */
[----:B------:R-:W-:-:S03]  /*ce30*/  LEA.HI.X.SX32 R92, R30, R3, 0x1, P6 ;  /* 0x000000031e5c7211 */ /* 0x000fc600030f0eff */
[----:B------:R-:W-:Y:S01]  /*ce40*/  STL [R1+0x854], R87 ;  /* 0x0008545701007387 */ /* 0x000fe20000100800 */
[----:B0-----:R-:W-:-:S03]  /*ce50*/  IADD3 R0, P2, PT, R38, R6, RZ ;  /* 0x0000000626007210 */ /* 0x001fc60007f5e0ff */
[----:B------:R-:W-:Y:S01]  /*ce60*/  STL [R1+0x28c], R84 ;  /* 0x00028c5401007387 */ /* 0x000fe20000100800 */
[----:B------:R-:W-:-:S03]  /*ce70*/  LEA.HI.X.SX32 R2, R31, R3, 0x1, P5 ;  /* 0x000000031f027211 */ /* 0x000fc600028f0eff */
[----:B------:R0:W-:Y:S01]  /*ce80*/  STL [R1+0x2c0], R0 ;  /* 0x0002c00001007387 */ /* 0x0001e20000100800 */
[----:B------:R-:W-:-:S03]  /*ce90*/  IADD3 R86, P5, PT, R40, R6, RZ ;  /* 0x0000000628567210 */ /* 0x000fc60007fbe0ff */
[----:B------:R-:W-:Y:S01]  /*cea0*/  STL [R1+0x858], R84 ;  /* 0x0008585401007387 */ /* 0x000fe20000100800 */
[----:B0-----:R-:W-:Y:S02]  /*ceb0*/  IADD3 R0, P6, PT, R39, R6, RZ ;  /* 0x0000000627007210 */ /* 0x001fe40007fde0ff */
[----:B------:R-:W-:-:S03]  /*cec0*/  LEA.HI.X.SX32 R22, R32, R3, 0x1, P1 ;  /* 0x0000000320167211 */ /* 0x000fc600008f0eff */
[----:B------:R0:W-:Y:S01]  /*ced0*/  STL [R1+0x2c8], R0 ;  /* 0x0002c80001007387 */ /* 0x0001e20000100800 */
[----:B------:R-:W-:-:S03]  /*cee0*/  IADD3 R91, P1, PT, R41, R6, RZ ;  /* 0x00000006295b7210 */ /* 0x000fc60007f3e0ff */
[----:B------:R-:W-:Y:S01]  /*cef0*/  STL [R1+0x294], R92 ;  /* 0x0002945c01007387 */ /* 0x000fe20000100800 */
[----:B------:R-:W-:-:S03]  /*cf00*/  LEA.HI.X.SX32 R88, R35, R3, 0x1, P0 ;  /* 0x0000000323587211 */ /* 0x000fc600000f0eff */
[----:B------:R-:W-:Y:S01]  /*cf10*/  STL [R1+0x85c], R92 ;  /* 0x00085c5c01007387 */ /* 0x000fe20000100800 */
[----:B------:R-:W-:-:S03]  /*cf20*/  IADD3 R4, P0, PT, R42, R6, RZ ;  /* 0x000000062a047210 */ /* 0x000fc60007f1e0ff */
[----:B------:R-:W-:Y:S01]  /*cf30*/  STL [R1+0x2d0], R86 ;  /* 0x0002d05601007387 */ /* 0x000fe20000100800 */
[----:B0-----:R-:W-:-:S03]  /*cf40*/  LEA.HI.X.SX32 R0, R36, R3, 0x1, P4 ;  /* 0x0000000324007211 */ /* 0x001fc600020f0eff */
[----:B------:R-:W-:Y:S04]  /*cf50*/  STL [R1+0x860], R86 ;  /* 0x0008605601007387 */ /* 0x000fe80000100800 */
[----:B------:R-:W-:Y:S04]  /*cf60*/  STL [R1+0x29c], R2 ;  /* 0x00029c0201007387 */ /* 0x000fe80000100800 */
[----:B------:R-:W-:Y:S04]  /*cf70*/  STL [R1+0x864], R2 ;  /* 0x0008640201007387 */ /* 0x000fe80000100800 */
[----:B------:R-:W-:Y:S04]  /*cf80*/  STL [R1+0x2d8], R91 ;  /* 0x0002d85b01007387 */ /* 0x000fe80000100800 */
[----:B------:R-:W-:Y:S01]  /*cf90*/  STL [R1+0x868], R91 ;  /* 0x0008685b01007387 */ /* 0x000fe20000100800 */
[----:B------:R-:W-:-:S03]  /*cfa0*/  IADD3 R19, P4, PT, R43, R6, RZ ;  /* 0x000000062b137210 */ /* 0x000fc60007f9e0ff */
[----:B------:R-:W-:Y:S04]  /*cfb0*/  STL [R1+0x2a4], R22 ;  /* 0x0002a41601007387 */ /* 0x000fe80000100800 */
[----:B------:R-:W-:Y:S04]  /*cfc0*/  STL [R1+0x86c], R22 ;  /* 0x00086c1601007387 */ /* 0x000fe80000100800 */
[----:B------:R-:W-:Y:S04]  /*cfd0*/  STL [R1+0x2e0], R4 ;  /* 0x0002e00401007387 */ /* 0x000fe80000100800 */
[----:B------:R0:W-:Y:S04]  /*cfe0*/  STL [R1+0x2b4], R0 ;  /* 0x0002b40001007387 */ /* 0x0001e80000100800 */
[----:B------:R-:W-:Y:S01]  /*cff0*/  STL [R1+0x870], R4 ;  /* 0x0008700401007387 */ /* 0x000fe20000100800 */
[----:B------:R-:W-:-:S03]  /*d000*/  LEA.HI.X.SX32 R84, R39, R3, 0x1, P6 ;  /* 0x0000000327547211 */ /* 0x000fc600030f0eff */
[----:B------:R-:W-:Y:S01]  /*d010*/  STL [R1+0x2ac], R88 ;  /* 0x0002ac5801007387 */ /* 0x000fe20000100800 */
[----:B0-----:R-:W-:-:S03]  /*d020*/  LEA.HI.X.SX32 R0, R38, R3, 0x1, P2 ;  /* 0x0000000326007211 */ /* 0x001fc600010f0eff */
[----:B------:R-:W-:Y:S01]  /*d030*/  STL [R1+0x874], R88 ;  /* 0x0008745801007387 */ /* 0x000fe20000100800 */
[----:B------:R-:W-:-:S03]  /*d040*/  IADD3 R83, P2, PT, R44, R6, RZ ;  /* 0x000000062c537210 */ /* 0x000fc60007f5e0ff */
[----:B------:R-:W-:Y:S01]  /*d050*/  STL [R1+0x2e8], R19 ;  /* 0x0002e81301007387 */ /* 0x000fe20000100800 */
[----:B------:R-:W-:-:S03]  /*d060*/  IMAD R46, R46, UR33, RZ ;  /* 0x000000212e2e7c24 */ /* 0x000fc6000f8e02ff */
[----:B------:R0:W-:Y:S01]  /*d070*/  STL [R1+0x2bc], R0 ;  /* 0x0002bc0001007387 */ /* 0x0001e20000100800 */
[----:B------:R-:W-:-:S03]  /*d080*/  LEA.HI.X.SX32 R5, R40, R3, 0x1, P5 ;  /* 0x0000000328057211 */ /* 0x000fc600028f0eff */
[----:B------:R-:W-:Y:S01]  /*d090*/  STL [R1+0x878], R19 ;  /* 0x0008781301007387 */ /* 0x000fe20000100800 */
[-C--:B------:R-:W-:Y:S02]  /*d0a0*/  LEA.HI.X.SX32 R68, R41, R3.reuse, 0x1, P1 ;  /* 0x0000000329447211 */ /* 0x080fe400008f0eff */
[-C--:B0-----:R-:W-:Y:S01]  /*d0b0*/  IADD3 R0, P6, PT, R45, R6.reuse, RZ ;  /* 0x000000062d007210 */ /* 0x081fe20007fde0ff */
[----:B------:R-:W-:Y:S01]  /*d0c0*/  STL [R1+0x2f0], R83 ;  /* 0x0002f05301007387 */ /* 0x000fe20000100800 */
[-C--:B------:R-:W-:Y:S01]  /*d0d0*/  LEA.HI.X.SX32 R42, R42, R3.reuse, 0x1, P0 ;  /* 0x000000032a2a7211 */ /* 0x080fe200000f0eff */
[----:B------:R-:W-:Y:S01]  /*d0e0*/  IMAD R48, R48, UR34, RZ ;  /* 0x0000002230307c24 */ /* 0x000fe2000f8e02ff */
[----:B------:R-:W-:Y:S01]  /*d0f0*/  IADD3 R91, P0, PT, R46, R6, RZ ;  /* 0x000000062e5b7210 */ /* 0x000fe20007f1e0ff */
[----:B------:R0:W-:Y:S01]  /*d100*/  STL [R1+0x2f8], R0 ;  /* 0x0002f80001007387 */ /* 0x0001e20000100800 */
[----:B------:R-:W-:Y:S01]  /*d110*/  IMAD R49, R49, UR35, RZ ;  /* 0x0000002331317c24 */ /* 0x000fe2000f8e02ff */
[----:B------:R-:W-:-:S02]  /*d120*/  LEA.HI.X.SX32 R20, R43, R3, 0x1, P4 ;  /* 0x000000032b147211 */ /* 0x000fc400020f0eff */
[----:B------:R1:W-:Y:S01]  /*d130*/  STL [R1+0x87c], R83 ;  /* 0x00087c5301007387 */ /* 0x0003e20000100800 */
[----:B------:R-:W-:-:S03]  /*d140*/  IMAD R51, R51, UR36, RZ ;  /* 0x0000002433337c24 */ /* 0x000fc6000f8e02ff */
[----:B------:R-:W-:Y:S01]  /*d150*/  STL [R1+0x2c4], R84 ;  /* 0x0002c45401007387 */ /* 0x000fe20000100800 */
[-C--:B------:R-:W-:Y:S02]  /*d160*/  LEA.HI.X.SX32 R85, R44, R3.reuse, 0x1, P2 ;  /* 0x000000032c557211 */ /* 0x080fe400010f0eff */
[-C--:B0-----:R-:W-:Y:S01]  /*d170*/  LEA.HI.X.SX32 R0, R45, R3.reuse, 0x1, P6 ;  /* 0x000000032d007211 */ /* 0x081fe200030f0eff */
[----:B------:R-:W-:Y:S01]  /*d180*/  STL [R1+0x880], R84 ;  /* 0x0008805401007387 */ /* 0x000fe20000100800 */
[----:B------:R-:W-:-:S03]  /*d190*/  LEA.HI.X.SX32 R22, R46, R3, 0x1, P0 ;  /* 0x000000032e167211 */ /* 0x000fc600000f0eff */
[----:B------:R-:W-:Y:S01]  /*d1a0*/  STL [R1+0x2cc], R5 ;  /* 0x0002cc0501007387 */ /* 0x000fe20000100800 */
[----:B------:R-:W-:-:S03]  /*d1b0*/  IADD3 R21, P0, PT, R48, R6, RZ ;  /* 0x0000000630157210 */ /* 0x000fc60007f1e0ff */
[----:B------:R-:W-:Y:S01]  /*d1c0*/  STL [R1+0x2d4], R68 ;  /* 0x0002d44401007387 */ /* 0x000fe20000100800 */
[----:B------:R-:W-:Y:S01]  /*d1d0*/  IMAD R53, R53, UR37, RZ ;  /* 0x0000002535357c24 */ /* 0x000fe2000f8e02ff */
[-C--:B------:R-:W-:Y:S02]  /*d1e0*/  IADD3 R89, P1, PT, R49, R6.reuse, RZ ;  /* 0x0000000631597210 */ /* 0x080fe40007f3e0ff */
[----:B------:R-:W-:Y:S01]  /*d1f0*/  STL [R1+0x300], R91 ;  /* 0x0003005b01007387 */ /* 0x000fe20000100800 */
[----:B------:R-:W-:-:S03]  /*d200*/  IADD3 R46, P2, PT, R51, R6, RZ ;  /* 0x00000006332e7210 */ /* 0x000fc60007f5e0ff */
[----:B------:R-:W-:Y:S01]  /*d210*/  STL [R1+0x2dc], R42 ;  /* 0x0002dc2a01007387 */ /* 0x000fe20000100800 */
[----:B------:R-:W-:Y:S01]  /*d220*/  IMAD R54, R54, UR38, RZ ;  /* 0x0000002636367c24 */ /* 0x000fe2000f8e02ff */
[----:B------:R-:W-:Y:S02]  /*d230*/  LEA.HI.X.SX32 R87, R48, R3, 0x1, P0 ;  /* 0x0000000330577211 */ /* 0x000fe400000f0eff */
[----:B------:R-:W-:Y:S01]  /*d240*/  STL [R1+0x2e4], R20 ;  /* 0x0002e41401007387 */ /* 0x000fe20000100800 */
[----:B------:R-:W-:-:S03]  /*d250*/  IMAD R55, R55, UR39, RZ ;  /* 0x0000002737377c24 */ /* 0x000fc6000f8e02ff */
[----:B------:R0:W-:Y:S01]  /*d260*/  STL [R1+0x2f4], R0 ;  /* 0x0002f40001007387 */ /* 0x0001e20000100800 */
[----:B------:R-:W-:-:S03]  /*d270*/  LEA.HI.X.SX32 R82, R49, R3, 0x1, P1 ;  /* 0x0000000331527211 */ /* 0x000fc600008f0eff */
[----:B------:R-:W-:Y:S01]  /*d280*/  STL [R1+0x2ec], R85 ;  /* 0x0002ec5501007387 */ /* 0x000fe20000100800 */
[----:B------:R-:W-:-:S03]  /*d290*/  LEA.HI.X.SX32 R51, R51, R3, 0x1, P2 ;  /* 0x0000000333337211 */ /* 0x000fc600010f0eff */
[----:B------:R-:W-:Y:S01]  /*d2a0*/  STL [R1+0x2fc], R22 ;  /* 0x0002fc1601007387 */ /* 0x000fe20000100800 */
[-C--:B------:R-:W-:Y:S01]  /*d2b0*/  IADD3 R35, P0, PT, R53, R6.reuse, RZ ;  /* 0x0000000635237210 */ /* 0x080fe20007f1e0ff */
[----:B------:R-:W-:Y:S02]  /*d2c0*/  IMAD R57, R57, UR40, RZ ;  /* 0x0000002839397c24 */ /* 0x000fe4000f8e02ff */
[----:B------:R-:W-:Y:S01]  /*d2d0*/  STL [R1+0x308], R21 ;  /* 0x0003081501007387 */ /* 0x000fe20000100800 */
[----:B------:R-:W-:-:S03]  /*d2e0*/  IADD3 R17, P1, PT, R54, R6, RZ ;  /* 0x0000000636117210 */ /* 0x000fc60007f3e0ff */
[----:B------:R-:W2:Y:S01]  /*d2f0*/  LDL R48, [R1+0x2f8] ;  /* 0x0002f80001307983 */ /* 0x000ea20000100800 */
[----:B------:R-:W-:-:S03]  /*d300*/  IMAD R60, R60, UR41, RZ ;  /* 0x000000293c3c7c24 */ /* 0x000fc6000f8e02ff */
[----:B------:R-:W3:Y:S01]  /*d310*/  LDL R49, [R1+0x2b8] ;  /* 0x0002b80001317983 */ /* 0x000ee20000100800 */
[----:B------:R-:W-:-:S03]  /*d320*/  IADD3 R80, P2, PT, R55, R6, RZ ;  /* 0x0000000637507210 */ /* 0x000fc60007f5e0ff */
[----:B------:R-:W-:Y:S01]  /*d330*/  STL [R1+0x310], R89 ;  /* 0x0003105901007387 */ /* 0x000fe20000100800 */
[----:B------:R-:W-:Y:S01]  /*d340*/  IMAD R61, R61, UR42, RZ ;  /* 0x0000002a3d3d7c24 */ /* 0x000fe2000f8e02ff */
[-C--:B------:R-:W-:Y:S02]  /*d350*/  LEA.HI.X.SX32 R36, R53, R3.reuse, 0x1, P0 ;  /* 0x0000000335247211 */ /* 0x080fe400000f0eff */
[----:B------:R-:W-:Y:S01]  /*d360*/  STL [R1+0x304], R87 ;  /* 0x0003045701007387 */ /* 0x000fe20000100800 */
[----:B------:R-:W-:-:S03]  /*d370*/  LEA.HI.X.SX32 R18, R54, R3, 0x1, P1 ;  /* 0x0000000336127211 */ /* 0x000fc600008f0eff */
[----:B------:R-:W-:Y:S01]  /*d380*/  STL [R1+0x318], R46 ;  /* 0x0003182e01007387 */ /* 0x000fe20000100800 */
[----:B-1----:R-:W-:-:S03]  /*d390*/  IADD3 R83, P0, PT, R57, R6, RZ ;  /* 0x0000000639537210 */ /* 0x002fc60007f1e0ff */
[----:B------:R-:W-:Y:S01]  /*d3a0*/  STL [R1+0x30c], R82 ;  /* 0x00030c5201007387 */ /* 0x000fe20000100800 */
[----:B------:R-:W-:-:S03]  /*d3b0*/  LEA.HI.X.SX32 R81, R55, R3, 0x1, P2 ;  /* 0x0000000337517211 */ /* 0x000fc600010f0eff */
[----:B------:R-:W-:Y:S01]  /*d3c0*/  STL [R1+0x314], R51 ;  /* 0x0003143301007387 */ /* 0x000fe20000100800 */
[----:B------:R-:W-:-:S03]  /*d3d0*/  IADD3 R86, P1, PT, R60, R6, RZ ;  /* 0x000000063c567210 */ /* 0x000fc60007f3e0ff */
[----:B------:R-:W4:Y:S01]  /*d3e0*/  LDL R53, [R1+0x2b4] ;  /* 0x0002b40001357983 */ /* 0x000f220000100800 */
[----:B------:R-:W-:Y:S01]  /*d3f0*/  IMAD R64, R64, UR43, RZ ;  /* 0x0000002b40407c24 */ /* 0x000fe2000f8e02ff */
[----:B0-----:R-:W-:Y:S02]  /*d400*/  IADD3 R0, P2, PT, R61, R6, RZ ;  /* 0x000000063d007210 */ /* 0x001fe40007f5e0ff */
[----:B------:R-:W-:Y:S01]  /*d410*/  STL [R1+0x320], R35 ;  /* 0x0003202301007387 */ /* 0x000fe20000100800 */
[----:B------:R-:W-:-:S03]  /*d420*/  LEA.HI.X.SX32 R84, R57, R3, 0x1, P0 ;  /* 0x0000000339547211 */ /* 0x000fc600000f0eff */
[----:B------:R-:W-:Y:S01]  /*d430*/  STL [R1+0x328], R17 ;  /* 0x0003281101007387 */ /* 0x000fe20000100800 */
[----:B------:R-:W-:-:S03]  /*d440*/  IMAD R65, R65, UR44, RZ ;  /* 0x0000002c41417c24 */ /* 0x000fc6000f8e02ff */
[----:B------:R-:W-:Y:S01]  /*d450*/  STL [R1+0x31c], R36 ;  /* 0x00031c2401007387 */ /* 0x000fe20000100800 */
[----:B------:R-:W-:Y:S01]  /*d460*/  IMAD R67, R67, UR45, RZ ;  /* 0x0000002d43437c24 */ /* 0x000fe2000f8e02ff */
[-C--:B------:R-:W-:Y:S02]  /*d470*/  LEA.HI.X.SX32 R2, R60, R3.reuse, 0x1, P1 ;  /* 0x000000033c027211 */ /* 0x080fe400008f0eff */
[----:B------:R-:W-:Y:S01]  /*d480*/  STL [R1+0x330], R80 ;  /* 0x0003305001007387 */ /* 0x000fe20000100800 */
[----:B------:R-:W-:-:S03]  /*d490*/  LEA.HI.X.SX32 R90, R61, R3, 0x1, P2 ;  /* 0x000000033d5a7211 */ /* 0x000fc600010f0eff */
[----:B------:R-:W-:Y:S01]  /*d4a0*/  STL [R1+0x324], R18 ;  /* 0x0003241201007387 */ /* 0x000fe20000100800 */
[----:B------:R-:W-:-:S03]  /*d4b0*/  IADD3 R60, P0, PT, R64, R6, RZ ;  /* 0x00000006403c7210 */ /* 0x000fc60007f1e0ff */
[----:B------:R-:W-:Y:S01]  /*d4c0*/  STL [R1+0x32c], R81 ;  /* 0x00032c5101007387 */ /* 0x000fe20000100800 */
[----:B------:R-:W-:-:S03]  /*d4d0*/  IMAD R71, R71, UR46, RZ ;  /* 0x0000002e47477c24 */ /* 0x000fc6000f8e02ff */
[----:B------:R-:W-:Y:S01]  /*d4e0*/  STL [R1+0x338], R83 ;  /* 0x0003385301007387 */ /* 0x000fe20000100800 */
[----:B------:R-:W-:-:S03]  /*d4f0*/  IADD3 R44, P1, PT, R65, R6, RZ ;  /* 0x00000006412c7210 */ /* 0x000fc60007f3e0ff */
[----:B------:R-:W-:Y:S01]  /*d500*/  STL [R1+0x340], R86 ;  /* 0x0003405601007387 */ /* 0x000fe20000100800 */
[----:B------:R-:W-:Y:S01]  /*d510*/  IMAD R70, R70, UR47, RZ ;  /* 0x0000002f46467c24 */ /* 0x000fe2000f8e02ff */
[----:B------:R-:W-:Y:S02]  /*d520*/  IADD3 R31, P2, PT, R67, R6, RZ ;  /* 0x00000006431f7210 */ /* 0x000fe40007f5e0ff */
[----:B------:R-:W-:Y:S01]  /*d530*/  STL [R1+0x334], R84 ;  /* 0x0003345401007387 */ /* 0x000fe20000100800 */
[----:B------:R-:W-:Y:S01]  /*d540*/  IMAD R69, R69, UR48, RZ ;  /* 0x0000003045457c24 */ /* 0x000fe2000f8e02ff */
[-C--:B------:R-:W-:Y:S02]  /*d550*/  LEA.HI.X.SX32 R61, R64, R3.reuse, 0x1, P0 ;  /* 0x00000003403d7211 */ /* 0x080fe400000f0eff */
[----:B------:R-:W-:Y:S01]  /*d560*/  STL [R1+0x348], R0 ;  /* 0x0003480001007387 */ /* 0x000fe20000100800 */
[----:B------:R-:W-:-:S03]  /*d570*/  LEA.HI.X.SX32 R45, R65, R3, 0x1, P1 ;  /* 0x00000003412d7211 */ /* 0x000fc600008f0eff */
[----:B------:R-:W-:Y:S01]  /*d580*/  STL [R1+0x33c], R2 ;  /* 0x00033c0201007387 */ /* 0x000fe20000100800 */
[----:B------:R-:W-:-:S03]  /*d590*/  LEA.HI.X.SX32 R32, R67, R3, 0x1, P2 ;  /* 0x0000000343207211 */ /* 0x000fc600010f0eff */
[----:B------:R-:W-:Y:S01]  /*d5a0*/  STL [R1+0x344], R90 ;  /* 0x0003445a01007387 */ /* 0x000fe20000100800 */
[----:B------:R-:W-:-:S03]  /*d5b0*/  IADD3 R15, P0, PT, R71, R6, RZ ;  /* 0x00000006470f7210 */ /* 0x000fc60007f1e0ff */
[----:B------:R-:W2:Y:S01]  /*d5c0*/  LDL R64, [R1+0x2f4] ;  /* 0x0002f40001407983 */ /* 0x000ea20000100800 */
[----:B------:R-:W-:-:S03]  /*d5d0*/  IADD3 R78, P1, PT, R70, R6, RZ ;  /* 0x00000006464e7210 */ /* 0x000fc60007f3e0ff */
[----:B------:R-:W-:Y:S01]  /*d5e0*/  STL [R1+0x350], R60 ;  /* 0x0003503c01007387 */ /* 0x000fe20000100800 */
[----:B------:R-:W-:Y:S01]  /*d5f0*/  IMAD R66, R66, UR49, RZ ;  /* 0x0000003142427c24 */ /* 0x000fe2000f8e02ff */
[----:B------:R-:W-:Y:S02]  /*d600*/  IADD3 R88, P2, PT, R69, R6, RZ ;  /* 0x0000000645587210 */ /* 0x000fe40007f5e0ff */
[----:B------:R-:W2:Y:S01]  /*d610*/  LDL R65, [R1+0x278] ;  /* 0x0002780001417983 */ /* 0x000ea20000100800 */
[----:B------:R-:W-:-:S03]  /*d620*/  IMAD R63, R63, UR14, RZ ;  /* 0x0000000e3f3f7c24 */ /* 0x000fc6000f8e02ff */
[----:B------:R-:W-:Y:S01]  /*d630*/  STL [R1+0x358], R44 ;  /* 0x0003582c01007387 */ /* 0x000fe20000100800 */
[----:B------:R-:W-:-:S03]  /*d640*/  LEA.HI.X.SX32 R16, R71, R3, 0x1, P0 ;  /* 0x0000000347107211 */ /* 0x000fc600000f0eff */
        /* <DEDUP_REMOVED lines=13> */
[----:B------:R-:W-:-:S03]  /*d720*/  IMAD R58, R58, UR51, RZ ;  /* 0x000000333a3a7c24 */ /* 0x000fc6000f8e02ff */
[----:B------:R-:W-:Y:S01]  /*d730*/  STL [R1+0x370], R78 ;  /* 0x0003704e01007387 */ /* 0x000fe20000100800 */
[----:B------:R-:W-:-:S03]  /*d740*/  LEA.HI.X.SX32 R92, R66, R3, 0x1, P0 ;  /* 0x00000003425c7211 */ /* 0x000fc600000f0eff */
[----:B------:R-:W-:Y:S01]  /*d750*/  STL [R1+0x364], R16 ;  /* 0x0003641001007387 */ /* 0x000fe20000100800 */
[----:B------:R-:W-:Y:S01]  /*d760*/  IMAD R56, R56, UR52, RZ ;  /* 0x0000003438387c24 */ /* 0x000fe2000f8e02ff */
[----:B------:R-:W-:Y:S02]  /*d770*/  LEA.HI.X.SX32 R69, R63, R3, 0x1, P1 ;  /* 0x000000033f457211 */ /* 0x000fe400008f0eff */
[----:B------:R-:W-:Y:S01]  /*d780*/  STL [R1+0x36c], R79 ;  /* 0x00036c4f01007387 */ /* 0x000fe20000100800 */
[----:B------:R-:W-:-:S03]  /*d790*/  IADD3 R25, P0, PT, R59, R6, RZ ;  /* 0x000000063b197210 */ /* 0x000fc60007f1e0ff */
[----:B------:R-:W-:Y:S01]  /*d7a0*/  STL [R1+0x374], R19 ;  /* 0x0003741301007387 */ /* 0x000fe20000100800 */
[----:B------:R-:W-:-:S03]  /*d7b0*/  LEA.HI.X.SX32 R57, R62, R3, 0x1, P2 ;  /* 0x000000033e397211 */ /* 0x000fc600010f0eff */
[----:B------:R-:W-:Y:S01]  /*d7c0*/  STL [R1+0x380], R67 ;  /* 0x0003804301007387 */ /* 0x000fe20000100800 */
[----:B------:R-:W-:-:S03]  /*d7d0*/  IADD3 R29, P1, PT, R58, R6, RZ ;  /* 0x000000063a1d7210 */ /* 0x000fc60007f3e0ff */
[----:B------:R-:W2:Y:S04]  /*d7e0*/  LDL R66, [R1+0x274] ;  /* 0x0002740001427983 */ /* 0x000ea80000100800 */
[----:B------:R-:W2:Y:S01]  /*d7f0*/  LDL R63, [R1+0x238] ;  /* 0x00023800013f7983 */ /* 0x000ea20000100800 */
[----:B------:R-:W-:-:S03]  /*d800*/  IMAD R52, R52, UR53, RZ ;  /* 0x0000003534347c24 */ /* 0x000fc6000f8e02ff */
[----:B------:R-:W-:Y:S01]  /*d810*/  STL [R1+0x388], R70 ;  /* 0x0003884601007387 */ /* 0x000fe20000100800 */
[----:B------:R-:W-:-:S03]  /*d820*/  IADD3 R13, P2, PT, R56, R6, RZ ;  /* 0x00000006380d7210 */ /* 0x000fc60007f5e0ff */
[----:B------:R-:W2:Y:S01]  /*d830*/  LDL R62, [R1+0x234] ;  /* 0x00023400013e7983 */ /* 0x000ea20000100800 */
[----:B------:R-:W-:-:S03]  /*d840*/  LEA.HI.X.SX32 R43, R59, R3, 0x1, P0 ;  /* 0x000000033b2b7211 */ /* 0x000fc600000f0eff */
[----:B------:R-:W-:Y:S01]  /*d850*/  STL [R1+0x37c], R92 ;  /* 0x00037c5c01007387 */ /* 0x000fe20000100800 */
[----:B------:R-:W-:-:S03]  /*d860*/  LEA.HI.X.SX32 R30, R58, R3, 0x1, P1 ;  /* 0x000000033a1e7211 */ /* 0x000fc600008f0eff */
[----:B------:R-:W-:Y:S01]  /*d870*/  STL [R1+0x390], R55 ;  /* 0x0003903701007387 */ /* 0x000fe20000100800 */
[----:B------:R-:W-:-:S03]  /*d880*/  LEA.HI.X.SX32 R14, R56, R3, 0x1, P2 ;  /* 0x00000003380e7211 */ /* 0x000fc600010f0eff */
[----:B------:R-:W-:Y:S01]  /*d890*/  STL [R1+0x384], R69 ;  /* 0x0003844501007387 */ /* 0x000fe20000100800 */
[----:B------:R-:W-:-:S03]  /*d8a0*/  IADD3 R76, P0, PT, R52, R6, RZ ;  /* 0x00000006344c7210 */ /* 0x000fc60007f1e0ff */
[----:B------:R-:W-:Y:S04]  /*d8b0*/  STL [R1+0x38c], R57 ;  /* 0x00038c3901007387 */ /* 0x000fe80000100800 */
[----:B------:R-:W-:Y:S04]  /*d8c0*/  STL [R1+0x398], R25 ;  /* 0x0003981901007387 */ /* 0x000fe80000100800 */
[----:B------:R-:W-:Y:S04]  /*d8d0*/  STL [R1+0x3a0], R29 ;  /* 0x0003a01d01007387 */ /* 0x000fe80000100800 */
[----:B------:R-:W-:Y:S01]  /*d8e0*/  STL [R1+0x394], R43 ;  /* 0x0003942b01007387 */ /* 0x000fe20000100800 */
[----:B------:R-:W-:-:S03]  /*d8f0*/  LEA.HI.X.SX32 R77, R52, R3, 0x1, P0 ;  /* 0x00000003344d7211 */ /* 0x000fc600000f0eff */
[----:B------:R-:W2:Y:S04]  /*d900*/  LDL R56, [R1+0x1dc] ;  /* 0x0001dc0001387983 */ /* 0x000ea80000100800 */
[----:B------:R-:W-:Y:S04]  /*d910*/  STL [R1+0x3a8], R13 ;  /* 0x0003a80d01007387 */ /* 0x000fe80000100800 */
[----:B------:R-:W-:Y:S04]  /*d920*/  STL [R1+0x39c], R30 ;  /* 0x00039c1e01007387 */ /* 0x000fe80000100800 */
[----:B------:R-:W-:Y:S04]  /*d930*/  STL [R1+0x3a4], R14 ;  /* 0x0003a40e01007387 */ /* 0x000fe80000100800 */
[----:B------:R-:W3:Y:S01]  /*d940*/  LDL R52, [R1+0x1d8] ;  /* 0x0001d80001347983 */ /* 0x000ee20000100800 */
[----:B------:R-:W-:Y:S01]  /*d950*/  IMAD R47, R47, UR55, RZ ;  /* 0x000000372f2f7c24 */ /* 0x000fe2000f8e02ff */
[----:B------:R-:W0:Y:S04]  /*d960*/  S2R R10, SR_TID.X ;  /* 0x00000000000a7919 */ /* 0x000e280000002100 */
[----:B------:R-:W-:-:S04]  /*d970*/  IADD3 R59, P2, PT, R47, R6, RZ ;  /* 0x000000062f3b7210 */ /* 0x000fc80007f5e0ff */
[----:B------:R-:W-:Y:S02]  /*d980*/  LEA.HI.X.SX32 R58, R47, R3, 0x1, P2 ;  /* 0x000000032f3a7211 */ /* 0x000fe400010f0eff */
[----:B------:R-:W1:Y:S01]  /*d990*/  LDC R47, c[0x0][0x3a0] ;  /* 0x0000e800ff2f7b82 */ /* 0x000e620000000800 */
[----:B------:R-:W-:Y:S02]  /*d9a0*/  IMAD R37, R37, UR56, RZ ;  /* 0x0000003825257c24 */ /* 0x000fe4000f8e02ff */
[----:B------:R-:W-:-:S03]  /*d9b0*/  IMAD R50, R50, UR54, RZ ;  /* 0x0000003632327c24 */ /* 0x000fc6000f8e02ff */
[CC--:B------:R-:W-:Y:S02]  /*d9c0*/  IADD3 R38, P0, PT, R37.reuse, R6.reuse, RZ ;  /* 0x0000000625267210 */ /* 0x0c0fe40007f1e0ff */
[-C--:B------:R-:W-:Y:S01]  /*d9d0*/  IADD3 R4, P1, PT, R50, R6.reuse, RZ ;  /* 0x0000000632047210 */ /* 0x080fe20007f3e0ff */
[----:B------:R-:W-:Y:S01]  /*d9e0*/  IMAD R34, R34, UR57, RZ ;  /* 0x0000003922227c24 */ /* 0x000fe2000f8e02ff */
[-C--:B------:R-:W-:Y:S01]  /*d9f0*/  LEA.HI.X.SX32 R71, R37, R3.reuse, 0x1, P0 ;  /* 0x0000000325477211 */ /* 0x080fe200000f0eff */
[----:B------:R-:W-:Y:S01]  /*da00*/  IMAD R33, R33, UR58, RZ ;  /* 0x0000003a21217c24 */ /* 0x000fe2000f8e02ff */
[----:B------:R-:W-:Y:S01]  /*da10*/  LEA.HI.X.SX32 R50, R50, R3, 0x1, P1 ;  /* 0x0000000332327211 */ /* 0x000fe200008f0eff */
[----:B------:R-:W-:Y:S01]  /*da20*/  STL [R1+0x3b8], R4 ;  /* 0x0003b80401007387 */ /* 0x000fe20000100800 */
[----:B------:R-:W-:-:S03]  /*da30*/  IADD3 R39, P1, PT, R34, R6, RZ ;  /* 0x0000000622277210 */ /* 0x000fc60007f3e0ff */
[----:B------:R-:W-:Y:S01]  /*da40*/  STL [R1+0x3b0], R76 ;  /* 0x0003b04c01007387 */ /* 0x000fe20000100800 */
[----:B-1----:R-:W-:Y:S01]  /*da50*/  VIADD R75, R47, 0x7f ;  /* 0x0000007f2f4b7836 */ /* 0x002fe20000000000 */
[----:B0-----:R-:W-:Y:S02]  /*da60*/  LOP3.LUT R10, R10, 0x7f, RZ, 0xc0, !PT ;  /* 0x0000007f0a0a7812 */ /* 0x001fe400078ec0ff */
[----:B------:R-:W-:Y:S02]  /*da70*/  STL [R1+0x3c0], R59 ;  /* 0x0003c03b01007387 */ /* 0x000fe40000100800 */
[----:B------:R-:W-:Y:S02]  /*da80*/  ISETP.GT.AND P0, PT, R75, 0x7f, PT ;  /* 0x0000007f4b00780c */ /* 0x000fe40003f04270 */
[----:B------:R-:W-:Y:S01]  /*da90*/  STL [R1+0x3ac], R77 ;  /* 0x0003ac4d01007387 */ /* 0x000fe20000100800 */
[-C--:B------:R-:W-:Y:S02]  /*daa0*/  IADD3 R40, P2, PT, R33, R6.reuse, RZ ;  /* 0x0000000621287210 */ /* 0x080fe40007f5e0ff */
[----:B------:R-:W-:Y:S01]  /*dab0*/  ISETP.LT.AND P0, PT, R10, R47, P0 ;  /* 0x0000002f0a00720c */ /* 0x000fe20000701270 */
[----:B------:R-:W-:Y:S01]  /*dac0*/  STL [R1+0x3b4], R50 ;  /* 0x0003b43201007387 */ /* 0x000fe20000100800 */
[----:B------:R-:W-:-:S02]  /*dad0*/  IADD3 R26, P4, PT, R72, R6, RZ ;  /* 0x00000006481a7210 */ /* 0x000fc40007f9e0ff */
[-C--:B------:R-:W-:Y:S01]  /*dae0*/  IADD3 R8, P6, PT, R74, R6.reuse, RZ ;  /* 0x000000064a087210 */ /* 0x080fe20007fde0ff */
[----:B------:R-:W-:Y:S01]  /*daf0*/  STL [R1+0x3bc], R58 ;  /* 0x0003bc3a01007387 */ /* 0x000fe20000100800 */
[----:B------:R-:W-:-:S03]  /*db00*/  IADD3 R11, P5, PT, R73, R6, RZ ;  /* 0x00000006490b7210 */ /* 0x000fc60007fbe0ff */
[----:B------:R-:W-:Y:S01]  /*db10*/  STL [R1+0x3c4], R38 ;  /* 0x0003c42601007387 */ /* 0x000fe20000100800 */
[----:B------:R-:W-:-:S03]  /*db20*/  LEA.HI.X.SX32 R54, R34, R3, 0x1, P1 ;  /* 0x0000000322367211 */ /* 0x000fc600008f0eff */
[----:B------:R-:W-:Y:S01]  /*db30*/  STL [R1+0x3c8], R39 ;  /* 0x0003c82701007387 */ /* 0x000fe20000100800 */
[----:B------:R-:W-:-:S03]  /*db40*/  LEA.HI.X.SX32 R41, R33, R3, 0x1, P2 ;  /* 0x0000000321297211 */ /* 0x000fc600010f0eff */
[----:B------:R-:W-:Y:S01]  /*db50*/  STL [R1+0x3cc], R40 ;  /* 0x0003cc2801007387 */ /* 0x000fe20000100800 */
[-C--:B------:R-:W-:Y:S02]  /*db60*/  LEA.HI.X.SX32 R27, R72, R3.reuse, 0x1, P4 ;  /* 0x00000003481b7211 */ /* 0x080fe400020f0eff */
[----:B------:R-:W-:Y:S01]  /*db70*/  PRMT R7, RZ, 0x7610, R7 ;  /* 0x00007610ff077816 */ /* 0x000fe20000000007 */
[----:B------:R-:W-:Y:S01]  /*db80*/  STL [R1+0x3d0], R26 ;  /* 0x0003d01a01007387 */ /* 0x000fe20000100800 */
[----:B------:R-:W-:-:S03]  /*db90*/  LEA.HI.X.SX32 R9, R74, R3, 0x1, P6 ;  /* 0x000000034a097211 */ /* 0x000fc600030f0eff */
[----:B------:R2:W-:Y:S04]  /*dba0*/  STL [R1+0x20c], R8 ;  /* 0x00020c0801007387 */ /* 0x0005e80000100800 */
[----:B------:R-:W-:Y:S01]  /*dbb0*/  STL [R1+0x3d4], R11 ;  /* 0x0003d40b01007387 */ /* 0x000fe20000100800 */
[----:B------:R-:W-:-:S03]  /*dbc0*/  LEA.HI.X.SX32 R12, R73, R3, 0x1, P5 ;  /* 0x00000003490c7211 */ /* 0x000fc600028f0eff */
[----:B------:R-:W-:Y:S01]  /*dbd0*/  STL [R1+0x1f4], R71 ;  /* 0x0001f44701007387 */ /* 0x000fe20000100800 */
[----:B------:R-:W-:-:S03]  /*dbe0*/  PRMT R3, RZ, 0x7610, R3 ;  /* 0x00007610ff037816 */ /* 0x000fc60000000003 */
[----:B------:R-:W-:Y:S04]  /*dbf0*/  STL [R1+0x1fc], R54 ;  /* 0x0001fc3601007387 */ /* 0x000fe80000100800 */
[----:B------:R-:W-:Y:S04]  /*dc00*/  STL [R1+0x200], R41 ;  /* 0x0002002901007387 */ /* 0x000fe80000100800 */
[----:B------:R-:W-:Y:S04]  /*dc10*/  STL [R1+0x204], R27 ;  /* 0x0002041b01007387 */ /* 0x000fe80000100800 */
[----:B------:R3:W-:Y:S04]  /*dc20*/  STL [R1+0x1f8], R9 ;  /* 0x0001f80901007387 */ /* 0x0007e80000100800 */
[----:B------:R2:W4:Y:S02]  /*dc30*/  @P0 LDG.E.U8 R7, desc[UR18][R8.64] ;  /* 0x0000001208070981 */ /* 0x000524000c1e1100 */
[----:B--2---:R-:W-:-:S02]  /*dc40*/  @P0 IMAD.MOV.U32 R8, RZ, RZ, R56 ;  /* 0x000000ffff080224 */ /* 0x004fc400078e0038 */
[----:B---3--:R-:W-:-:S05]  /*dc50*/  @P0 IMAD.MOV.U32 R9, RZ, RZ, R52 ;  /* 0x000000ffff090224 */ /* 0x008fca00078e0034 */
[----:B------:R0:W2:Y:S04]  /*dc60*/  @P0 LDG.E.U8 R3, desc[UR18][R8.64] ;  /* 0x0000001208030981 */ /* 0x0000a8000c1e1100 */
[----:B------:R-:W-:Y:S04]  /*dc70*/  STS.U8 [R93+UR9+0x3780], R28 ;  /* 0x0037801c5d007988 */ /* 0x000fe80008000009 */
[----:B------:R-:W-:Y:S04]  /*dc80*/  STS.U8 [R93+UR9+0x3b80], R24 ;  /* 0x003b80185d007988 */ /* 0x000fe80008000009 */
[----:B------:R-:W-:Y:S01]  /*dc90*/  STS.U8 [R93+UR9+0x3f80], R23 ;  /* 0x003f80175d007988 */ /* 0x000fe20008000009 */
[----:B0-----:R-:W-:-:S02]  /*dca0*/  @P0 IMAD.MOV.U32 R8, RZ, RZ, R63 ;  /* 0x000000ffff080224 */ /* 0x001fc400078e003f */
[----:B------:R-:W-:Y:S01]  /*dcb0*/  @P0 IMAD.MOV.U32 R9, RZ, RZ, R62 ;  /* 0x000000ffff090224 */ /* 0x000fe200078e003e */
[----:B--2---:R0:W-:Y:S02]  /*dcc0*/  STS.U8 [R10+UR9+0x8000], R3 ;  /* 0x008000030a007988 */ /* 0x0041e40008000009 */
[----:B0-----:R-:W-:-:S06]  /*dcd0*/  PRMT R3, RZ, 0x7610, R3 ;  /* 0x00007610ff037816 */ /* 0x001fcc0000000003 */
[----:B------:R0:W2:Y:S02]  /*dce0*/  @P0 LDG.E.U8 R3, desc[UR18][R8.64] ;  /* 0x0000001208030981 */ /* 0x0000a4000c1e1100 */
[----:B0-----:R-:W-:Y:S02]  /*dcf0*/  @P0 IMAD.MOV.U32 R8, RZ, RZ, R65 ;  /* 0x000000ffff080224 */ /* 0x001fe400078e0041 */
[----:B------:R-:W-:Y:S01]  /*dd00*/  @P0 IMAD.MOV.U32 R9, RZ, RZ, R66 ;  /* 0x000000ffff090224 */ /* 0x000fe200078e0042 */
[----:B--2---:R0:W-:Y:S02]  /*dd10*/  STS.U8 [R10+UR9+0x8400], R3 ;  /* 0x008400030a007988 */ /* 0x0041e40008000009 */
[----:B0-----:R-:W-:-:S06]  /*dd20*/  PRMT R3, RZ, 0x7610, R3 ;  /* 0x00007610ff037816 */ /* 0x001fcc0000000003 */
[----:B------:R0:W2:Y:S02]  /*dd30*/  @P0 LDG.E.U8 R3, desc[UR18][R8.64] ;  /* 0x0000001208030981 */ /* 0x0000a4000c1e1100 */
[----:B0-----:R-:W-:Y:S02]  /*dd40*/  @P0 IMAD.MOV.U32 R8, RZ, RZ, R49 ;  /* 0x000000ffff080224 */ /* 0x001fe400078e0031 */
[----:B----4-:R-:W-:Y:S01]  /*dd50*/  @P0 IMAD.MOV.U32 R9, RZ, RZ, R53 ;  /* 0x000000ffff090224 */ /* 0x010fe200078e0035 */
        /* <DEDUP_REMOVED lines=17> */
[----:B------:R0:W2:Y:S04]  /*de70*/  @P0 LDG.E.U8 R3, desc[UR18][R8.64] ;  /* 0x0000001208030981 */ /* 0x0000a8000c1e1100 */
[----:B------:R-:W-:Y:S04]  /*de80*/  STL [R1+0x208], R12 ;  /* 0x0002080c01007387 */ /* 0x000fe80000100800 */
[----:B------:R-:W3:Y:S01]  /*de90*/  LDL R56, [R1+0x1e0] ;  /* 0x0001e00001387983 */ /* 0x000ee20000100800 */
[----:B0-----:R-:W-:Y:S02]  /*dea0*/  @P0 IMAD.MOV.U32 R8, RZ, RZ, R4 ;  /* 0x000000ffff080224 */ /* 0x001fe400078e0004 */
[----:B------:R-:W-:Y:S01]  /*deb0*/  @P0 IMAD.MOV.U32 R9, RZ, RZ, R50 ;  /* 0x000000ffff090224 */ /* 0x000fe200078e0032 */
[----:B------:R-:W4:Y:S04]  /*dec0*/  LDL R63, [R1+0x1e4] ;  /* 0x0001e400013f7983 */ /* 0x000f280000100800 */
[----:B------:R-:W3:Y:S04]  /*ded0*/  LDL R66, [R1+0x23c] ;  /* 0x00023c0001427983 */ /* 0x000ee80000100800 */
[----:B------:R-:W3:Y:S01]  /*dee0*/  LDL R65, [R1+0x240] ;  /* 0x0002400001417983 */ /* 0x000ee20000100800 */
[----:B------:R-:W-:-:S03]  /*def0*/  PRMT R6, RZ, 0x7610, R6 ;  /* 0x00007610ff067816 */ /* 0x000fc60000000006 */
[----:B------:R-:W3:Y:S04]  /*df00*/  LDL R53, [R1+0x27c] ;  /* 0x00027c0001357983 */ /* 0x000ee80000100800 */
[----:B------:R-:W3:Y:S01]  /*df10*/  LDL R49, [R1+0x280] ;  /* 0x0002800001317983 */ /* 0x000ee20000100800 */
[----:B------:R-:W0:Y:S03]  /*df20*/  S2R R62, SR_TID.X ;  /* 0x00000000003e7919 */ /* 0x000e260000002100 */
[----:B------:R-:W3:Y:S04]  /*df30*/  LDL R64, [R1+0x2bc] ;  /* 0x0002bc0001407983 */ /* 0x000ee80000100800 */
[----:B------:R-:W3:Y:S04]  /*df40*/  LDL R48, [R1+0x2c0] ;  /* 0x0002c00001307983 */ /* 0x000ee80000100800 */
[----:B------:R-:W3:Y:S04]  /*df50*/  LDL.LU R84, [R1+0x880] ;  /* 0x0008800001547983 */ /* 0x000ee80000300800 */
[----:B------:R-:W3:Y:S04]  /*df60*/  LDL.LU R83, [R1+0x87c] ;  /* 0x00087c0001537983 */ /* 0x000ee80000300800 */
[----:B------:R-:W3:Y:S04]  /*df70*/  LDL.LU R19, [R1+0x878] ;  /* 0x0008780001137983 */ /* 0x000ee80000300800 */
[----:B------:R-:W3:Y:S04]  /*df80*/  LDL.LU R88, [R1+0x874] ;  /* 0x0008740001587983 */ /* 0x000ee80000300800 */
[----:B------:R-:W3:Y:S04]  /*df90*/  LDL.LU R4, [R1+0x870] ;  /* 0x0008700001047983 */ /* 0x000ee80000300800 */
[----:B--2---:R1:W-:Y:S02]  /*dfa0*/  STS.U8 [R10+UR9+0x9800], R3 ;  /* 0x009800030a007988 */ /* 0x0043e40008000009 */
[----:B-1----:R-:W-:-:S06]  /*dfb0*/  PRMT R3, RZ, 0x7610, R3 ;  /* 0x00007610ff037816 */ /* 0x002fcc0000000003 */
[----:B------:R4:W2:Y:S02]  /*dfc0*/  @P0 LDG.E.U8 R3, desc[UR18][R8.64] ;  /* 0x0000001208030981 */ /* 0x0008a4000c1e1100 */
[----:B----4-:R-:W-:Y:S02]  /*dfd0*/  @P0 IMAD.MOV.U32 R8, RZ, RZ, R63 ;  /* 0x000000ffff080224 */ /* 0x010fe400078e003f */
[----:B---3--:R-:W-:Y:S01]  /*dfe0*/  @P0 IMAD.MOV.U32 R9, RZ, RZ, R56 ;  /* 0x000000ffff090224 */ /* 0x008fe200078e0038 */
[----:B0-----:R-:W-:Y:S01]  /*dff0*/  LOP3.LUT R62, R62, 0x7f, RZ, 0xc0, !PT ;  /* 0x0000007f3e3e7812 */ /* 0x001fe200078ec0ff */
[----:B------:R-:W3:Y:S04]  /*e000*/  LDL R63, [R1+0x1e8] ;  /* 0x0001e800013f7983 */ /* 0x000ee80000100800 */
[----:B------:R0:W4:Y:S02]  /*e010*/  @P0 LDG.E.U8 R6, desc[UR18][R8.64] ;  /* 0x0000001208060981 */ /* 0x000124000c1e1100 */
[----:B0-----:R-:W-:-:S02]  /*e020*/  @P0 IMAD.MOV.U32 R8, RZ, RZ, R65 ;  /* 0x000000ffff080224 */ /* 0x001fc400078e0041 */
[----:B------:R-:W-:Y:S01]  /*e030*/  @P0 IMAD.MOV.U32 R9, RZ, RZ, R66 ;  /* 0x000000ffff090224 */ /* 0x000fe200078e0042 */
[----:B--2---:R0:W-:Y:S01]  /*e040*/  STS.U8 [R10+UR9+0x9c00], R3 ;  /* 0x009c00030a007988 */ /* 0x0041e20008000009 */
[----:B------:R-:W-:-:S03]  /*e050*/  LOP3.LUT R62, R62, 0x10, RZ, 0x3c, !PT ;  /* 0x000000103e3e7812 */ /* 0x000fc600078e3cff */
[----:B------:R-:W2:Y:S04]  /*e060*/  LDL R66, [R1+0x1ec] ;  /* 0x0001ec0001427983 */ /* 0x000ea80000100800 */
[----:B------:R-:W2:Y:S01]  /*e070*/  LDL R65, [R1+0x284] ;  /* 0x0002840001417983 */ /* 0x000ea20000100800 */
[----:B0-----:R-:W-:-:S06]  /*e080*/  PRMT R3, RZ, 0x7610, R3 ;  /* 0x00007610ff037816 */ /* 0x001fcc0000000003 */
[----:B------:R0:W2:Y:S04]  /*e090*/  @P0 LDG.E.U8 R3, desc[UR18][R8.64] ;  /* 0x0000001208030981 */ /* 0x0000a8000c1e1100 */
[----:B----4-:R-:W-:Y:S01]  /*e0a0*/  STS.U8 [R62+UR9+0x8080], R6 ;  /* 0x008080063e007988 */ /* 0x010fe20008000009 */
[----:B0-----:R-:W-:Y:S02]  /*e0b0*/  @P0 IMAD.MOV.U32 R8, RZ, RZ, R49 ;  /* 0x000000ffff080224 */ /* 0x001fe400078e0031 */
[----:B------:R-:W-:Y:S01]  /*e0c0*/  @P0 IMAD.MOV.U32 R9, RZ, RZ, R53 ;  /* 0x000000ffff090224 */ /* 0x000fe200078e0035 */
[----:B------:R-:W4:Y:S04]  /*e0d0*/  LDL R49, [R1+0x248] ;  /* 0x0002480001317983 */ /* 0x000f280000100800 */
[----:B------:R-:W3:Y:S04]  /*e0e0*/  LDL R53, [R1+0x244] ;  /* 0x0002440001357983 */ /* 0x000ee80000100800 */
[----:B--2---:R0:W-:Y:S02]  /*e0f0*/  STS.U8 [R62+UR9+0x8480], R3 ;  /* 0x008480033e007988 */ /* 0x0041e40008000009 */
[----:B0-----:R-:W-:-:S06]  /*e100*/  PRMT R3, RZ, 0x7610, R3 ;  /* 0x00007610ff037816 */ /* 0x001fcc0000000003 */
[----:B------:R0:W2:Y:S02]  /*e110*/  @P0 LDG.E.U8 R3, desc[UR18][R8.64] ;  /* 0x0000001208030981 */ /* 0x0000a4000c1e1100 */
[----:B0-----:R-:W-:Y:S02]  /*e120*/  @P0 IMAD.MOV.U32 R8, RZ, RZ, R48 ;  /* 0x000000ffff080224 */ /* 0x001fe400078e0030 */
[----:B------:R-:W-:Y:S01]  /*e130*/  @P0 IMAD.MOV.U32 R9, RZ, RZ, R64 ;  /* 0x000000ffff090224 */ /* 0x000fe200078e0040 */
[----:B------:R-:W-:Y:S01]  /*e140*/  PRMT R6, RZ, 0x7610, R6 ;  /* 0x00007610ff067816 */ /* 0x000fe20000000006 */
[----:B------:R-:W3:Y:S04]  /*e150*/  LDL R48, [R1+0x288] ;  /* 0x0002880001307983 */ /* 0x000ee80000100800 */
[----:B--2---:R0:W-:Y:S02]  /*e160*/  STS.U8 [R62+UR9+0x8880], R3 ;  /* 0x008880033e007988 */ /* 0x0041e40008000009 */
[----:B0-----:R-:W-:-:S06]  /*e170*/  PRMT R3, RZ, 0x7610, R3 ;  /* 0x00007610ff037816 */ /* 0x001fcc0000000003 */
[----:B------:R0:W2:Y:S02]  /*e180*/  @P0 LDG.E.U8 R3, desc[UR18][R8.64] ;  /* 0x0000001208030981 */ /* 0x0000a4000c1e1100 */
[----:B0-----:R-:W-:Y:S02]  /*e190*/  @P0 IMAD.MOV.U32 R8, RZ, RZ, R91 ;  /* 0x000000ffff080224 */ /* 0x001fe400078e005b */
[----:B------:R-:W-:Y:S02]  /*e1a0*/  @P0 IMAD.MOV.U32 R9, RZ, RZ, R22 ;  /* 0x000000ffff090224 */ /* 0x000fe400078e0016 */
[----:B------:R-:W3:Y:S04]  /*e1b0*/  LDL.LU R22, [R1+0x86c] ;  /* 0x00086c0001167983 */ /* 0x000ee80000300800 */
[----:B------:R-:W3:Y:S04]  /*e1c0*/  LDL.LU R91, [R1+0x868] ;  /* 0x00086800015b7983 */ /* 0x000ee80000300800 */
        /* <DEDUP_REMOVED lines=8> */
[----:B--2---:R0:W-:Y:S02]  /*e250*/  STS.U8 [R62+UR9+0x9080], R3 ;  /* 0x009080033e007988 */ /* 0x0041e40008000009 */
[----:B0-----:R-:W-:-:S06]  /*e260*/  PRMT R3, RZ, 0x7610, R3 ;  /* 0x00007610ff037816 */ /* 0x001fcc0000000003 */
[----:B------:R0:W2:Y:S02]  /*e270*/  @P0 LDG.E.U8 R3, desc[UR18][R8.64] ;  /* 0x0000001208030981 */ /* 0x0000a4000c1e1100 */
[----:B0-----:R-:W-:Y:S02]  /*e280*/  @P0 IMAD.MOV.U32 R8, RZ, RZ, R67 ;  /* 0x000000ffff080224 */ /* 0x001fe400078e0043 */
[----:B------:R-:W-:Y:S01]  /*e290*/  @P0 IMAD.MOV.U32 R9, RZ, RZ, R92 ;  /* 0x000000ffff090224 */ /* 0x000fe200078e005c */
[----:B--2---:R0:W-:Y:S01]  /*e2a0*/  STS.U8 [R62+UR9+0x9480], R3 ;  /* 0x009480033e007988 */ /* 0x0041e20008000009 */
[----:B------:R-:W1:Y:S03]  /*e2b0*/  S2R R67, SR_TID.X ;  /* 0x0000000000437919 */ /* 0x000e660000002100 */
[----:B------:R-:W2:Y:S01]  /*e2c0*/  LDL.LU R92, [R1+0x85c] ;  /* 0x00085c00015c7983 */ /* 0x000ea20000300800 */
        /* <DEDUP_REMOVED lines=8> */
[----:B---3--:R-:W-:-:S05]  /*e350*/  @P0 IMAD.MOV.U32 R9, RZ, RZ, R63 ;  /* 0x000000ffff090224 */ /* 0x008fca00078e003f */
[----:B------:R4:W3:Y:S02]  /*e360*/  @P0 LDG.E.U8 R6, desc[UR18][R8.64] ;  /* 0x0000001208060981 */ /* 0x0008e4000c1e1100 */
[----:B----4-:R-:W-:Y:S02]  /*e370*/  @P0 IMAD.MOV.U32 R8, RZ, RZ, R49 ;  /* 0x000000ffff080224 */ /* 0x010fe400078e0031 */
[----:B------:R-:W-:Y:S01]  /*e380*/  @P0 IMAD.MOV.U32 R9, RZ, RZ, R53 ;  /* 0x000000ffff090224 */ /* 0x000fe200078e0035 */
[----:B-1----:R-:W-:Y:S01]  /*e390*/  LOP3.LUT R67, R67, 0x7f, RZ, 0xc0, !PT ;  /* 0x0000007f43437812 */ /* 0x002fe200078ec0ff */
[----:B------:R-:W4:Y:S04]  /*e3a0*/  LDL R53, [R1+0x1f0] ;  /* 0x0001f00001357983 */ /* 0x000f280000100800 */
[----:B--2---:R0:W-:Y:S04]  /*e3b0*/  STS.U8 [R62+UR9+0x9c80], R3 ;  /* 0x009c80033e007988 */ /* 0x0041e80008000009 */
[----:B------:R-:W2:Y:S01]  /*e3c0*/  LDL R49, [R1+0x210] ;  /* 0x0002100001317983 */ /* 0x000ea20000100800 */
[----:B0-----:R-:W-:-:S06]  /*e3d0*/  PRMT R3, RZ, 0x7610, R3 ;  /* 0x00007610ff037816 */ /* 0x001fcc0000000003 */
[----:B------:R0:W2:Y:S01]  /*e3e0*/  @P0 LDG.E.U8 R3, desc[UR18][R8.64] ;  /* 0x0000001208030981 */ /* 0x0000a2000c1e1100 */
[----:B------:R-:W-:-:S05]  /*e3f0*/  LOP3.LUT R67, R67, 0x20, RZ, 0x3c, !PT ;  /* 0x0000002043437812 */ /* 0x000fca00078e3cff */
[----:B---3--:R-:W-:Y:S01]  /*e400*/  STS.U8 [R67+UR9+0x8100], R6 ;  /* 0x0081000643007988 */ /* 0x008fe20008000009 */
[----:B0-----:R-:W-:Y:S02]  /*e410*/  @P0 IMAD.MOV.U32 R8, RZ, RZ, R48 ;  /* 0x000000ffff080224 */ /* 0x001fe400078e0030 */
[----:B------:R-:W-:Y:S01]  /*e420*/  @P0 IMAD.MOV.U32 R9, RZ, RZ, R65 ;  /* 0x000000ffff090224 */ /* 0x000fe200078e0041 */
[----:B------:R-:W3:Y:S04]  /*e430*/  LDL R48, [R1+0x250] ;  /* 0x0002500001307983 */ /* 0x000ee80000100800 */
[----:B------:R-:W3:Y:S04]  /*e440*/  LDL R65, [R1+0x24c] ;  /* 0x00024c0001417983 */ /* 0x000ee80000100800 */
[----:B--2---:R0:W-:Y:S02]  /*e450*/  STS.U8 [R67+UR9+0x8500], R3 ;  /* 0x0085000343007988 */ /* 0x0041e40008000009 */
[----:B0-----:R-:W-:-:S06]  /*e460*/  PRMT R3, RZ, 0x7610, R3 ;  /* 0x00007610ff037816 */ /* 0x001fcc0000000003 */
[----:B------:R0:W2:Y:S02]  /*e470*/  @P0 LDG.E.U8 R3, desc[UR18][R8.64] ;  /* 0x0000001208030981 */ /* 0x0000a4000c1e1100 */
[----:B0-----:R-:W-:Y:S02]  /*e480*/  @P0 IMAD.MOV.U32 R8, RZ, RZ, R64 ;  /* 0x000000ffff080224 */ /* 0x001fe400078e0040 */
[----:B------:R-:W-:Y:S01]  /*e490*/  @P0 IMAD.MOV.U32 R9, RZ, RZ, R84 ;  /* 0x000000ffff090224 */ /* 0x000fe200078e0054 */
[----:B------:R-:W-:Y:S01]  /*e4a0*/  PRMT R6, RZ, 0x7610, R6 ;  /* 0x00007610ff067816 */ /* 0x000fe20000000006 */
        /* <DEDUP_REMOVED lines=31> */
[----:B------:R-:W0:Y:S04]  /*e6a0*/  S2R R38, SR_TID.X ;  /* 0x0000000000267919 */ /* 0x000e280000002100 */
[----:B------:R3:W4:Y:S04]  /*e6b0*/  @P0 LDG.E.U8 R6, desc[UR18][R8.64] ;  /* 0x0000001208060981 */ /* 0x000728000c1e1100 */
[----:B------:R-:W4:Y:S01]  /*e6c0*/  LDL R49, [R1+0x214] ;  /* 0x0002140001317983 */ /* 0x000f220000100800 */
[----:B---3--:R-:W-:-:S02]  /*e6d0*/  @P0 IMAD.MOV.U32 R8, RZ, RZ, R48 ;  /* 0x000000ffff080224 */ /* 0x008fc400078e0030 */
[----:B------:R-:W-:Y:S01]  /*e6e0*/  @P0 IMAD.MOV.U32 R9, RZ, RZ, R65 ;  /* 0x000000ffff090224 */ /* 0x000fe200078e0041 */
[----:B------:R-:W3:Y:S04]  /*e6f0*/  LDL R48, [R1+0x258] ;  /* 0x0002580001307983 */ /* 0x000ee80000100800 */
[----:B--2---:R1:W-:Y:S02]  /*e700*/  STS.U8 [R67+UR9+0x9d00], R3 ;  /* 0x009d000343007988 */ /* 0x0043e40008000009 */
[----:B-1----:R-:W-:-:S06]  /*e710*/  PRMT R3, RZ, 0x7610, R3 ;  /* 0x00007610ff037816 */ /* 0x002fcc0000000003 */
[----:B------:R1:W2:Y:S01]  /*e720*/  @P0 LDG.E.U8 R3, desc[UR18][R8.64] ;  /* 0x0000001208030981 */ /* 0x0002a2000c1e1100 */
[----:B0-----:R-:W-:-:S04]  /*e730*/  LOP3.LUT R38, R38, 0x7f, RZ, 0xc0, !PT ;  /* 0x0000007f26267812 */ /* 0x001fc800078ec0ff */
[----:B------:R-:W-:Y:S02]  /*e740*/  LOP3.LUT R53, R38, 0x30, RZ, 0x3c, !PT ;  /* 0x0000003026357812 */ /* 0x000fe400078e3cff */
[----:B------:R-:W3:Y:S04]  /*e750*/  LDL R38, [R1+0x218] ;  /* 0x0002180001267983 */ /* 0x000ee80000100800 */
[----:B----4-:R-:W-:Y:S01]  /*e760*/  STS.U8 [R53+UR9+0x8180], R6 ;  /* 0x0081800635007988 */ /* 0x010fe20008000009 */
[----:B-1----:R-:W-:Y:S02]  /*e770*/  @P0 IMAD.MOV.U32 R8, RZ, RZ, R64 ;  /* 0x000000ffff080224 */ /* 0x002fe400078e0040 */
[----:B------:R-:W-:Y:S02]  /*e780*/  @P0 IMAD.MOV.U32 R9, RZ, RZ, R84 ;  /* 0x000000ffff090224 */ /* 0x000fe400078e0054 */
[----:B------:R-:W4:Y:S04]  /*e790*/  LDL.LU R84, [R1+0x844] ;  /* 0x0008440001547983 */ /* 0x000f280000300800 */
        /* <DEDUP_REMOVED lines=12> */
[----:B------:R-:W3:Y:S01]  /*e860*/  LDL.LU R82, [R1+0x838] ;  /* 0x0008380001527983 */ /* 0x000ee20000300800 */
[----:B------:R-:W-:-:S03]  /*e870*/  PRMT R6, RZ, 0x7610, R6 ;  /* 0x00007610ff067816 */ /* 0x000fc60000000006 */
        /* <DEDUP_REMOVED lines=19> */
[----:B---3--:R-:W-:Y:S02]  /*e9b0*/  @P0 IMAD.MOV.U32 R8, RZ, RZ, R38 ;  /* 0x000000ffff080224 */ /* 0x008fe400078e0026 */
[----:B------:R-:W-:Y:S01]  /*e9c0*/  @P0 IMAD.MOV.U32 R9, RZ, RZ, R49 ;  /* 0x000000ffff090224 */ /* 0x000fe200078e0031 */
[----:B------:R-:W0:Y:S04]  /*e9d0*/  S2R R39, SR_TID.X ;  /* 0x0000000000277919 */ /* 0x000e280000002100 */
[----:B------:R1:W3:Y:S04]  /*e9e0*/  @P0 LDG.E.U8 R6, desc[UR18][R8.64] ;  /* 0x0000001208060981 */ /* 0x0002e8000c1e1100 */
[----:B------:R-:W3:Y:S01]  /*e9f0*/  LDL R38, [R1+0x220] ;  /* 0x0002200001267983 */ /* 0x000ee20000100800 */
[----:B-1----:R-:W-:-:S02]  /*ea00*/  @P0 IMAD.MOV.U32 R8, RZ, RZ, R48 ;  /* 0x000000ffff080224 */ /* 0x002fc400078e0030 */
[----:B------:R-:W-:Y:S02]  /*ea10*/  @P0 IMAD.MOV.U32 R9, RZ, RZ, R82 ;  /* 0x000000ffff090224 */ /* 0x000fe400078e0052 */
[----:B------:R-:W4:Y:S04]  /*ea20*/  LDL.LU R82, [R1+0x830] ;  /* 0x0008300001527983 */ /* 0x000f280000300800 */
[----:B--2---:R1:W-:Y:S02]  /*ea30*/  STS.U8 [R53+UR9+0x9d80], R3 ;  /* 0x009d800335007988 */ /* 0x0043e40008000009 */
[----:B-1----:R-:W-:-:S06]  /*ea40*/  PRMT R3, RZ, 0x7610, R3 ;  /* 0x00007610ff037816 */ /* 0x002fcc0000000003 */
[----:B------:R1:W2:Y:S01]  /*ea50*/  @P0 LDG.E.U8 R3, desc[UR18][R8.64] ;  /* 0x0000001208030981 */ /* 0x0002a2000c1e1100 */
[----:B0-----:R-:W-:-:S04]  /*ea60*/  LOP3.LUT R39, R39, 0x7f, RZ, 0xc0, !PT ;  /* 0x0000007f27277812 */ /* 0x001fc800078ec0ff */
[----:B------:R-:W-:-:S05]  /*ea70*/  LOP3.LUT R39, R39, 0x40, RZ, 0x3c, !PT ;  /* 0x0000004027277812 */ /* 0x000fca00078e3cff */
[----:B---3--:R-:W-:Y:S01]  /*ea80*/  STS.U8 [R39+UR9+0x8200], R6 ;  /* 0x0082000627007988 */ /* 0x008fe20008000009 */
[----:B-1----:R-:W-:Y:S02]  /*ea90*/  @P0 IMAD.MOV.U32 R8, RZ, RZ, R5 ;  /* 0x000000ffff080224 */ /* 0x002fe400078e0005 */
        /* <DEDUP_REMOVED lines=32> */
[----:B------:R0:W2:Y:S01]  /*eca0*/  @P0 LDG.E.U8 R3, desc[UR18][R8.64] ;  /* 0x0000001208030981 */ /* 0x0000a2000c1e1100 */
[----:B------:R-:W-:Y:S01]  /*ecb0*/  PRMT R6, RZ, 0x7610, R6 ;  /* 0x00007610ff067816 */ /* 0x000fe20000000006 */
[----:B0-----:R-:W-:Y:S02]  /*ecc0*/  @P0 IMAD.MOV.U32 R8, RZ, RZ, R38 ;  /* 0x000000ffff080224 */ /* 0x001fe400078e0026 */
[----:B---3--:R-:W-:Y:S01]  /*ecd0*/  @P0 IMAD.MOV.U32 R9, RZ, RZ, R91 ;  /* 0x000000ffff090224 */ /* 0x008fe200078e005b */
[----:B------:R-:W0:Y:S04]  /*ece0*/  S2R R25, SR_TID.X ;  /* 0x0000000000197919 */ /* 0x000e280000002100 */
[----:B------:R1:W3:Y:S04]  /*ecf0*/  @P0 LDG.E.U8 R6, desc[UR18][R8.64] ;  /* 0x0000001208060981 */ /* 0x0002e8000c1e1100 */
[----:B------:R-:W3:Y:S01]  /*ed00*/  LDL.LU R91, [R1+0x81c] ;  /* 0x00081c00015b7983 */ /* 0x000ee20000300800 */
[----:B-1----:R-:W-:-:S02]  /*ed10*/  @P0 IMAD.MOV.U32 R8, RZ, RZ, R5 ;  /* 0x000000ffff080224 */ /* 0x002fc400078e0005 */
[----:B------:R-:W-:Y:S02]  /*ed20*/  @P0 IMAD.MOV.U32 R9, RZ, RZ, R86 ;  /* 0x000000ffff090224 */ /* 0x000fe400078e0056 */
[----:B------:R-:W4:Y:S01]  /*ed30*/  LDL.LU R86, [R1+0x818] ;  /* 0x0008180001567983 */ /* 0x000f220000300800 */
[----:B------:R-:W-:-:S03]  /*ed40*/  LOP3.LUT R10, R10, 0x60, RZ, 0x3c, !PT ;  /* 0x000000600a0a7812 */ /* 0x000fc600078e3cff */
[----:B------:R-:W5:Y:S04]  /*ed50*/  LDL.LU R5, [R1+0x814] ;  /* 0x0008140001057983 */ /* 0x000f680000300800 */
        /* <DEDUP_REMOVED lines=8> */
[----:B------:R-:W5:Y:S04]  /*ede0*/  LDL.LU R2, [R1+0x810] ;  /* 0x0008100001027983 */ /* 0x000f680000300800 */
[----:B------:R-:W5:Y:S04]  /*edf0*/  LDL.LU R0, [R1+0x80c] ;  /* 0x00080c0001007983 */ /* 0x000f680000300800 */
[----:B--2---:R0:W-:Y:S02]  /*ee00*/  STS.U8 [R25+UR9+0x8680], R3 ;  /* 0x0086800319007988 */ /* 0x0041e40008000009 */
[----:B0-----:R-:W-:-:S06]  /*ee10*/  PRMT R3, RZ, 0x7610, R3 ;  /* 0x00007610ff037816 */ /* 0x001fcc0000000003 */
[----:B------:R0:W2:Y:S02]  /*ee20*/  @P0 LDG.E.U8 R3, desc[UR18][R8.64] ;  /* 0x0000001208030981 */ /* 0x0000a4000c1e1100 */
[----:B0-----:R-:W-:Y:S02]  /*ee30*/  @P0 IMAD.MOV.U32 R8, RZ, RZ, R4 ;  /* 0x000000ffff080224 */ /* 0x001fe400078e0004 */
[----:B------:R-:W-:Y:S01]  /*ee40*/  @P0 IMAD.MOV.U32 R9, RZ, RZ, R42 ;  /* 0x000000ffff090224 */ /* 0x000fe200078e002a */
[----:B------:R-:W-:Y:S01]  /*ee50*/  PRMT R6, RZ, 0x7610, R6 ;  /* 0x00007610ff067816 */ /* 0x000fe20000000006 */
[----:B------:R-:W5:Y:S04]  /*ee60*/  LDL.LU R4, [R1+0x808] ;  /* 0x0008080001047983 */ /* 0x000f680000300800 */
        /* <DEDUP_REMOVED lines=23> */
[----:B----4-:R-:W-:Y:S02]  /*efe0*/  @P0 IMAD.MOV.U32 R8, RZ, RZ, R86 ;  /* 0x000000ffff080224 */ /* 0x010fe400078e0056 */
[----:B------:R-:W-:Y:S02]  /*eff0*/  @P0 IMAD.MOV.U32 R9, RZ, RZ, R68 ;  /* 0x000000ffff090224 */ /* 0x000fe400078e0044 */
[----:B------:R-:W5:Y:S04]  /*f000*/  LDL.LU R68, [R1+0x804] ;  /* 0x0008040001447983 */ /* 0x000f680000300800 */
[----:B------:R0:W3:Y:S04]  /*f010*/  @P0 LDG.E.U8 R6, desc[UR18][R8.64] ;  /* 0x0000001208060981 */ /* 0x0000e8000c1e1100 */
[----:B------:R-:W5:Y:S01]  /*f020*/  LDL.LU R86, [R1+0x800] ;  /* 0x0008000001567983 */ /* 0x000f620000300800 */
[----:B0-----:R-:W-:-:S02]  /*f030*/  @P0 IMAD.MOV.U32 R8, RZ, RZ, R82 ;  /* 0x000000ffff080224 */ /* 0x001fc400078e0052 */
[----:B------:R-:W-:Y:S02]  /*f040*/  @P0 IMAD.MOV.U32 R9, RZ, RZ, R84 ;  /* 0x000000ffff090224 */ /* 0x000fe400078e0054 */
[----:B------:R-:W5:Y:S04]  /*f050*/  LDL.LU R84, [R1+0x7fc] ;  /* 0x0007fc0001547983 */ /* 0x000f680000300800 */
[----:B------:R-:W5:Y:S04]  /*f060*/  LDL.LU R82, [R1+0x7f8] ;  /* 0x0007f80001527983 */ /* 0x000f680000300800 */
[----:B--2---:R0:W-:Y:S02]  /*f070*/  STS.U8 [R25+UR9+0x9e80], R3 ;  /* 0x009e800319007988 */ /* 0x0041e40008000009 */
[----:B0-----:R-:W-:-:S06]  /*f080*/  PRMT R3, RZ, 0x7610, R3 ;  /* 0x00007610ff037816 */ /* 0x001fcc0000000003 */
[----:B------:R0:W2:Y:S04]  /*f090*/  @P0 LDG.E.U8 R3, desc[UR18][R8.64] ;  /* 0x0000001208030981 */ /* 0x0000a8000c1e1100 */
[----:B---3--:R-:W-:Y:S01]  /*f0a0*/  STS.U8 [R10+UR9+0x8300], R6 ;  /* 0x008300060a007988 */ /* 0x008fe20008000009 */
        /* <DEDUP_REMOVED lines=35> */
[----:B------:R-:W-:-:S03]  /*f2e0*/  PRMT R6, RZ, 0x7610, R6 ;  /* 0x00007610ff067816 */ /* 0x000fc60000000006 */
[----:B------:R-:W-:Y:S01]  /*f2f0*/  STS.U8 [R93+UR9+0x9f80], R7 ;  /* 0x009f80075d007988 */ /* 0x000fe20008000009 */
[----:B0-----:R-:W-:Y:S02]  /*f300*/  @P0 IMAD.MOV.U32 R8, RZ, RZ, R89 ;  /* 0x000000ffff080224 */ /* 0x001fe400078e0059 */
[----:B------:R-:W-:-:S05]  /*f310*/  @P0 IMAD.MOV.U32 R9, RZ, RZ, R90 ;  /* 0x000000ffff090224 */ /* 0x000fca00078e005a */
[----:B------:R0:W3:Y:S02]  /*f320*/  @P0 LDG.E.U8 R6, desc[UR18][R8.64] ;  /* 0x0000001208060981 */ /* 0x0000e4000c1e1100 */
[----:B0-----:R-:W-:Y:S02]  /*f330*/  @P0 IMAD.MOV.U32 R8, RZ, RZ, R87 ;  /* 0x000000ffff080224 */ /* 0x001fe400078e0057 */
[----:B------:R-:W-:Y:S01]  /*f340*/  @P0 IMAD.MOV.U32 R9, RZ, RZ, R88 ;  /* 0x000000ffff090224 */ /* 0x000fe200078e0058 */
[----:B--2---:R0:W-:Y:S02]  /*f350*/  STS.U8 [R93+UR9+0x8380], R3 ;  /* 0x008380035d007988 */ /* 0x0041e40008000009 */
[----:B0-----:R-:W-:-:S06]  /*f360*/  PRMT R3, RZ, 0x7610, R3 ;  /* 0x00007610ff037816 */ /* 0x001fcc0000000003 */
[----:B------:R0:W2:Y:S04]  /*f370*/  @P0 LDG.E.U8 R3, desc[UR18][R8.64] ;  /* 0x0000001208030981 */ /* 0x0000a8000c1e1100 */
[----:B---3--:R1:W-:Y:S01]  /*f380*/  STS.U8 [R93+UR9+0x8780], R6 ;  /* 0x008780065d007988 */ /* 0x0083e20008000009 */
[----:B0-----:R-:W-:Y:S02]  /*f390*/  @P0 IMAD.MOV.U32 R8, RZ, RZ, R83 ;  /* 0x000000ffff080224 */ /* 0x001fe400078e0053 */
[----:B------:R-:W-:Y:S01]  /*f3a0*/  @P0 IMAD.MOV.U32 R9, RZ, RZ, R85 ;  /* 0x000000ffff090224 */ /* 0x000fe200078e0055 */
[----:B-1----:R-:W-:-:S06]  /*f3b0*/  PRMT R6, RZ, 0x7610, R6 ;  /* 0x00007610ff067816 */ /* 0x002fcc0000000006 */
        /* <DEDUP_REMOVED lines=15> */
[----:B------:R-:W2:Y:S04]  /*f4b0*/  @P0 LDG.E.U8 R3, desc[UR18][R8.64] ;  /* 0x0000001208030981 */ /* 0x000ea8000c1e1100 */
[----:B---3--:R0:W-:Y:S01]  /*f4c0*/  STS.U8 [R93+UR9+0x9780], R6 ;  /* 0x009780065d007988 */ /* 0x0081e20008000009 */
[----:B------:R-:W-:-:S04]  /*f4d0*/  ISETP.NE.U32.AND P0, PT, RZ, UR11, PT ;  /* 0x0000000bff007c0c */ /* 0x000fc8000bf05070 */
[C---:B------:R-:W-:Y:S02]  /*f4e0*/  ISETP.LT.OR P1, PT, R75.reuse, 0x80, P0 ;  /* 0x000000804b00780c */ /* 0x040fe40000721670 */
[----:B------:R-:W-:Y:S01]  /*f4f0*/  ISETP.GE.AND P2, PT, R75, 0x100, PT ;  /* 0x000001004b00780c */ /* 0x000fe20003f46270 */
[----:B--2---:R0:W-:Y:S01]  /*f500*/  STS.U8 [R93+UR9+0x9b80], R3 ;  /* 0x009b80035d007988 */ /* 0x0041e20008000009 */
[----:B------:R1:W-:Y:S06]  /*f510*/  MEMBAR.ALL.CTA ;  /* 0x0000000000007992 */ /* 0x0003ec0000008000 */
[----:B-1----:R-:W1:Y:S02]  /*f520*/  FENCE.VIEW.ASYNC.S ;  /* 0x00000000000073c6 */ /* 0x002e640000000000 */
[----:B-1----:R-:W-:Y:S06]  /*f530*/  BAR.SYNC.DEFER_BLOCKING 0x0 ;  /* 0x0000000000007b1d */ /* 0x002fec0000010000 */
[----:B------:R-:W-:Y:S05]  /*f540*/  @P1 BRA `(.L_x_6) ;  /* 0x0000000000841947 */ /* 0x000fea0003800000 */
[----:B------:R-:W-:Y:S02]  /*f550*/  UIADD3 UR4, UPT, UPT, UR9, 0x8000, URZ ;  /* 0x0000800009047890 */ /* 0x000fe4000fffe0ff */
[----:B------:R-:W-:Y:S02]  /*f560*/  USHF.R.U32.HI UR12, URZ, 0x4, UR9 ;  /* 0x00000004ff0c7899 */ /* 0x000fe40008011609 */
[----:B------:R-:W-:Y:S02]  /*f570*/  USHF.R.U32.HI UR4, URZ, 0x4, UR4 ;  /* 0x00000004ff047899 */ /* 0x000fe40008011604 */
[----:B------:R-:W-:Y:S02]  /*f580*/  USGXT.U32 UR12, UR12, 0xe ;  /* 0x0000000e0c0c789a */ /* 0x000fe40008000000 */
[----:B------:R-:W-:Y:S02]  /*f590*/  USGXT.U32 UR14, UR4, 0xe ;  /* 0x0000000e040e789a */ /* 0x000fe40008000000 */
[----:B------:R-:W-:-:S02]  /*f5a0*/  UIADD3 UR26, UP1, UPT, UR12, 0x100, URZ ;  /* 0x000001000c1a7890 */ /* 0x000fc4000ff3e0ff */
[----:B------:R-:W-:Y:S01]  /*f5b0*/  UIADD3 UR28, UP2, UPT, UR14, 0x2, URZ ;  /* 0x000000020e1c7890 */ /* 0x000fe2000ff5e0ff */
[----:B------:R-:W-:Y:S01]  /*f5c0*/  UMOV UR4, URZ ;  /* 0x000000ff00047c82 */ /* 0x000fe20008000000 */
[----:B------:R-:W-:Y:S01]  /*f5d0*/  UMOV UR30, 0x0 ;  /* 0x00000000001e7882 */ /* 0x000fe20000000000 */
[----:B------:R-:W-:Y:S02]  /*f5e0*/  UIADD3.X UR27, UPT, UPT, UR4, 0x40004040, URZ, UP1, !UPT ;  /* 0x40004040041b7890 */ /* 0x000fe40008ffe4ff */
[----:B------:R-:W-:Y:S02]  /*f5f0*/  UIADD3.X UR29, UPT, UPT, UR4, 0x40004040, URZ, UP2, !UPT ;  /* 0x40004040041d7890 */ /* 0x000fe400097fe4ff */
[----:B------:R-:W-:Y:S02]  /*f600*/  UIADD3.64 UR16, UPT, UPT, UR26, 0x100, URZ ;  /* 0x000001001a107897 */ /* 0x000fe4000fffe0ff */
[----:B------:R-:W-:Y:S02]  /*f610*/  UIADD3.64 UR20, UPT, UPT, UR28, 0x2, URZ ;  /* 0x000000021c147897 */ /* 0x000fe4000fffe0ff */
[----:B------:R-:W-:-:S02]  /*f620*/  UIADD3.64 UR22, UPT, UPT, UR26, 0x200, URZ ;  /* 0x000002001a167897 */ /* 0x000fc4000fffe0ff */
[----:B------:R-:W-:Y:S01]  /*f630*/  UIADD3.64 UR24, UPT, UPT, UR28, 0x4, URZ ;  /* 0x000000041c187897 */ /* 0x000fe2000fffe0ff */
[----:B------:R-:W-:Y:S01]  /*f640*/  UMOV UR31, 0x8108490 ;  /* 0x08108490001f7882 */ /* 0x000fe20000000000 */
[----:B------:R-:W-:Y:S01]  /*f650*/  UMOV UR13, 0x40004040 ;  /* 0x40004040000d7882 */ /* 0x000fe20000000000 */
[----:B------:R-:W-:Y:S01]  /*f660*/  UMOV UR15, 0x40004040 ;  /* 0x40004040000f7882 */ /* 0x000fe20000000000 */
[----:B------:R-:W-:Y:S01]  /*f670*/  UMOV UR32, 0x0 ;  /* 0x0000000000207882 */ /* 0x000fe20000000000 */
[----:B------:R-:W-:Y:S01]  /*f680*/  UMOV UR33, 0x8108490 ;  /* 0x0810849000217882 */ /* 0x000fe20000000000 */
[----:B------:R-:W-:Y:S01]  /*f690*/  UMOV UR34, 0x0 ;  /* 0x0000000000227882 */ /* 0x000fe20000000000 */
[----:B------:R-:W-:Y:S01]  /*f6a0*/  UMOV UR35, 0x8108490 ;  /* 0x0810849000237882 */ /* 0x000fe20000000000 */
[----:B------:R-:W-:Y:S01]  /*f6b0*/  UMOV UR4, UR6 ;  /* 0x0000000600047c82 */ /* 0x000fe20008000000 */
[----:B------:R-:W-:Y:S01]  /*f6c0*/  UMOV UR5, URZ ;  /* 0x000000ff00057c82 */ /* 0x000fe20008000000 */
[----:B------:R1:W-:Y:S01]  /*f6d0*/  UTCQMMA gdesc[UR12], gdesc[UR14], tmem[UR8], tmem[UR30], idesc[UR31], !UPT ;  /* 0x00ff1e0e0c0075ea */ /* 0x0003e2000f800308 */
[----:B------:R-:W-:Y:S01]  /*f6e0*/  UMOV UR36, 0x0 ;  /* 0x0000000000247882 */ /* 0x000fe20000000000 */
[----:B------:R-:W-:Y:S01]  /*f6f0*/  UMOV UR37, 0x8108490 ;  /* 0x0810849000257882 */ /* 0x000fe20000000000 */
[----:B------:R1:W-:Y:S01]  /*f700*/  UTCQMMA gdesc[UR26], gdesc[UR28], tmem[UR8], tmem[UR32], idesc[UR33], UPT ;  /* 0x00ff201c1a0075ea */ /* 0x0003e2000b800308 */
[----:B------:R-:W-:Y:S01]  /*f710*/  UMOV UR4, UR4 ;  /* 0x0000000400047c82 */ /* 0x000fe20008000000 */
[----:B------:R1:W-:Y:S01]  /*f720*/  UTCQMMA gdesc[UR16], gdesc[UR20], tmem[UR8], tmem[UR34], idesc[UR35], UPT ;  /* 0x00ff2214100075ea */ /* 0x0003e2000b800308 */
[----:B------:R1:W-:Y:S01]  /*f730*/  UTCQMMA gdesc[UR22], gdesc[UR24], tmem[UR8], tmem[UR36], idesc[UR37], UPT ;  /* 0x00ff2418160075ea */ /* 0x0003e2000b800308 */
[----:B------:R1:W-:Y:S01]  /*f740*/  UTCBAR [UR4], URZ ;  /* 0x000000ff040073e9 */ /* 0x0003e200080000ff */
[----:B------:R-:W-:Y:S01]  /*f750*/  NOP ;  /* 0x0000000000007918 */ /* 0x000fe20000000000 */
.L_x_6:
[----:B-1----:R-:W-:Y:S01]  /*f760*/  UMOV UR4, URZ ;  /* 0x000000ff00047c82 */ /* 0x002fe20008000000 */
[----:B------:R-:W-:Y:S05]  /*f770*/  @!P2 BRA `(.L_x_7) ;  /* 0x000000a000cca947 */ /* 0x000fea0003800000 */
[----:B0-----:R-:W-:Y:S01]  /*f780*/  SHF.R.S32.HI R6, RZ, 0x1f, R75 ;  /* 0x0000001fff067819 */ /* 0x001fe2000001144b */
[----:B-----5:R-:W-:Y:S01]  /*f790*/  IMAD.SHL.U32 R3, R4, 0x80, RZ ;  /* 0x0000008004037824 */ /* 0x020fe200078e00ff */
[----:B------:R-:W-:Y:S02]  /*f7a0*/  UIADD3 UR4, UPT, UPT, UR9, 0x4000, URZ ;  /* 0x0000400009047890 */ /* 0x000fe4000fffe0ff */
[----:B------:R-:W-:Y:S01]  /*f7b0*/  LEA.HI R4, R6, R75, RZ, 0x7 ;  /* 0x0000004b06047211 */ /* 0x000fe200078f38ff */
[----:B------:R-:W-:Y:S02]  /*f7c0*/  UIADD3 UR5, UPT, UPT, UR9, 0xa000, URZ ;  /* 0x0000a00009057890 */ /* 0x000fe4000fffe0ff */
[----:B------:R-:W-:Y:S01]  /*f7d0*/  USHF.R.U32.HI UR4, URZ, 0x4, UR4 ;  /* 0x00000004ff047899 */ /* 0x000fe20008011604 */
[----:B------:R-:W-:Y:S01]  /*f7e0*/  SHF.R.S32.HI R4, RZ, 0x7, R4 ;  /* 0x00000007ff047819 */ /* 0x000fe20000011404 */
[----:B------:R-:W-:Y:S02]  /*f7f0*/  USHF.R.U32.HI UR5, URZ, 0x4, UR5 ;  /* 0x00000004ff057899 */ /* 0x000fe40008011605 */
[----:B------:R-:W-:Y:S01]  /*f800*/  USGXT.U32 UR12, UR4, 0xe ;  /* 0x0000000e040c789a */ /* 0x000fe20008000000 */
[----:B------:R-:W-:Y:S01]  /*f810*/  VIMNMX R6, PT, PT, R4, 0x2, !PT ;  /* 0x0000000204067848 */ /* 0x000fe20007fe0100 */
[----:B------:R-:W-:Y:S01]  /*f820*/  IMAD.SHL.U32 R4, R5, 0x80, RZ ;  /* 0x0000008005047824 */ /* 0x000fe200078e00ff */
[----:B------:R-:W-:-:S02]  /*f830*/  USGXT.U32 UR14, UR5, 0xe ;  /* 0x0000000e050e789a */ /* 0x000fc40008000000 */
[----:B------:R-:W-:Y:S01]  /*f840*/  UIADD3 UR28, UP1, UPT, UR12, 0x100, URZ ;  /* 0x000001000c1c7890 */ /* 0x000fe2000ff3e0ff */
[----:B------:R-:W-:Y:S01]  /*f850*/  VIADD R5, R6, 0xfffffffe ;  /* 0xfffffffe06057836 */ /* 0x000fe20000000000 */
[----:B------:R-:W-:Y:S01]  /*f860*/  UIADD3 UR30, UP2, UPT, UR14, 0x2, URZ ;  /* 0x000000020e1e7890 */ /* 0x000fe2000ff5e0ff */
[----:B------:R-:W-:Y:S01]  /*f870*/  IMAD.MOV.U32 R6, RZ, RZ, RZ ;  /* 0x000000ffff067224 */ /* 0x000fe200078e00ff */
[----:B------:R-:W-:Y:S01]  /*f880*/  UMOV UR4, URZ ;  /* 0x000000ff00047c82 */ /* 0x000fe20008000000 */
[----:B------:R-:W-:Y:S01]  /*f890*/  UMOV UR5, URZ ;  /* 0x000000ff00057c82 */ /* 0x000fe20008000000 */
[----:B------:R0:W-:Y:S01]  /*f8a0*/  STL [R1+0x6f4], R5 ;  /* 0x0006f40501007387 */ /* 0x0001e20000100800 */
[----:B------:R-:W-:Y:S01]  /*f8b0*/  UIADD3.X UR29, UPT, UPT, UR4, 0x40004040, URZ, UP1, !UPT ;  /* 0x40004040041d7890 */ /* 0x000fe20008ffe4ff */
[----:B------:R-:W-:Y:S01]  /*f8c0*/  SHF.R.S32.HI R7, RZ, 0x1f, R4 ;  /* 0x0000001fff077819 */ /* 0x000fe20000011404 */
[----:B------:R-:W-:Y:S01]  /*f8d0*/  UIADD3.X UR31, UPT, UPT, UR5, 0x40004040, URZ, UP2, !UPT ;  /* 0x40004040051f7890 */ /* 0x000fe200097fe4ff */
[----:B------:R1:W-:Y:S01]  /*f8e0*/  STL [R1+0x6b8], RZ ;  /* 0x0006b8ff01007387 */ /* 0x0003e20000100800 */
[----:B------:R-:W-:Y:S01]  /*f8f0*/  UMOV UR11, 0x1 ;  /* 0x00000001000b7882 */ /* 0x000fe20000000000 */
[----:B------:R-:W-:-:S02]  /*f900*/  UIADD3.64 UR20, UPT, UPT, UR28, 0x100, URZ ;  /* 0x000001001c147897 */ /* 0x000fc4000fffe0ff */
[----:B------:R-:W-:Y:S01]  /*f910*/  UIADD3.64 UR22, UPT, UPT, UR30, 0x2, URZ ;  /* 0x000000021e167897 */ /* 0x000fe2000fffe0ff */
[----:B0-----:R-:W-:Y:S01]  /*f920*/  SHF.R.S32.HI R5, RZ, 0x1f, R3 ;  /* 0x0000001fff057819 */ /* 0x001fe20000011403 */
[----:B------:R-:W-:Y:S02]  /*f930*/  UIADD3.64 UR24, UPT, UPT, UR28, 0x200, URZ ;  /* 0x000002001c187897 */ /* 0x000fe4000fffe0ff */
[----:B-1----:R-:W-:-:S12]  /*f940*/  UIADD3.64 UR26, UPT, UPT, UR30, 0x4, URZ ;  /* 0x000000041e1a7897 */ /* 0x002fd8000fffe0ff */
.L_x_10:
[----:B------:R-:W2:Y:S01]  /*f950*/  LDL R9, [R1+0x6b8] ;  /* 0x0006b80001097983 */ /* 0x000ea20000100800 */
[----:B------:R-:W-:Y:S01]  /*f960*/  IMAD.U32 R6, R6, -0x80000000, RZ ;  /* 0x8000000006067824 */ /* 0x000fe200078e00ff */
[----:B------:R-:W0:Y:S02]  /*f970*/  LDC R8, c[0x0][0x3a0] ;  /* 0x0000e800ff087b82 */ /* 0x000e240000000800 */
[----:B-1----:R-:W3:Y:S01]  /*f980*/  LDL.LU R7, [R1] ;  /* 0x0000000001077983 */ /* 0x002ee20000300800 */
[----:B-----5:R-:W-:Y:S01]  /*f990*/  IADD3 R84, P4, PT, R3, R84, RZ ;  /* 0x0000005403547210 */ /* 0x020fe20007f9e0ff */
[----:B------:R-:W1:Y:S01]  /*f9a0*/  SYNCS.PHASECHK.TRANS64.TRYWAIT P6, [UR6], R6 ;  /* 0x00000006ff0075a7 */ /* 0x000e6200080c1106 */
[----:B--2---:R-:W-:Y:S01]  /*f9b0*/  VIADD R9, R9, 0x1 ;  /* 0x0000000109097836 */ /* 0x004fe20000000000 */
[----:B---3--:R-:W-:-:S04]  /*f9c0*/  IADD3 R7, P5, PT, R3, R7, RZ ;  /* 0x0000000703077210 */ /* 0x008fc80007fbe0ff */
[----:B------:R2:W-:Y:S01]  /*f9d0*/  STL [R1+0x6cc], R9 ;  /* 0x0006cc0901007387 */ /* 0x0005e20000100800 */
[----:B0-----:R-:W-:-:S03]  /*f9e0*/  IMAD R8, R9, -0x80, R8 ;  /* 0xffffff8009087824 */ /* 0x001fc600078e0208 */
[----:B------:R2:W-:Y:S02]  /*f9f0*/  STL [R1], R7 ;  /* 0x0000000701007387 */ /* 0x0005e40000100800 */
[C---:B------:R-:W-:Y:S02]  /*fa00*/  ISETP.GT.AND P1, PT, R8.reuse, 0x1, PT ;  /* 0x000000010800780c */ /* 0x040fe40003f24270 */
[----:B------:R-:W-:Y:S01]  /*fa10*/  ISETP.GT.AND P2, PT, R8, 0x2, PT ;  /* 0x000000020800780c */ /* 0x000fe20003f44270 */
[----:B-1----:R-:W-:-:S12]  /*fa20*/  @!P6 BRA `(.L_x_8) ;  /* 0x000000c000c0e947 */ /* 0x002fd80003800000 */
.L_x_16:
[----:B------:R0:W-:Y:S04]  /*fa30*/  STL [R1+0x900], R15 ;  /* 0x0009000f01007387 */ /* 0x0001e80000100800 */
[----:B0-----:R-:W3:Y:S04]  /*fa40*/  LDL.LU R15, [R1+0x24] ;  /* 0x00002400010f7983 */ /* 0x001ee80000300800 */
[----:B------:R-:W-:Y:S04]  /*fa50*/  STL [R1+0x8fc], R27 ;  /* 0x0008fc1b01007387 */ /* 0x000fe80000100800 */
[----:B------:R0:W-:Y:S04]  /*fa60*/  STL [R1+0x8f8], R43 ;  /* 0x0008f82b01007387 */ /* 0x0001e80000100800 */
[----:B0-----:R-:W4:Y:S04]  /*fa70*/  LDL R43, [R1] ;  /* 0x00000000012b7983 */ /* 0x001f280000100800 */
[----:B------:R-:W-:Y:S04]  /*fa80*/  STL [R1+0x8f4], R62 ;  /* 0x0008f43e01007387 */ /* 0x000fe80000100800 */
[----:B------:R0:W-:Y:S04]  /*fa90*/  STL [R1+0x8f0], R11 ;  /* 0x0008f00b01007387 */ /* 0x0001e80000100800 */
[----:B0-2---:R-:W2:Y:S04]  /*faa0*/  LDL.LU R11, [R1+0x10] ;  /* 0x00001000010b7983 */ /* 0x005ea80000300800 */
[----:B------:R0:W-:Y:S04]  /*fab0*/  STL [R1+0x8ec], R14 ;  /* 0x0008ec0e01007387 */ /* 0x0001e80000100800 */
[----:B0-----:R-:W2:Y:S04]  /*fac0*/  LDL.LU R14, [R1+0xc] ;  /* 0x00000c00010e7983 */ /* 0x001ea80000300800 */
        /* <DEDUP_REMOVED lines=8> */
[----:B------:R0:W-:Y:S04]  /*fb50*/  STL [R1+0x8c8], R90 ;  /* 0x0008c85a01007387 */ /* 0x0001e80000100800 */
[----:B0-----:R-:W2:Y:S01]  /*fb60*/  LDL.LU R90, [R1+0x38] ;  /* 0x00003800015a7983 */ /* 0x001ea20000300800 */
[C---:B------:R-:W-:Y:S01]  /*fb70*/  IMAD.X R82, R5.reuse, 0x1, R82, P4 ;  /* 0x0000000105527824 */ /* 0x040fe200020e0652 */
[----:B------:R-:W-:Y:S01]  /*fb80*/  PRMT R33, RZ, 0x7610, R33 ;  /* 0x00007610ff217816 */ /* 0x000fe20000000021 */
[----:B------:R-:W-:Y:S01]  /*fb90*/  @P1 IMAD.MOV.U32 R6, RZ, RZ, R84 ;  /* 0x000000ffff061224 */ /* 0x000fe200078e0054 */
[----:B------:R-:W-:Y:S01]  /*fba0*/  STL [R1+0x8c4], R88 ;  /* 0x0008c45801007387 */ /* 0x000fe20000100800 */
[----:B------:R-:W-:Y:S01]  /*fbb0*/  @P1 IMAD.MOV.U32 R7, RZ, RZ, R82 ;  /* 0x000000ffff071224 */ /* 0x000fe200078e0052 */
[----:B------:R-:W-:Y:S01]  /*fbc0*/  ISETP.GT.AND P4, PT, R8, 0x3, PT ;  /* 0x000000030800780c */ /* 0x000fe20003f84270 */
[----:B------:R-:W-:Y:S01]  /*fbd0*/  IMAD.X R86, R5, 0x1, R86, P5 ;  /* 0x0000000105567824 */ /* 0x000fe200028e0656 */
[----:B------:R-:W-:Y:S01]  /*fbe0*/  STL [R1+0x8c0], R28 ;  /* 0x0008c01c01007387 */ /* 0x000fe20000100800 */
[----:B------:R-:W-:-:S03]  /*fbf0*/  PRMT R59, RZ, 0x7610, R59 ;  /* 0x00007610ff3b7816 */ /* 0x000fc6000000003b */
[----:B------:R-:W-:Y:S04]  /*fc00*/  STL [R1+0x8bc], R44 ;  /* 0x0008bc2c01007387 */ /* 0x000fe80000100800 */
[----:B------:R-:W-:Y:S04]  /*fc10*/  STL [R1+0x8b8], R73 ;  /* 0x0008b84901007387 */ /* 0x000fe80000100800 */
[----:B------:R-:W-:Y:S04]  /*fc20*/  STL [R1+0x8b4], R80 ;  /* 0x0008b45001007387 */ /* 0x000fe80000100800 */
[----:B------:R0:W-:Y:S04]  /*fc30*/  STL [R1+0x8b0], R79 ;  /* 0x0008b04f01007387 */ /* 0x0001e80000100800 */
        /* <DEDUP_REMOVED lines=20> */
[----:B------:R1:W2:Y:S04]  /*fd80*/  @P1 LDG.E.U8 R33, desc[UR18][R6.64] ;  /* 0x0000001206211981 */ /* 0x0002a8000c1e1100 */
[----:B------:R-:W-:Y:S04]  /*fd90*/  STL [R1+0x85c], R61 ;  /* 0x00085c3d01007387 */ /* 0x000fe80000100800 */
[----:B------:R-:W-:Y:S01]  /*fda0*/  STL [R1+0x858], R60 ;  /* 0x0008583c01007387 */ /* 0x000fe20000100800 */
[----:B-1----:R-:W-:-:S03]  /*fdb0*/  @P2 IMAD.MOV.U32 R7, RZ, RZ, R86 ;  /* 0x000000ffff072224 */ /* 0x002fc600078e0056 */
[----:B------:R-:W-:Y:S04]  /*fdc0*/  STL [R1+0x854], R4 ;  /* 0x0008540401007387 */ /* 0x000fe80000100800 */
[----:B------:R-:W-:Y:S04]  /*fdd0*/  STL [R1+0x850], R48 ;  /* 0x0008503001007387 */ /* 0x000fe80000100800 */
[----:B------:R-:W-:Y:S01]  /*fde0*/  STL [R1+0x7f8], R68 ;  /* 0x0007f84401007387 */ /* 0x000fe20000100800 */
[----:B------:R-:W-:-:S03]  /*fdf0*/  PRMT R13, RZ, 0x7610, R13 ;  /* 0x00007610ff0d7816 */ /* 0x000fc6000000000d */
[----:B------:R-:W-:Y:S04]  /*fe00*/  STL [R1+0x800], R84 ;  /* 0x0008005401007387 */ /* 0x000fe80000100800 */
[----:B------:R-:W-:Y:S01]  /*fe10*/  STL [R1+0x7fc], R82 ;  /* 0x0007fc5201007387 */ /* 0x000fe20000100800 */
[C---:B---3--:R-:W-:Y:S01]  /*fe20*/  IADD3 R15, P6, PT, R3.reuse, R15, RZ ;  /* 0x0000000f030f7210 */ /* 0x048fe20007fde0ff */
[----:B----4-:R-:W-:Y:S02]  /*fe30*/  @P2 IMAD.MOV.U32 R6, RZ, RZ, R43 ;  /* 0x000000ffff062224 */ /* 0x010fe400078e002b */
[----:B------:R-:W3:Y:S04]  /*fe40*/  LDL.LU R43, [R1+0x30] ;  /* 0x00003000012b7983 */ /* 0x000ee80000300800 */
[----:B0-----:R-:W4:Y:S04]  /*fe50*/  LDL.LU R79, [R1+0x48] ;  /* 0x00004800014f7983 */ /* 0x001f280000300800 */
[----:B------:R0:W3:Y:S01]  /*fe60*/  @P2 LDG.E.U8 R59, desc[UR18][R6.64] ;  /* 0x00000012063b2981 */ /* 0x0000e2000c1e1100 */
[----:B--2---:R-:W-:-:S05]  /*fe70*/  IADD3 R11, P1, PT, R3, R11, RZ ;  /* 0x0000000b030b7210 */ /* 0x004fca0007f3e0ff */
[----:B------:R1:W-:Y:S01]  /*fe80*/  STL [R1+0x10], R11 ;  /* 0x0000100b01007387 */ /* 0x0003e20000100800 */
[----:B0-----:R-:W-:-:S03]  /*fe90*/  @P4 IMAD.MOV.U32 R6, RZ, RZ, R11 ;  /* 0x000000ffff064224 */ /* 0x001fc600078e000b */
[----:B------:R-:W-:Y:S01]  /*fea0*/  STL [R1+0x804], R86 ;  /* 0x0008045601007387 */ /* 0x000fe20000100800 */
[----:B------:R-:W-:-:S04]  /*feb0*/  IMAD.X R14, R5, 0x1, R14, P1 ;  /* 0x00000001050e7824 */ /* 0x000fc800008e060e */
[----:B------:R-:W-:Y:S01]  /*fec0*/  @P4 IMAD.MOV.U32 R7, RZ, RZ, R14 ;  /* 0x000000ffff074224 */ /* 0x000fe200078e000e */
[----:B------:R0:W-:Y:S04]  /*fed0*/  STL [R1+0xc], R14 ;  /* 0x00000c0e01007387 */ /* 0x0001e80000100800 */
[----:B-1----:R-:W2:Y:S04]  /*fee0*/  LDL.LU R11, [R1+0x60] ;  /* 0x00006000010b7983 */ /* 0x002ea80000300800 */
[----:B------:R1:W-:Y:S04]  /*fef0*/  STL [R1+0x24], R15 ;  /* 0x0000240f01007387 */ /* 0x0003e80000100800 */
[----:B0-----:R-:W2:Y:S04]  /*ff00*/  LDL.LU R14, [R1+0x74] ;  /* 0x00007400010e7983 */ /* 0x001ea80000300800 */
[----:B------:R0:W2:Y:S02]  /*ff10*/  @P4 LDG.E.U8 R13, desc[UR18][R6.64] ;  /* 0x00000012060d4981 */ /* 0x0000a4000c1e1100 */
[----:B0-----:R-:W-:Y:S01]  /*ff20*/  IMAD.MOV.U32 R7, RZ, RZ, R15 ;  /* 0x000000ffff077224 */ /* 0x001fe200078e000f */
[----:B------:R-:W-:-:S05]  /*ff30*/  IADD3 R90, P2, PT, R3, R90, RZ ;  /* 0x0000005a035a7210 */ /* 0x000fca0007f5e0ff */
[----:B------:R-:W-:Y:S04]  /*ff40*/  STL [R1+0x38], R90 ;  /* 0x0000385a01007387 */ /* 0x000fe80000100800 */
[----:B-1----:R-:W2:Y:S04]  /*ff50*/  LDL.LU R15, [R1+0x900] ;  /* 0x00090000010f7983 */ /* 0x002ea80000300800 */
[----:B------:R-:W2:Y:S01]  /*ff60*/  LDL.LU R6, [R1+0x1c] ;  /* 0x00001c0001067983 */ /* 0x000ea20000300800 */
[----:B------:R-:W-:Y:S02]  /*ff70*/  ISETP.GT.AND P5, PT, R8, 0x4, PT ;  /* 0x000000040800780c */ /* 0x000fe40003fa4270 */
[----:B------:R-:W-:Y:S01]  /*ff80*/  PRMT R27, RZ, 0x7610, R27 ;  /* 0x00007610ff1b7816 */ /* 0x000fe2000000001b */
[----:B--2---:R-:W-:-:S10]  /*ff90*/  IMAD.X R6, R5, 0x1, R6, P6 ;  /* 0x0000000105067824 */ /* 0x004fd400030e0606 */
[-C--:B------:R-:W-:Y:S01]  /*ffa0*/  @P5 LOP3.LUT R7, R7, R6.reuse, RZ, 0x3c, !PT ;  /* 0x0000000607075212 */ /* 0x080fe200078e3cff */
[----:B------:R0:W-:Y:S03]  /*ffb0*/  STL [R1+0x1c], R6 ;  /* 0x00001c0601007387 */ /* 0x0001e60000100800 */
[----:B0-----:R-:W-:-:S04]  /*ffc0*/  @P5 LOP3.LUT R6, R7, R6, RZ, 0x3c, !PT ;  /* 0x0000000607065212 */ /* 0x001fc800078e3cff */
[----:B------:R-:W-:-:S05]  /*ffd0*/  @P5 LOP3.LUT R7, R7, R6, RZ, 0x3c, !PT ;  /* 0x0000000607075212 */ /* 0x000fca00078e3cff */
[----:B------:R0:W2:Y:S01]  /*ffe0*/  @P5 LDG.E.U8 R27, desc[UR18][R6.64] ;  /* 0x00000012061b5981 */ /* 0x0000a2000c1e1100 */
[----:B------:R-:W-:Y:S01]  /*fff0*/  ISETP.GT.AND P1, PT, R8, 0x5, PT ;  /* 0x000000050800780c */ /* 0x000fe20003f24270 */
[----:B---3--:R-:W-:Y:S01]  /*10000*/  IMAD.X R43, R5, 0x1, R43, P2 ;  /* 0x00000001052b7824 */ /* 0x008fe200010e062b */
[----:B------:R-:W-:-:S04]  /*10010*/  PRMT R29, RZ, 0x7610, R29 ;  /* 0x00007610ff1d7816 */ /* 0x000fc8000000001d */
[----:B------:R-:W-:Y:S01]  /*10020*/  STL [R1+0x30], R43 ;  /* 0x0000302b01007387 */ /* 0x000fe20000100800 */
[----:B0-----:R-:W-:-:S06]  /*10030*/  IMAD.MOV.U32 R7, RZ, RZ, R43 ;  /* 0x000000ffff077224 */ /* 0x001fcc00078e002b */
[----:B------:R-:W-:-:S05]  /*10040*/  @P1 IMAD.MOV.U32 R6, RZ, RZ, R90 ;  /* 0x000000ffff061224 */ /* 0x000fca00078e005a */
[----:B------:R-:W3:Y:S04]  /*10050*/  @P1 LDG.E.U8 R29, desc[UR18][R6.64] ;  /* 0x00000012061d1981 */ /* 0x000ee8000c1e1100 */
[----:B--2---:R0:W-:Y:S04]  /*10060*/  STL [R1+0x6c8], R27 ;  /* 0x0006c81b01007387 */ /* 0x0041e80000100800 */
[----:B0-----:R-:W2:Y:S04]  /*10070*/  LDL.LU R27, [R1+0x8fc] ;  /* 0x0008fc00011b7983 */ /* 0x001ea80000300800 */
[----:B------:R-:W2:Y:S04]  /*10080*/  LDL.LU R43, [R1+0x8f8] ;  /* 0x0008f800012b7983 */ /* 0x000ea80000300800 */
[----:B------:R-:W2:Y:S01]  /*10090*/  LDL.LU R7, [R1+0x3c] ;  /* 0x00003c0001077983 */ /* 0x000ea20000300800 */
[----:B------:R-:W-:-:S02]  /*100a0*/  ISETP.GT.AND P2, PT, R8, 0x6, PT ;  /* 0x000000060800780c */ /* 0x000fc40003f44270 */
[C---:B----4-:R-:W-:Y:S01]  /*100b0*/  IADD3 R79, P5, PT, R3.reuse, R79, RZ ;  /* 0x0000004f034f7210 */ /* 0x050fe20007fbe0ff */
[----:B------:R-:W4:Y:S01]  /*100c0*/  LDL.LU R90, [R1+0x64] ;  /* 0x00006400015a7983 */ /* 0x000f220000300800 */
[----:B------:R-:W-:Y:S02]  /*100d0*/  PRMT R42, RZ, 0x7610, R42 ;  /* 0x00007610ff2a7816 */ /* 0x000fe4000000002a */
[----:B------:R-:W-:Y:S01]  /*100e0*/  IADD3 R11, P6, PT, R3, R11, RZ ;  /* 0x0000000b030b7210 */ /* 0x000fe20007fde0ff */
[----:B------:R-:W-:Y:S04]  /*100f0*/  STL [R1+0x48], R79 ;  /* 0x0000484f01007387 */ /* 0x000fe80000100800 */
[----:B---3--:R0:W-:Y:S02]  /*10100*/  STL [R1+0x6c4], R29 ;  /* 0x0006c41d01007387 */ /* 0x0081e40000100800 */
[----:B------:R-:W-:-:S02]  /*10110*/  @P2 IMAD.MOV.U32 R6, RZ, RZ, R79 ;  /* 0x000000ffff062224 */ /* 0x000fc400078e004f */
[----:B0-----:R-:W3:Y:S01]  /*10120*/  LDL.LU R29, [R1+0x88] ;  /* 0x00008800011d7983 */ /* 0x001ee20000300800 */
[----:B--2---:R-:W-:-:S05]  /*10130*/  IMAD.X R7, R5, 0x1, R7, P5 ;  /* 0x0000000105077824 */ /* 0x004fca00028e0607 */
[----:B------:R0:W-:Y:S04]  /*10140*/  STL [R1+0x3c], R7 ;  /* 0x00003c0701007387 */ /* 0x0001e80000100800 */
[----:B------:R0:W2:Y:S04]  /*10150*/  @P2 LDG.E.U8 R42, desc[UR18][R6.64] ;  /* 0x00000012062a2981 */ /* 0x0000a8000c1e1100 */
[----:B------:R1:W-:Y:S04]  /*10160*/  STL [R1+0x60], R11 ;  /* 0x0000600b01007387 */ /* 0x0003e80000100800 */
[----:B------:R-:W3:Y:S01]  /*10170*/  LDL.LU R6, [R1+0x58] ;  /* 0x0000580001067983 */ /* 0x000ee20000300800 */
[----:B------:R-:W-:Y:S01]  /*10180*/  ISETP.GT.AND P4, PT, R8, 0x7, PT ;  /* 0x000000070800780c */ /* 0x000fe20003f84270 */
[----:B0-----:R-:W-:Y:S01]  /*10190*/  IMAD.MOV.U32 R7, RZ, RZ, R11 ;  /* 0x000000ffff077224 */ /* 0x001fe200078e000b */
[----:B------:R-:W-:Y:S01]  /*101a0*/  IADD3 R14, P5, PT, R3, R14, RZ ;  /* 0x0000000e030e7210 */ /* 0x000fe20007fbe0ff */
[----:B------:R-:W4:Y:S04]  /*101b0*/  LDL.LU R79, [R1+0x78] ;  /* 0x00007800014f7983 */ /* 0x000f280000300800 */
[----:B------:R-:W-:Y:S04]  /*101c0*/  STL [R1+0x74], R14 ;  /* 0x0000740e01007387 */ /* 0x000fe80000100800 */
[----:B-1----:R-:W4:Y:S01]  /*101d0*/  LDL.LU R11, [R1+0x98] ;  /* 0x00009800010b7983 */ /* 0x002f220000300800 */
[----:B------:R-:W-:-:S03]  /*101e0*/  PRMT R62, RZ, 0x7610, R62 ;  /* 0x00007610ff3e7816 */ /* 0x000fc6000000003e */
[----:B--2---:R0:W-:Y:S01]  /*101f0*/  STL [R1+0x6c0], R42 ;  /* 0x0006c02a01007387 */ /* 0x0041e20000100800 */
[----:B---3--:R-:W-:-:S03]  /*10200*/  IMAD.X R6, R5, 0x1, R6, P6 ;  /* 0x0000000105067824 */ /* 0x008fc600030e0606 */
[----:B0-----:R-:W2:Y:S02]  /*10210*/  LDL.LU R42, [R1+0xb0] ;  /* 0x0000b000012a7983 */ /* 0x001ea40000300800 */
[-C--:B------:R-:W-:Y:S02]  /*10220*/  @P4 LOP3.LUT R7, R7, R6.reuse, RZ, 0x3c, !PT ;  /* 0x0000000607074212 */ /* 0x080fe400078e3cff */
[----:B------:R0:W-:Y:S02]  /*10230*/  STL [R1+0x58], R6 ;  /* 0x0000580601007387 */ /* 0x0001e40000100800 */
[----:B0-----:R-:W-:-:S04]  /*10240*/  @P4 LOP3.LUT R6, R7, R6, RZ, 0x3c, !PT ;  /* 0x0000000607064212 */ /* 0x001fc800078e3cff */
[----:B------:R-:W-:-:S05]  /*10250*/  @P4 LOP3.LUT R7, R7, R6, RZ, 0x3c, !PT ;  /* 0x0000000607074212 */ /* 0x000fca00078e3cff */
[----:B------:R0:W3:Y:S01]  /*10260*/  @P4 LDG.E.U8 R62, desc[UR18][R6.64] ;  /* 0x00000012063e4981 */ /* 0x0000e2000c1e1100 */
[C---:B------:R-:W-:Y:S02]  /*10270*/  ISETP.GT.AND P1, PT, R8.reuse, 0x8, PT ;  /* 0x000000080800780c */ /* 0x040fe40003f24270 */
[----:B------:R-:W-:Y:S01]  /*10280*/  ISETP.GT.AND P2, PT, R8, 0x9, PT ;  /* 0x000000090800780c */ /* 0x000fe20003f44270 */
[----:B----4-:R-:W-:Y:S01]  /*10290*/  IMAD.X R90, R5, 0x1, R90, P5 ;  /* 0x00000001055a7824 */ /* 0x010fe200028e065a */
[----:B------:R-:W-:Y:S02]  /*102a0*/  IADD3 R29, P5, PT, R3, R29, RZ ;  /* 0x0000001d031d7210 */ /* 0x000fe40007fbe0ff */
[----:B------:R-:W-:Y:S02]  /*102b0*/  PRMT R16, RZ, 0x7610, R16 ;  /* 0x00007610ff107816 */ /* 0x000fe40000000010 */
[----:B------:R-:W-:Y:S01]  /*102c0*/  STL [R1+0x64], R90 ;  /* 0x0000645a01007387 */ /* 0x000fe20000100800 */
[----:B------:R-:W-:-:S04]  /*102d0*/  IMAD.X R79, R5, 0x1, R79, P5 ;  /* 0x00000001054f7824 */ /* 0x000fc800028e064f */
[----:B0-----:R-:W-:Y:S02]  /*102e0*/  @P1 IMAD.MOV.U32 R6, RZ, RZ, R14 ;  /* 0x000000ffff061224 */ /* 0x001fe400078e000e */
[----:B------:R-:W-:Y:S01]  /*102f0*/  @P1 IMAD.MOV.U32 R7, RZ, RZ, R90 ;  /* 0x000000ffff071224 */ /* 0x000fe200078e005a */
[----:B------:R-:W-:Y:S02]  /*10300*/  PRMT R32, RZ, 0x7610, R32 ;  /* 0x00007610ff207816 */ /* 0x000fe40000000020 */
[----:B------:R-:W-:Y:S02]  /*10310*/  IADD3 R11, P6, PT, R3, R11, RZ ;  /* 0x0000000b030b7210 */ /* 0x000fe40007fde0ff */
[----:B------:R0:W4:Y:S02]  /*10320*/  @P1 LDG.E.U8 R16, desc[UR18][R6.64] ;  /* 0x0000001206101981 */ /* 0x000124000c1e1100 */
[----:B0-----:R-:W-:Y:S02]  /*10330*/  @P2 IMAD.MOV.U32 R6, RZ, RZ, R29 ;  /* 0x000000ffff062224 */ /* 0x001fe400078e001d */
[----:B------:R-:W-:-:S05]  /*10340*/  @P2 IMAD.MOV.U32 R7, RZ, RZ, R79 ;  /* 0x000000ffff072224 */ /* 0x000fca00078e004f */
[----:B------:R0:W4:Y:S02]  /*10350*/  @P2 LDG.E.U8 R32, desc[UR18][R6.64] ;  /* 0x0000001206202981 */ /* 0x000124000c1e1100 */
[----:B0-----:R-:W-:Y:S01]  /*10360*/  IMAD.MOV.U32 R7, RZ, RZ, R11 ;  /* 0x000000ffff077224 */ /* 0x001fe200078e000b */
[----:B--2---:R-:W-:Y:S01]  /*10370*/  IADD3 R42, P5, PT, R3, R42, RZ ;  /* 0x0000002a032a7210 */ /* 0x004fe20007fbe0ff */
[----:B---3--:R0:W-:Y:S04]  /*10380*/  STL [R1+0x6bc], R62 ;  /* 0x0006bc3e01007387 */ /* 0x0081e80000100800 */
[----:B0-----:R-:W2:Y:S04]  /*10390*/  LDL.LU R62, [R1+0x8f4] ;  /* 0x0008f400013e7983 */ /* 0x001ea80000300800 */
[----:B------:R-:W3:Y:S04]  /*103a0*/  LDL.LU R90, [R1+0xa0] ;  /* 0x0000a000015a7983 */ /* 0x000ee80000300800 */
[----:B------:R-:W2:Y:S04]  /*103b0*/  LDL.LU R14, [R1+0xb8] ;  /* 0x0000b800010e7983 */ /* 0x000ea80000300800 */
[----:B------:R0:W-:Y:S04]  /*103c0*/  STL [R1+0x88], R29 ;  /* 0x0000881d01007387 */ /* 0x0001e80000100800 */
[----:B------:R1:W-:Y:S04]  /*103d0*/  STL [R1+0x78], R79 ;  /* 0x0000784f01007387 */ /* 0x0003e80000100800 */
[----:B0-----:R-:W4:Y:S04]  /*103e0*/  LDL.LU R29, [R1+0xd0] ;  /* 0x0000d000011d7983 */ /* 0x001f280000300800 */
[----:B------:R0:W-:Y:S04]  /*103f0*/  STL [R1+0x98], R11 ;  /* 0x0000980b01007387 */ /* 0x0001e80000100800 */
[----:B-1----:R-:W4:Y:S04]  /*10400*/  LDL.LU R79, [R1+0xe8] ;  /* 0x0000e800014f7983 */ /* 0x002f280000300800 */
[----:B------:R-:W-:Y:S04]  /*10410*/  STL [R1+0xb0], R42 ;  /* 0x0000b02a01007387 */ /* 0x000fe80000100800 */
[----:B0-----:R-:W4:Y:S04]  /*10420*/  LDL.LU R11, [R1+0x8f0] ;  /* 0x0008f000010b7983 */ /* 0x001f280000300800 */
[----:B------:R-:W4:Y:S01]  /*10430*/  LDL.LU R6, [R1+0x94] ;  /* 0x0000940001067983 */ /* 0x000f220000300800 */
[----:B------:R-:W-:-:S02]  /*10440*/  ISETP.GT.AND P4, PT, R8, 0xa, PT ;  /* 0x0000000a0800780c */ /* 0x000fc40003f84270 */
[----:B------:R-:W-:Y:S02]  /*10450*/  ISETP.GT.AND P1, PT, R8, 0xb, PT ;  /* 0x0000000b0800780c */ /* 0x000fe40003f24270 */
[----:B------:R-:W-:Y:S02]  /*10460*/  PRMT R49, RZ, 0x7610, R49 ;  /* 0x00007610ff317816 */ /* 0x000fe40000000031 */
[----:B------:R-:W-:Y:S01]  /*10470*/  PRMT R81, RZ, 0x7610, R81 ;  /* 0x00007610ff517816 */ /* 0x000fe20000000051 */
[----:B---3--:R-:W-:Y:S01]  /*10480*/  IMAD.X R90, R5, 0x1, R90, P5 ;  /* 0x00000001055a7824 */ /* 0x008fe200028e065a */
[----:B--2---:R-:W-:Y:S01]  /*10490*/  IADD3 R14, P5, PT, R3, R14, RZ ;  /* 0x0000000e030e7210 */ /* 0x004fe20007fbe0ff */
[----:B----4-:R-:W-:-:S05]  /*104a0*/  IMAD.X R6, R5, 0x1, R6, P6 ;  /* 0x0000000105067824 */ /* 0x010fca00030e0606 */
[-C--:B------:R-:W-:Y:S01]  /*104b0*/  @P4 LOP3.LUT R7, R7, R6.reuse, RZ, 0x3c, !PT ;  /* 0x0000000607074212 */ /* 0x080fe200078e3cff */
[----:B------:R0:W-:Y:S03]  /*104c0*/  STL [R1+0x94], R6 ;  /* 0x0000940601007387 */ /* 0x0001e60000100800 */
[----:B0-----:R-:W-:-:S04]  /*104d0*/  @P4 LOP3.LUT R6, R7, R6, RZ, 0x3c, !PT ;  /* 0x0000000607064212 */ /* 0x001fc800078e3cff */
[----:B------:R-:W-:Y:S01]  /*104e0*/  @P4 LOP3.LUT R7, R7, R6, RZ, 0x3c, !PT ;  /* 0x0000000607074212 */ /* 0x000fe200078e3cff */
[----:B------:R0:W-:Y:S04]  /*104f0*/  STL [R1+0xa0], R90 ;  /* 0x0000a05a01007387 */ /* 0x0001e80000100800 */
[----:B------:R1:W2:Y:S02]  /*10500*/  @P4 LDG.E.U8 R49, desc[UR18][R6.64] ;  /* 0x0000001206314981 */ /* 0x0002a4000c1e1100 */
[----:B-1----:R-:W-:Y:S02]  /*10510*/  @P1 IMAD.MOV.U32 R6, RZ, RZ, R42 ;  /* 0x000000ffff061224 */ /* 0x002fe400078e002a */
[----:B------:R-:W-:Y:S01]  /*10520*/  @P1 IMAD.MOV.U32 R7, RZ, RZ, R90 ;  /* 0x000000ffff071224 */ /* 0x000fe200078e005a */
[----:B------:R-:W3:Y:S04]  /*10530*/  LDL.LU R42, [R1+0xd4] ;  /* 0x0000d400012a7983 */ /* 0x000ee80000300800 */
[----:B0-----:R-:W4:Y:S04]  /*10540*/  LDL.LU R90, [R1+0xf0] ;  /* 0x0000f000015a7983 */ /* 0x001f280000300800 */
[----:B------:R0:W2:Y:S04]  /*10550*/  @P1 LDG.E.U8 R81, desc[UR18][R6.64] ;  /* 0x0000001206511981 */ /* 0x0000a8000c1e1100 */
[----:B------:R1:W-:Y:S01]  /*10560*/  STL [R1+0xb8], R14 ;  /* 0x0000b80e01007387 */ /* 0x0003e20000100800 */
[----:B0-----:R-:W-:-:S03]  /*10570*/  IMAD.MOV.U32 R7, RZ, RZ, R14 ;  /* 0x000000ffff077224 */ /* 0x001fc600078e000e */
[----:B-1----:R-:W2:Y:S04]  /*10580*/  LDL.LU R14, [R1+0x8ec] ;  /* 0x0008ec00010e7983 */ /* 0x002ea80000300800 */
[----:B------:R-:W2:Y:S01]  /*10590*/  LDL.LU R6, [R1+0xb4] ;  /* 0x0000b40001067983 */ /* 0x000ea20000300800 */
[----:B------:R-:W-:Y:S02]  /*105a0*/  ISETP.GT.AND P2, PT, R8, 0xc, PT ;  /* 0x0000000c0800780c */ /* 0x000fe40003f44270 */
[----:B------:R-:W-:Y:S02]  /*105b0*/  PRMT R70, RZ, 0x7610, R70 ;  /* 0x00007610ff467816 */ /* 0x000fe40000000046 */
[----:B------:R-:W-:Y:S01]  /*105c0*/  IADD3 R29, P6, PT, R3, R29, RZ ;  /* 0x0000001d031d7210 */ /* 0x000fe20007fde0ff */
[----:B--2---:R-:W-:-:S08]  /*105d0*/  IMAD.X R6, R5, 0x1, R6, P5 ;  /* 0x0000000105067824 */ /* 0x004fd000028e0606 */
[-C--:B------:R-:W-:Y:S01]  /*105e0*/  @P2 LOP3.LUT R7, R7, R6.reuse, RZ, 0x3c, !PT ;  /* 0x0000000607072212 */ /* 0x080fe200078e3cff */
[----:B------:R0:W-:Y:S03]  /*105f0*/  STL [R1+0xb4], R6 ;  /* 0x0000b40601007387 */ /* 0x0001e60000100800 */
[----:B0-----:R-:W-:-:S04]  /*10600*/  @P2 LOP3.LUT R6, R7, R6, RZ, 0x3c, !PT ;  /* 0x0000000607062212 */ /* 0x001fc800078e3cff */
[----:B------:R-:W-:Y:S01]  /*10610*/  @P2 LOP3.LUT R7, R7, R6, RZ, 0x3c, !PT ;  /* 0x0000000607072212 */ /* 0x000fe200078e3cff */
[----:B------:R-:W-:Y:S04]  /*10620*/  STL [R1+0xd0], R29 ;  /* 0x0000d01d01007387 */ /* 0x000fe80000100800 */
[----:B------:R0:W2:Y:S04]  /*10630*/  @P2 LDG.E.U8 R70, desc[UR18][R6.64] ;  /* 0x0000001206462981 */ /* 0x0000a8000c1e1100 */
[----:B------:R-:W3:Y:S01]  /*10640*/  LDL.LU R6, [R1+0xcc] ;  /* 0x0000cc0001067983 */ /* 0x000ee20000300800 */
[----:B------:R-:W-:Y:S01]  /*10650*/  ISETP.GT.AND P4, PT, R8, 0xd, PT ;  /* 0x0000000d0800780c */ /* 0x000fe20003f84270 */
[----:B0-----:R-:W-:Y:S01]  /*10660*/  IMAD.MOV.U32 R7, RZ, RZ, R29 ;  /* 0x000000ffff077224 */ /* 0x001fe200078e001d */
[----:B------:R-:W-:-:S02]  /*10670*/  IADD3 R79, P5, PT, R3, R79, RZ ;  /* 0x0000004f034f7210 */ /* 0x000fc40007fbe0ff */
[----:B------:R-:W-:Y:S01]  /*10680*/  PRMT R26, RZ, 0x7610, R26 ;  /* 0x00007610ff1a7816 */ /* 0x000fe2000000001a */
[----:B--2---:R0:W-:Y:S01]  /*10690*/  STL [R1+0x6b4], R70 ;  /* 0x0006b44601007387 */ /* 0x0041e20000100800 */
[----:B---3--:R-:W-:-:S03]  /*106a0*/  IMAD.X R6, R5, 0x1, R6, P6 ;  /* 0x0000000105067824 */ /* 0x008fc600030e0606 */
[----:B0-----:R-:W2:Y:S04]  /*106b0*/  LDL.LU R70, [R1+0x108] ;  /* 0x0001080001467983 */ /* 0x001ea80000300800 */
[-C--:B------:R-:W-:Y:S01]  /*106c0*/  @P4 LOP3.LUT R7, R7, R6.reuse, RZ, 0x3c, !PT ;  /* 0x0000000607074212 */ /* 0x080fe200078e3cff */
[----:B------:R-:W-:Y:S04]  /*106d0*/  STL [R1+0xe8], R79 ;  /* 0x0000e84f01007387 */ /* 0x000fe80000100800 */
[----:B------:R-:W3:Y:S04]  /*106e0*/  LDL.LU R29, [R1+0x120] ;  /* 0x00012000011d7983 */ /* 0x000ee80000300800 */
[----:B------:R0:W-:Y:S02]  /*106f0*/  STL [R1+0xcc], R6 ;  /* 0x0000cc0601007387 */ /* 0x0001e40000100800 */
[----:B0-----:R-:W-:-:S04]  /*10700*/  @P4 LOP3.LUT R6, R7, R6, RZ, 0x3c, !PT ;  /* 0x0000000607064212 */ /* 0x001fc800078e3cff */
[----:B------:R-:W-:-:S05]  /*10710*/  @P4 LOP3.LUT R7, R7, R6, RZ, 0x3c, !PT ;  /* 0x0000000607074212 */ /* 0x000fca00078e3cff */
[----:B------:R0:W2:Y:S01]  /*10720*/  @P4 LDG.E.U8 R26, desc[UR18][R6.64] ;  /* 0x00000012061a4981 */ /* 0x0000a2000c1e1100 */
[----:B------:R-:W-:Y:S01]  /*10730*/  ISETP.GT.AND P1, PT, R8, 0xe, PT ;  /* 0x0000000e0800780c */ /* 0x000fe20003f24270 */
[----:B------:R-:W-:Y:S01]  /*10740*/  IMAD.X R42, R5, 0x1, R42, P5 ;  /* 0x00000001052a7824 */ /* 0x000fe200028e062a */
[----:B------:R-:W-:-:S04]  /*10750*/  PRMT R44, RZ, 0x7610, R44 ;  /* 0x00007610ff2c7816 */ /* 0x000fc8000000002c */
[----:B------:R-:W-:Y:S01]  /*10760*/  STL [R1+0xd4], R42 ;  /* 0x0000d42a01007387 */ /* 0x000fe20000100800 */
[----:B0-----:R-:W-:-:S06]  /*10770*/  IMAD.MOV.U32 R7, RZ, RZ, R42 ;  /* 0x000000ffff077224 */ /* 0x001fcc00078e002a */
[----:B------:R-:W-:-:S05]  /*10780*/  @P1 IMAD.MOV.U32 R6, RZ, RZ, R79 ;  /* 0x000000ffff061224 */ /* 0x000fca00078e004f */
[----:B------:R0:W3:Y:S04]  /*10790*/  @P1 LDG.E.U8 R44, desc[UR18][R6.64] ;  /* 0x00000012062c1981 */ /* 0x0000e8000c1e1100 */
[----:B--2---:R1:W-:Y:S04]  /*107a0*/  STL [R1+0x6b0], R26 ;  /* 0x0006b01a01007387 */ /* 0x0043e80000100800 */
[----:B-1----:R-:W2:Y:S04]  /*107b0*/  LDL.LU R26, [R1+0x8e8] ;  /* 0x0008e800011a7983 */ /* 0x002ea80000300800 */
[----:B------:R-:W2:Y:S04]  /*107c0*/  LDL.LU R42, [R1+0x8e4] ;  /* 0x0008e400012a7983 */ /* 0x000ea80000300800 */
[----:B------:R-:W2:Y:S01]  /*107d0*/  LDL.LU R7, [R1+0xec] ;  /* 0x0000ec0001077983 */ /* 0x000ea20000300800 */
[----:B------:R-:W-:-:S02]  /*107e0*/  ISETP.GT.AND P2, PT, R8, 0xf, PT ;  /* 0x0000000f0800780c */ /* 0x000fc40003f44270 */
[----:B----4-:R-:W-:Y:S01]  /*107f0*/  IADD3 R90, P5, PT, R3, R90, RZ ;  /* 0x0000005a035a7210 */ /* 0x010fe20007fbe0ff */
[----:B------:R-:W4:Y:S01]  /*10800*/  LDL.LU R79, [R1+0x10c] ;  /* 0x00010c00014f7983 */ /* 0x000f220000300800 */
[----:B------:R-:W-:-:S09]  /*10810*/  PRMT R80, RZ, 0x7610, R80 ;  /* 0x00007610ff507816 */ /* 0x000fd20000000050 */
[----:B0-----:R-:W-:Y:S01]  /*10820*/  @P2 IMAD.MOV.U32 R6, RZ, RZ, R90 ;  /* 0x000000ffff062224 */ /* 0x001fe200078e005a */
[----:B------:R-:W-:Y:S01]  /*10830*/  IADD3 R70, P6, PT, R3, R70, RZ ;  /* 0x0000004603467210 */ /* 0x000fe20007fde0ff */
[----:B------:R-:W-:Y:S01]  /*10840*/  STL [R1+0xf0], R90 ;  /* 0x0000f05a01007387 */ /* 0x000fe20000100800 */
[----:B--2---:R-:W-:-:S05]  /*10850*/  IMAD.X R7, R5, 0x1, R7, P5 ;  /* 0x0000000105077824 */ /* 0x004fca00028e0607 */
[----:B------:R0:W2:Y:S04]  /*10860*/  @P2 LDG.E.U8 R80, desc[UR18][R6.64] ;  /* 0x0000001206502981 */ /* 0x0000a8000c1e1100 */
[----:B---3--:R1:W-:Y:S04]  /*10870*/  STL [R1+0x6ac], R44 ;  /* 0x0006ac2c01007387 */ /* 0x0083e80000100800 */
[----:B-1----:R-:W3:Y:S04]  /*10880*/  LDL.LU R44, [R1+0x128] ;  /* 0x00012800012c7983 */ /* 0x002ee80000300800 */
[----:B------:R0:W-:Y:S04]  /*10890*/  STL [R1+0xec], R7 ;  /* 0x0000ec0701007387 */ /* 0x0001e80000100800 */
[----:B------:R-:W-:Y:S04]  /*108a0*/  STL [R1+0x108], R70 ;  /* 0x0001084601007387 */ /* 0x000fe80000100800 */
[----:B------:R-:W3:Y:S01]  /*108b0*/  LDL.LU R6, [R1+0x104] ;  /* 0x0001040001067983 */ /* 0x000ee20000300800 */
[----:B------:R-:W-:Y:S01]  /*108c0*/  IADD3 R29, P5, PT, R3, R29, RZ ;  /* 0x0000001d031d7210 */ /* 0x000fe20007fbe0ff */
[----:B0-----:R-:W-:-:S02]  /*108d0*/  IMAD.MOV.U32 R7, RZ, RZ, R70 ;  /* 0x000000ffff077224 */ /* 0x001fc400078e0046 */
[----:B--2---:R0:W-:Y:S04]  /*108e0*/  STL [R1+0x6a4], R80 ;  /* 0x0006a45001007387 */ /* 0x0041e80000100800 */
[----:B0-----:R-:W2:Y:S04]  /*108f0*/  LDL.LU R80, [R1+0x124] ;  /* 0x0001240001507983 */ /* 0x001ea80000300800 */
[----:B------:R-:W-:Y:S04]  /*10900*/  STL [R1+0x120], R29 ;  /* 0x0001201d01007387 */ /* 0x000fe80000100800 */
[----:B------:R-:W2:Y:S04]  /*10910*/  LDL.LU R70, [R1+0x130] ;  /* 0x0001300001467983 */ /* 0x000ea80000300800 */
[----:B------:R-:W2:Y:S01]  /*10920*/  LDL.LU R90, [R1+0x138] ;  /* 0x00013800015a7983 */ /* 0x000ea20000300800 */
[C---:B------:R-:W-:Y:S01]  /*10930*/  ISETP.GT.AND P4, PT, R8.reuse, 0x10, PT ;  /* 0x000000100800780c */ /* 0x040fe20003f84270 */
[----:B---3--:R-:W-:Y:S01]  /*10940*/  IMAD.X R6, R5, 0x1, R6, P6 ;  /* 0x0000000105067824 */ /* 0x008fe200030e0606 */
[----:B------:R-:W-:-:S04]  /*10950*/  ISETP.GT.AND P1, PT, R8, 0x11, PT ;  /* 0x000000110800780c */ /* 0x000fc80003f24270 */
[----:B------:R0:W-:Y:S07]  /*10960*/  STL [R1+0x104], R6 ;  /* 0x0001040601007387 */ /* 0x0001ee0000100800 */
[-C--:B------:R-:W-:Y:S02]  /*10970*/  @P4 LOP3.LUT R7, R7, R6.reuse, RZ, 0x3c, !PT ;  /* 0x0000000607074212 */ /* 0x080fe400078e3cff */
[----:B------:R-:W-:Y:S02]  /*10980*/  PRMT R19, RZ, 0x7610, R19 ;  /* 0x00007610ff137816 */ /* 0x000fe40000000013 */
[----:B0-----:R-:W-:-:S02]  /*10990*/  @P4 LOP3.LUT R6, R7, R6, RZ, 0x3c, !PT ;  /* 0x0000000607064212 */ /* 0x001fc400078e3cff */
[----:B------:R-:W-:Y:S02]  /*109a0*/  ISETP.GT.AND P2, PT, R8, 0x12, PT ;  /* 0x000000120800780c */ /* 0x000fe40003f44270 */
[----:B------:R-:W-:Y:S01]  /*109b0*/  @P4 LOP3.LUT R7, R7, R6, RZ, 0x3c, !PT ;  /* 0x0000000607074212 */ /* 0x000fe200078e3cff */
[----:B----4-:R-:W-:Y:S01]  /*109c0*/  IMAD.X R79, R5, 0x1, R79, P5 ;  /* 0x00000001054f7824 */ /* 0x010fe200028e064f */
[----:B------:R-:W-:Y:S02]  /*109d0*/  IADD3 R44, P5, PT, R3, R44, RZ ;  /* 0x0000002c032c7210 */ /* 0x000fe40007fbe0ff */
[----:B------:R-:W-:Y:S01]  /*109e0*/  PRMT R35, RZ, 0x7610, R35 ;  /* 0x00007610ff237816 */ /* 0x000fe20000000023 */
[----:B------:R0:W3:Y:S01]  /*109f0*/  @P4 LDG.E.U8 R19, desc[UR18][R6.64] ;  /* 0x0000001206134981 */ /* 0x0000e2000c1e1100 */
[----:B------:R-:W-:-:S03]  /*10a00*/  PRMT R50, RZ, 0x7610, R50 ;  /* 0x00007610ff327816 */ /* 0x000fc60000000032 */
[----:B------:R1:W-:Y:S01]  /*10a10*/  STL [R1+0x10c], R79 ;  /* 0x00010c4f01007387 */ /* 0x0003e20000100800 */
[----:B0-----:R-:W-:Y:S02]  /*10a20*/  @P1 IMAD.MOV.U32 R6, RZ, RZ, R29 ;  /* 0x000000ffff061224 */ /* 0x001fe400078e001d */
[----:B------:R-:W-:Y:S01]  /*10a30*/  @P1 IMAD.MOV.U32 R7, RZ, RZ, R79 ;  /* 0x000000ffff071224 */ /* 0x000fe200078e004f */
[----:B------:R-:W4:Y:S04]  /*10a40*/  LDL.LU R29, [R1+0x134] ;  /* 0x00013400011d7983 */ /* 0x000f280000300800 */
[----:B------:R0:W3:Y:S04]  /*10a50*/  @P1 LDG.E.U8 R35, desc[UR18][R6.64] ;  /* 0x0000001206231981 */ /* 0x0000e8000c1e1100 */
[----:B-1----:R-:W3:Y:S04]  /*10a60*/  LDL.LU R79, [R1+0x140] ;  /* 0x00014000014f7983 */ /* 0x002ee80000300800 */
[----:B------:R1:W-:Y:S01]  /*10a70*/  STL [R1+0x128], R44 ;  /* 0x0001282c01007387 */ /* 0x0003e20000100800 */
[----:B0-----:R-:W-:-:S02]  /*10a80*/  @P2 IMAD.MOV.U32 R6, RZ, RZ, R44 ;  /* 0x000000ffff062224 */ /* 0x001fc400078e002c */
[----:B--2---:R-:W-:-:S04]  /*10a90*/  IMAD.X R80, R5, 0x1, R80, P5 ;  /* 0x0000000105507824 */ /* 0x004fc800028e0650 */
[----:B------:R-:W-:Y:S01]  /*10aa0*/  @P2 IMAD.MOV.U32 R7, RZ, RZ, R80 ;  /* 0x000000ffff072224 */ /* 0x000fe200078e0050 */
[----:B------:R0:W-:Y:S01]  /*10ab0*/  STL [R1+0x124], R80 ;  /* 0x0001245001007387 */ /* 0x0001e20000100800 */
[----:B------:R-:W-:-:S03]  /*10ac0*/  IADD3 R70, P6, PT, R3, R70, RZ ;  /* 0x0000004603467210 */ /* 0x000fc60007fde0ff */
[----:B-1----:R-:W2:Y:S01]  /*10ad0*/  LDL.LU R44, [R1+0x148] ;  /* 0x00014800012c7983 */ /* 0x002ea20000300800 */
[----:B------:R-:W-:-:S03]  /*10ae0*/  IADD3 R90, P5, PT, R3, R90, RZ ;  /* 0x0000005a035a7210 */ /* 0x000fc60007fbe0ff */
[----:B------:R1:W-:Y:S04]  /*10af0*/  STL [R1+0x130], R70 ;  /* 0x0001304601007387 */ /* 0x0003e80000100800 */
[----:B0-----:R-:W2:Y:S04]  /*10b00*/  LDL.LU R80, [R1+0x150] ;  /* 0x0001500001507983 */ /* 0x001ea80000300800 */
[----:B------:R0:W2:Y:S04]  /*10b10*/  @P2 LDG.E.U8 R50, desc[UR18][R6.64] ;  /* 0x0000001206322981 */ /* 0x0000a8000c1e1100 */
[----:B------:R-:W-:Y:S01]  /*10b20*/  STL [R1+0x138], R90 ;  /* 0x0001385a01007387 */ /* 0x000fe20000100800 */
[----:B0-----:R-:W-:-:S03]  /*10b30*/  IMAD.MOV.U32 R7, RZ, RZ, R70 ;  /* 0x000000ffff077224 */ /* 0x001fc600078e0046 */
[----:B-1----:R-:W2:Y:S04]  /*10b40*/  LDL.LU R70, [R1+0x8e0] ;  /* 0x0008e00001467983 */ /* 0x002ea80000300800 */
[----:B------:R-:W2:Y:S01]  /*10b50*/  LDL.LU R6, [R1+0x12c] ;  /* 0x00012c0001067983 */ /* 0x000ea20000300800 */
[C---:B------:R-:W-:Y:S02]  /*10b60*/  ISETP.GT.AND P4, PT, R8.reuse, 0x13, PT ;  /* 0x000000130800780c */ /* 0x040fe40003f84270 */
[----:B------:R-:W-:Y:S02]  /*10b70*/  ISETP.GT.AND P1, PT, R8, 0x14, PT ;  /* 0x000000140800780c */ /* 0x000fe40003f24270 */
[----:B------:R-:W-:Y:S02]  /*10b80*/  PRMT R83, RZ, 0x7610, R83 ;  /* 0x00007610ff537816 */ /* 0x000fe40000000053 */
[----:B------:R-:W-:Y:S01]  /*10b90*/  PRMT R9, RZ, 0x7610, R9 ;  /* 0x00007610ff097816 */ /* 0x000fe20000000009 */
[----:B----4-:R-:W-:-:S02]  /*10ba0*/  IMAD.X R29, R5, 0x1, R29, P5 ;  /* 0x00000001051d7824 */ /* 0x010fc400028e061d */
[----:B--2---:R-:W-:-:S05]  /*10bb0*/  IMAD.X R6, R5, 0x1, R6, P6 ;  /* 0x0000000105067824 */ /* 0x004fca00030e0606 */
[-C--:B------:R-:W-:Y:S01]  /*10bc0*/  @P4 LOP3.LUT R7, R7, R6.reuse, RZ, 0x3c, !PT ;  /* 0x0000000607074212 */ /* 0x080fe200078e3cff */
[----:B------:R0:W-:Y:S03]  /*10bd0*/  STL [R1+0x12c], R6 ;  /* 0x00012c0601007387 */ /* 0x0001e60000100800 */
[----:B0-----:R-:W-:-:S04]  /*10be0*/  @P4 LOP3.LUT R6, R7, R6, RZ, 0x3c, !PT ;  /* 0x0000000607064212 */ /* 0x001fc800078e3cff */
[----:B------:R-:W-:-:S05]  /*10bf0*/  @P4 LOP3.LUT R7, R7, R6, RZ, 0x3c, !PT ;  /* 0x0000000607074212 */ /* 0x000fca00078e3cff */
[----:B------:R0:W2:Y:S04]  /*10c00*/  @P4 LDG.E.U8 R83, desc[UR18][R6.64] ;  /* 0x0000001206534981 */ /* 0x0000a8000c1e1100 */
[----:B------:R1:W-:Y:S01]  /*10c10*/  STL [R1+0x134], R29 ;  /* 0x0001341d01007387 */ /* 0x0003e20000100800 */
[----:B0-----:R-:W-:Y:S02]  /*10c20*/  IMAD.MOV.U32 R7, RZ, RZ, R29 ;  /* 0x000000ffff077224 */ /* 0x001fe400078e001d */
[----:B------:R-:W-:Y:S01]  /*10c30*/  @P1 IMAD.MOV.U32 R6, RZ, RZ, R90 ;  /* 0x000000ffff061224 */ /* 0x000fe200078e005a */
[----:B-1----:R-:W4:Y:S04]  /*10c40*/  LDL.LU R29, [R1+0x8dc] ;  /* 0x0008dc00011d7983 */ /* 0x002f280000300800 */
[----:B------:R0:W2:Y:S04]  /*10c50*/  @P1 LDG.E.U8 R9, desc[UR18][R6.64] ;  /* 0x0000001206091981 */ /* 0x0000a8000c1e1100 */
[----:B------:R-:W4:Y:S01]  /*10c60*/  LDL.LU R7, [R1+0x13c] ;  /* 0x00013c0001077983 */ /* 0x000f220000300800 */
[----:B------:R-:W-:-:S02]  /*10c70*/  ISETP.GT.AND P2, PT, R8, 0x15, PT ;  /* 0x000000150800780c */ /* 0x000fc40003f44270 */
[C---:B---3--:R-:W-:Y:S01]  /*10c80*/  IADD3 R79, P5, PT, R3.reuse, R79, RZ ;  /* 0x0000004f034f7210 */ /* 0x048fe20007fbe0ff */
[----:B------:R-:W3:Y:S01]  /*10c90*/  LDL.LU R90, [R1+0x14c] ;  /* 0x00014c00015a7983 */ /* 0x000ee20000300800 */
[----:B------:R-:W-:Y:S02]  /*10ca0*/  PRMT R74, RZ, 0x7610, R74 ;  /* 0x00007610ff4a7816 */ /* 0x000fe4000000004a */
[----:B------:R-:W-:Y:S01]  /*10cb0*/  IADD3 R44, P6, PT, R3, R44, RZ ;  /* 0x0000002c032c7210 */ /* 0x000fe20007fde0ff */
[----:B------:R-:W-:Y:S06]  /*10cc0*/  STL [R1+0x140], R79 ;  /* 0x0001404f01007387 */ /* 0x000fec0000100800 */
[----:B0-----:R-:W-:Y:S01]  /*10cd0*/  @P2 IMAD.MOV.U32 R6, RZ, RZ, R79 ;  /* 0x000000ffff062224 */ /* 0x001fe200078e004f */
[----:B--2---:R0:W-:Y:S01]  /*10ce0*/  STL [R1+0x6a0], R9 ;  /* 0x0006a00901007387 */ /* 0x0041e20000100800 */
[----:B----4-:R-:W-:-:S03]  /*10cf0*/  IMAD.X R7, R5, 0x1, R7, P5 ;  /* 0x0000000105077824 */ /* 0x010fc600028e0607 */
[----:B0-----:R-:W2:Y:S04]  /*10d00*/  LDL.LU R9, [R1+0x3d8] ;  /* 0x0003d80001097983 */ /* 0x001ea80000300800 */
[----:B------:R0:W-:Y:S04]  /*10d10*/  STL [R1+0x13c], R7 ;  /* 0x00013c0701007387 */ /* 0x0001e80000100800 */
[----:B------:R0:W4:Y:S04]  /*10d20*/  @P2 LDG.E.U8 R74, desc[UR18][R6.64] ;  /* 0x00000012064a2981 */ /* 0x000128000c1e1100 */
[----:B------:R1:W-:Y:S04]  /*10d30*/  STL [R1+0x148], R44 ;  /* 0x0001482c01007387 */ /* 0x0003e80000100800 */
[----:B------:R-:W2:Y:S01]  /*10d40*/  LDL.LU R6, [R1+0x144] ;  /* 0x0001440001067983 */ /* 0x000ea20000300800 */
[C---:B------:R-:W-:Y:S01]  /*10d50*/  ISETP.GT.AND P4, PT, R8.reuse, 0x16, PT ;  /* 0x000000160800780c */ /* 0x040fe20003f84270 */
[----:B0-----:R-:W-:Y:S01]  /*10d60*/  IMAD.MOV.U32 R7, RZ, RZ, R44 ;  /* 0x000000ffff077224 */ /* 0x001fe200078e002c */
[----:B------:R-:W-:Y:S01]  /*10d70*/  IADD3 R80, P5, PT, R3, R80, RZ ;  /* 0x0000005003507210 */ /* 0x000fe20007fbe0ff */
[----:B-1----:R-:W2:Y:S01]  /*10d80*/  LDL.LU R44, [R1+0x154] ;  /* 0x00015400012c7983 */ /* 0x002ea20000300800 */
[----:B------:R-:W-:-:S03]  /*10d90*/  ISETP.GT.AND P1, PT, R8, 0x17, PT ;  /* 0x000000170800780c */ /* 0x000fc60003f24270 */
[----:B------:R-:W-:Y:S01]  /*10da0*/  STL [R1+0x150], R80 ;  /* 0x0001505001007387 */ /* 0x000fe20000100800 */
[----:B------:R-:W-:Y:S01]  /*10db0*/  PRMT R45, RZ, 0x7610, R45 ;  /* 0x00007610ff2d7816 */ /* 0x000fe2000000002d */
[C---:B---3--:R-:W-:Y:S01]  /*10dc0*/  IMAD.X R90, R5.reuse, 0x1, R90, P5 ;  /* 0x00000001055a7824 */ /* 0x048fe200028e065a */
[----:B------:R-:W-:Y:S01]  /*10dd0*/  PRMT R28, RZ, 0x7610, R28 ;  /* 0x00007610ff1c7816 */ /* 0x000fe2000000001c */
[----:B----4-:R0:W-:Y:S01]  /*10de0*/  STL [R1+0x69c], R74 ;  /* 0x00069c4a01007387 */ /* 0x0101e20000100800 */
[----:B--2---:R-:W-:-:S03]  /*10df0*/  IMAD.X R6, R5, 0x1, R6, P6 ;  /* 0x0000000105067824 */ /* 0x004fc600030e0606 */
[----:B0-----:R-:W2:Y:S02]  /*10e00*/  LDL.LU R74, [R1+0x3e0] ;  /* 0x0003e000014a7983 */ /* 0x001ea40000300800 */
[-C--:B------:R-:W-:Y:S02]  /*10e10*/  @P4 LOP3.LUT R7, R7, R6.reuse, RZ, 0x3c, !PT ;  /* 0x0000000607074212 */ /* 0x080fe400078e3cff */
[----:B------:R-:W3:Y:S04]  /*10e20*/  LDL.LU R79, [R1+0x3e8] ;  /* 0x0003e800014f7983 */ /* 0x000ee80000300800 */
[----:B------:R0:W-:Y:S02]  /*10e30*/  STL [R1+0x144], R6 ;  /* 0x0001440601007387 */ /* 0x0001e40000100800 */
[----:B0-----:R-:W-:-:S04]  /*10e40*/  @P4 LOP3.LUT R6, R7, R6, RZ, 0x3c, !PT ;  /* 0x0000000607064212 */ /* 0x001fc800078e3cff */
[----:B------:R-:W-:-:S05]  /*10e50*/  @P4 LOP3.LUT R7, R7, R6, RZ, 0x3c, !PT ;  /* 0x0000000607074212 */ /* 0x000fca00078e3cff */
[----:B------:R0:W4:Y:S02]  /*10e60*/  @P4 LDG.E.U8 R45, desc[UR18][R6.64] ;  /* 0x00000012062d4981 */ /* 0x000124000c1e1100 */
[----:B0-----:R-:W-:Y:S02]  /*10e70*/  @P1 IMAD.MOV.U32 R6, RZ, RZ, R80 ;  /* 0x000000ffff061224 */ /* 0x001fe400078e0050 */
[----:B------:R-:W-:-:S05]  /*10e80*/  @P1 IMAD.MOV.U32 R7, RZ, RZ, R90 ;  /* 0x000000ffff071224 */ /* 0x000fca00078e005a */
[----:B------:R0:W4:Y:S01]  /*10e90*/  @P1 LDG.E.U8 R28, desc[UR18][R6.64] ;  /* 0x00000012061c1981 */ /* 0x000122000c1e1100 */
[----:B------:R-:W-:Y:S02]  /*10ea0*/  ISETP.GT.AND P2, PT, R8, 0x18, PT ;  /* 0x000000180800780c */ /* 0x000fe40003f44270 */
[----:B------:R-:W-:Y:S01]  /*10eb0*/  IADD3 R9, P5, PT, R3, R9, RZ ;  /* 0x0000000903097210 */ /* 0x000fe20007fbe0ff */
[----:B------:R-:W-:Y:S01]  /*10ec0*/  STL [R1+0x14c], R90 ;  /* 0x00014c5a01007387 */ /* 0x000fe20000100800 */
[----:B------:R-:W-:-:S03]  /*10ed0*/  PRMT R18, RZ, 0x7610, R18 ;  /* 0x00007610ff127816 */ /* 0x000fc60000000012 */
[----:B------:R-:W-:-:S06]  /*10ee0*/  IMAD.X R44, R5, 0x1, R44, P5 ;  /* 0x00000001052c7824 */ /* 0x000fcc00028e062c */
[----:B0-----:R-:W-:Y:S02]  /*10ef0*/  @P2 IMAD.MOV.U32 R6, RZ, RZ, R9 ;  /* 0x000000ffff062224 */ /* 0x001fe400078e0009 */
[----:B------:R-:W-:-:S05]  /*10f00*/  @P2 IMAD.MOV.U32 R7, RZ, RZ, R44 ;  /* 0x000000ffff072224 */ /* 0x000fca00078e002c */
[----:B------:R0:W4:Y:S01]  /*10f10*/  @P2 LDG.E.U8 R18, desc[UR18][R6.64] ;  /* 0x0000001206122981 */ /* 0x000122000c1e1100 */
[C---:B--2---:R-:W-:Y:S02]  /*10f20*/  IADD3 R74, P6, PT, R3.reuse, R74, RZ ;  /* 0x0000004a034a7210 */ /* 0x044fe40007fde0ff */
[----:B---3--:R-:W-:-:S03]  /*10f30*/  IADD3 R79, P5, PT, R3, R79, RZ ;  /* 0x0000004f034f7210 */ /* 0x008fc60007fbe0ff */
[----:B0-----:R-:W-:Y:S01]  /*10f40*/  IMAD.MOV.U32 R7, RZ, RZ, R74 ;  /* 0x000000ffff077224 */ /* 0x001fe200078e004a */
[----:B----4-:R0:W-:Y:S04]  /*10f50*/  STL [R1+0x698], R45 ;  /* 0x0006982d01007387 */ /* 0x0101e80000100800 */
[----:B0-----:R-:W2:Y:S04]  /*10f60*/  LDL.LU R45, [R1+0x8d8] ;  /* 0x0008d800012d7983 */ /* 0x001ea80000300800 */
[----:B------:R-:W3:Y:S04]  /*10f70*/  LDL.LU R90, [R1+0x3e4] ;  /* 0x0003e400015a7983 */ /* 0x000ee80000300800 */
[----:B------:R-:W-:Y:S04]  /*10f80*/  STL [R1+0x3d8], R9 ;  /* 0x0003d80901007387 */ /* 0x000fe80000100800 */
[----:B------:R0:W-:Y:S04]  /*10f90*/  STL [R1+0x694], R28 ;  /* 0x0006941c01007387 */ /* 0x0001e80000100800 */
[----:B0-----:R-:W4:Y:S04]  /*10fa0*/  LDL.LU R28, [R1+0x3f0] ;  /* 0x0003f000011c7983 */ /* 0x001f280000300800 */
[----:B------:R0:W-:Y:S04]  /*10fb0*/  STL [R1+0x154], R44 ;  /* 0x0001542c01007387 */ /* 0x0001e80000100800 */
[----:B0-----:R-:W2:Y:S04]  /*10fc0*/  LDL.LU R44, [R1+0x3ec] ;  /* 0x0003ec00012c7983 */ /* 0x001ea80000300800 */
[----:B------:R0:W-:Y:S04]  /*10fd0*/  STL [R1+0x3e0], R74 ;  /* 0x0003e04a01007387 */ /* 0x0001e80000100800 */
[----:B------:R-:W2:Y:S04]  /*10fe0*/  LDL.LU R9, [R1+0x3f8] ;  /* 0x0003f80001097983 */ /* 0x000ea80000300800 */
[----:B------:R-:W-:Y:S04]  /*10ff0*/  STL [R1+0x3e8], R79 ;  /* 0x0003e84f01007387 */ /* 0x000fe80000100800 */
[----:B------:R-:W2:Y:S04]  /*11000*/  LDL.LU R80, [R1+0x400] ;  /* 0x0004000001507983 */ /* 0x000ea80000300800 */
[----:B0-----:R-:W2:Y:S04]  /*11010*/  LDL.LU R74, [R1+0x8d4] ;  /* 0x0008d400014a7983 */ /* 0x001ea80000300800 */
[----:B------:R-:W2:Y:S01]  /*11020*/  LDL.LU R6, [R1+0x3dc] ;  /* 0x0003dc0001067983 */ /* 0x000ea20000300800 */
[----:B------:R-:W-:-:S02]  /*11030*/  ISETP.GT.AND P4, PT, R8, 0x19, PT ;  /* 0x000000190800780c */ /* 0x000fc40003f84270 */
[C---:B------:R-:W-:Y:S02]  /*11040*/  ISETP.GT.AND P1, PT, R8.reuse, 0x1a, PT ;  /* 0x0000001a0800780c */ /* 0x040fe40003f24270 */
[----:B------:R-:W-:Y:S02]  /*11050*/  PRMT R34, RZ, 0x7610, R34 ;  /* 0x00007610ff227816 */ /* 0x000fe40000000022 */
[----:B------:R-:W-:Y:S02]  /*11060*/  ISETP.GT.AND P2, PT, R8, 0x1b, PT ;  /* 0x0000001b0800780c */ /* 0x000fe40003f44270 */
[----:B------:R-:W-:Y:S02]  /*11070*/  PRMT R51, RZ, 0x7610, R51 ;  /* 0x00007610ff337816 */ /* 0x000fe40000000033 */
[----:B------:R-:W-:Y:S01]  /*11080*/  PRMT R85, RZ, 0x7610, R85 ;  /* 0x00007610ff557816 */ /* 0x000fe20000000055 */
[----:B---3--:R-:W-:Y:S01]  /*11090*/  IMAD.X R90, R5, 0x1, R90, P5 ;  /* 0x00000001055a7824 */ /* 0x008fe200028e065a */
[----:B----4-:R-:W-:-:S05]  /*110a0*/  IADD3 R28, P5, PT, R3, R28, RZ ;  /* 0x0000001c031c7210 */ /* 0x010fca0007fbe0ff */
[C---:B--2---:R-:W-:Y:S02]  /*110b0*/  IMAD.X R44, R5.reuse, 0x1, R44, P5 ;  /* 0x00000001052c7824 */ /* 0x044fe400028e062c */
[----:B------:R-:W-:-:S05]  /*110c0*/  IMAD.X R6, R5, 0x1, R6, P6 ;  /* 0x0000000105067824 */ /* 0x000fca00030e0606 */
[-C--:B------:R-:W-:Y:S01]  /*110d0*/  @P4 LOP3.LUT R7, R7, R6.reuse, RZ, 0x3c, !PT ;  /* 0x0000000607074212 */ /* 0x080fe200078e3cff */
[----:B------:R0:W-:Y:S03]  /*110e0*/  STL [R1+0x3dc], R6 ;  /* 0x0003dc0601007387 */ /* 0x0001e60000100800 */
[----:B0-----:R-:W-:-:S04]  /*110f0*/  @P4 LOP3.LUT R6, R7, R6, RZ, 0x3c, !PT ;  /* 0x0000000607064212 */ /* 0x001fc800078e3cff */
[----:B------:R-:W-:-:S05]  /*11100*/  @P4 LOP3.LUT R7, R7, R6, RZ, 0x3c, !PT ;  /* 0x0000000607074212 */ /* 0x000fca00078e3cff */
[----:B------:R0:W2:Y:S01]  /*11110*/  @P4 LDG.E.U8 R34, desc[UR18][R6.64] ;  /* 0x0000001206224981 */ /* 0x0000a2000c1e1100 */
[----:B------:R-:W-:-:S03]  /*11120*/  IADD3 R9, P6, PT, R3, R9, RZ ;  /* 0x0000000903097210 */ /* 0x000fc60007fde0ff */
[----:B------:R1:W-:Y:S01]  /*11130*/  STL [R1+0x3e4], R90 ;  /* 0x0003e45a01007387 */ /* 0x0003e20000100800 */
[----:B0-----:R-:W-:Y:S02]  /*11140*/  @P1 IMAD.MOV.U32 R6, RZ, RZ, R79 ;  /* 0x000000ffff061224 */ /* 0x001fe400078e004f */
[----:B------:R-:W-:Y:S02]  /*11150*/  @P1 IMAD.MOV.U32 R7, RZ, RZ, R90 ;  /* 0x000000ffff071224 */ /* 0x000fe400078e005a */
[----:B-1----:R-:W3:Y:S01]  /*11160*/  LDL.LU R90, [R1+0x3fc] ;  /* 0x0003fc00015a7983 */ /* 0x002ee20000300800 */
[----:B------:R-:W-:-:S03]  /*11170*/  IADD3 R80, P5, PT, R3, R80, RZ ;  /* 0x0000005003507210 */ /* 0x000fc60007fbe0ff */
[----:B------:R0:W4:Y:S04]  /*11180*/  @P1 LDG.E.U8 R51, desc[UR18][R6.64] ;  /* 0x0000001206331981 */ /* 0x000128000c1e1100 */
[----:B------:R-:W2:Y:S04]  /*11190*/  LDL.LU R79, [R1+0x408] ;  /* 0x00040800014f7983 */ /* 0x000ea80000300800 */
[----:B------:R1:W-:Y:S01]  /*111a0*/  STL [R1+0x3f0], R28 ;  /* 0x0003f01c01007387 */ /* 0x0003e20000100800 */
[----:B0-----:R-:W-:Y:S02]  /*111b0*/  @P2 IMAD.MOV.U32 R6, RZ, RZ, R28 ;  /* 0x000000ffff062224 */ /* 0x001fe400078e001c */
[----:B------:R-:W-:Y:S01]  /*111c0*/  @P2 IMAD.MOV.U32 R7, RZ, RZ, R44 ;  /* 0x000000ffff072224 */ /* 0x000fe200078e002c */
[----:B------:R0:W-:Y:S04]  /*111d0*/  STL [R1+0x3ec], R44 ;  /* 0x0003ec2c01007387 */ /* 0x0001e80000100800 */
[----:B------:R0:W2:Y:S04]  /*111e0*/  @P2 LDG.E.U8 R85, desc[UR18][R6.64] ;  /* 0x0000001206552981 */ /* 0x0000a8000c1e1100 */
[----:B-1----:R-:W2:Y:S04]  /*111f0*/  LDL.LU R28, [R1+0x15c] ;  /* 0x00015c00011c7983 */ /* 0x002ea80000300800 */
[----:B------:R1:W-:Y:S01]  /*11200*/  STL [R1+0x3f8], R9 ;  /* 0x0003f80901007387 */ /* 0x0003e20000100800 */
[----:B0-----:R-:W-:-:S03]  /*11210*/  IMAD.MOV.U32 R7, RZ, RZ, R9 ;  /* 0x000000ffff077224 */ /* 0x001fc600078e0009 */
[----:B------:R-:W2:Y:S04]  /*11220*/  LDL.LU R44, [R1+0x410] ;  /* 0x00041000012c7983 */ /* 0x000ea80000300800 */
[----:B------:R-:W-:Y:S04]  /*11230*/  STL [R1+0x400], R80 ;  /* 0x0004005001007387 */ /* 0x000fe80000100800 */
[----:B-1----:R-:W2:Y:S04]  /*11240*/  LDL.LU R9, [R1+0x8d0] ;  /* 0x0008d00001097983 */ /* 0x002ea80000300800 */
[----:B------:R-:W2:Y:S01]  /*11250*/  LDL.LU R6, [R1+0x3f4] ;  /* 0x0003f40001067983 */ /* 0x000ea20000300800 */
[----:B------:R-:W-:-:S02]  /*11260*/  ISETP.GT.AND P4, PT, R8, 0x1c, PT ;  /* 0x0000001c0800780c */ /* 0x000fc40003f84270 */
        /* <DEDUP_REMOVED lines=19> */
[C---:B------:R-:W-:Y:S01]  /*113a0*/  IADD3 R79, P5, PT, R3.reuse, R79, RZ ;  /* 0x0000004f034f7210 */ /* 0x040fe20007fbe0ff */
        /* <DEDUP_REMOVED lines=10> */
[----:B------:R-:W-:Y:S04]  /*11450*/  STL [R1+0x15c], R28 ;  /* 0x00015c1c01007387 */ /* 0x000fe80000100800 */
        /* <DEDUP_REMOVED lines=8> */
[----:B------:R-:W-:Y:S01]  /*114e0*/  STL [R1+0x410], R44 ;  /* 0x0004102c01007387 */ /* 0x000fe20000100800 */
[----:B------:R-:W-:-:S03]  /*114f0*/  @P4 LOP3.LUT R7, R7, R6, RZ, 0x3c, !PT ;  /* 0x0000000607074212 */ /* 0x000fc600078e3cff */
[----:B------:R-:W3:Y:S04]  /*11500*/  LDL.LU R28, [R1+0x420] ;  /* 0x00042000011c7983 */ /* 0x000ee80000300800 */
[----:B------:R-:W3:Y:S04]  /*11510*/  LDL.LU R79, [R1+0x428] ;  /* 0x00042800014f7983 */ /* 0x000ee80000300800 */
        /* <DEDUP_REMOVED lines=9> */
[----:B------:R-:W-:Y:S05]  /*115b0*/  STL [R1+0x40c], R80 ;  /* 0x00040c5001007387 */ /* 0x000fea0000100800 */
[----:B0-----:R-:W-:-:S02]  /*115c0*/  @P1 IMAD.MOV.U32 R6, RZ, RZ, R44 ;  /* 0x000000ffff061224 */ /* 0x001fc400078e002c */
[----:B------:R-:W-:Y:S01]  /*115d0*/  @P1 IMAD.MOV.U32 R7, RZ, RZ, R80 ;  /* 0x000000ffff071224 */ /* 0x000fe200078e0050 */
[----:B------:R-:W-:-:S04]  /*115e0*/  PRMT R37, RZ, 0x7610, R37 ;  /* 0x00007610ff257816 */ /* 0x000fc80000000025 */
[----:B------:R0:W4:Y:S02]  /*115f0*/  @P1 LDG.E.U8 R21, desc[UR18][R6.64] ;  /* 0x0000001206151981 */ /* 0x000124000c1e1100 */
[----:B0-----:R-:W-:Y:S02]  /*11600*/  @P2 IMAD.MOV.U32 R6, RZ, RZ, R71 ;  /* 0x000000ffff062224 */ /* 0x001fe400078e0047 */
[----:B--2---:R-:W-:-:S04]  /*11610*/  IMAD.X R78, R5, 0x1, R78, P5 ;  /* 0x00000001054e7824 */ /* 0x004fc800028e064e */
[----:B------:R-:W-:Y:S01]  /*11620*/  @P2 IMAD.MOV.U32 R7, RZ, RZ, R78 ;  /* 0x000000ffff072224 */ /* 0x000fe200078e004e */
[----:B---3--:R-:W-:-:S04]  /*11630*/  IADD3 R28, P6, PT, R3, R28, RZ ;  /* 0x0000001c031c7210 */ /* 0x008fc80007fde0ff */
[----:B------:R0:W2:Y:S01]  /*11640*/  @P2 LDG.E.U8 R37, desc[UR18][R6.64] ;  /* 0x0000001206252981 */ /* 0x0000a2000c1e1100 */
[----:B------:R-:W-:Y:S01]  /*11650*/  IADD3 R79, P5, PT, R3, R79, RZ ;  /* 0x0000004f034f7210 */ /* 0x000fe20007fbe0ff */
[----:B0-----:R-:W-:Y:S02]  /*11660*/  IMAD.MOV.U32 R7, RZ, RZ, R28 ;  /* 0x000000ffff077224 */ /* 0x001fe400078e001c */
[----:B------:R0:W-:Y:S04]  /*11670*/  STL [R1+0x110], R88 ;  /* 0x0001105801007387 */ /* 0x0001e80000100800 */
[----:B0-----:R-:W3:Y:S04]  /*11680*/  LDL.LU R88, [R1+0x8c4] ;  /* 0x0008c40001587983 */ /* 0x001ee80000300800 */
[----:B------:R-:W2:Y:S04]  /*11690*/  LDL.LU R80, [R1+0x424] ;  /* 0x0004240001507983 */ /* 0x000ea80000300800 */
[----:B------:R-:W3:Y:S04]  /*116a0*/  LDL.LU R44, [R1+0x430] ;  /* 0x00043000012c7983 */ /* 0x000ee80000300800 */
        /* <DEDUP_REMOVED lines=12> */
[----:B--2---:R-:W-:Y:S01]  /*11770*/  IMAD.X R80, R5, 0x1, R80, P5 ;  /* 0x0000000105507824 */ /* 0x004fe200028e0650 */
[----:B---3--:R-:W-:Y:S01]  /*11780*/  IADD3 R44, P5, PT, R3, R44, RZ ;  /* 0x0000002c032c7210 */ /* 0x008fe20007fbe0ff */
        /* <DEDUP_REMOVED lines=8> */
[----:B------:R-:W-:Y:S02]  /*11810*/  @P1 IMAD.MOV.U32 R7, RZ, RZ, R80 ;  /* 0x000000ffff071224 */ /* 0x000fe400078e0050 */
[----:B0-----:R-:W3:Y:S04]  /*11820*/  LDL.LU R80, [R1+0x43c] ;  /* 0x00043c0001507983 */ /* 0x001ee80000300800 */
[----:B------:R-:W4:Y:S04]  /*11830*/  LDL.LU R79, [R1+0x164] ;  /* 0x00016400014f7983 */ /* 0x000f280000300800 */
        /* <DEDUP_REMOVED lines=13> */
[----:B------:R0:W-:Y:S04]  /*11910*/  STL [R1+0x438], R71 ;  /* 0x0004384701007387 */ /* 0x0001e80000100800 */
[----:B------:R1:W2:Y:S04]  /*11920*/  @P2 LDG.E.U8 R76, desc[UR18][R6.64] ;  /* 0x00000012064c2981 */ /* 0x0002a8000c1e1100 */
[----:B------:R-:W3:Y:S01]  /*11930*/  LDL.LU R6, [R1+0x434] ;  /* 0x0004340001067983 */ /* 0x000ee20000300800 */
[----:B------:R-:W-:Y:S01]  /*11940*/  ISETP.GT.AND P4, PT, R8, 0x25, PT ;  /* 0x000000250800780c */ /* 0x000fe20003f84270 */
[----:B-1----:R-:W-:Y:S01]  /*11950*/  IMAD.MOV.U32 R7, RZ, RZ, R71 ;  /* 0x000000ffff077224 */ /* 0x002fe200078e0047 */
[----:B------:R-:W-:Y:S01]  /*11960*/  IADD3 R78, P5, PT, R3, R78, RZ ;  /* 0x0000004e034e7210 */ /* 0x000fe20007fbe0ff */
[----:B0-----:R-:W4:Y:S04]  /*11970*/  LDL.LU R71, [R1+0x448] ;  /* 0x0004480001477983 */ /* 0x001f280000300800 */
[----:B------:R-:W-:Y:S01]  /*11980*/  STL [R1+0x440], R78 ;  /* 0x0004404e01007387 */ /* 0x000fe20000100800 */
        /* <DEDUP_REMOVED lines=9> */
[----:B------:R-:W-:Y:S01]  /*11a20*/  ISETP.GT.AND P1, PT, R8, 0x26, PT ;  /* 0x000000260800780c */ /* 0x000fe20003f24270 */
[----:B------:R-:W-:Y:S01]  /*11a30*/  IMAD.X R80, R5, 0x1, R80, P5 ;  /* 0x0000000105507824 */ /* 0x000fe200028e0650 */
[----:B------:R-:W-:-:S04]  /*11a40*/  PRMT R0, RZ, 0x7610, R0 ;  /* 0x00007610ff007816 */ /* 0x000fc80000000000 */
[----:B------:R-:W-:Y:S01]  /*11a50*/  STL [R1+0x43c], R80 ;  /* 0x00043c5001007387 */ /* 0x000fe20000100800 */
[----:B0-----:R-:W-:-:S06]  /*11a60*/  IMAD.MOV.U32 R7, RZ, RZ, R80 ;  /* 0x000000ffff077224 */ /* 0x001fcc00078e0050 */
[----:B------:R-:W-:-:S05]  /*11a70*/  @P1 IMAD.MOV.U32 R6, RZ, RZ, R78 ;  /* 0x000000ffff061224 */ /* 0x000fca00078e004e */
[----:B------:R0:W2:Y:S04]  /*11a80*/  @P1 LDG.E.U8 R0, desc[UR18][R6.64] ;  /* 0x0000001206001981 */ /* 0x0000a8000c1e1100 */
[----:B---3--:R1:W-:Y:S04]  /*11a90*/  STL [R1+0xfc], R73 ;  /* 0x0000fc4901007387 */ /* 0x0083e80000100800 */
[----:B-1----:R-:W3:Y:S04]  /*11aa0*/  LDL.LU R73, [R1+0x8b8] ;  /* 0x0008b80001497983 */ /* 0x002ee80000300800 */
[----:B------:R-:W3:Y:S04]  /*11ab0*/  LDL.LU R80, [R1+0x8b4] ;  /* 0x0008b40001507983 */ /* 0x000ee80000300800 */
[----:B------:R-:W3:Y:S01]  /*11ac0*/  LDL.LU R7, [R1+0x160] ;  /* 0x0001600001077983 */ /* 0x000ee20000300800 */
[----:B------:R-:W-:-:S02]  /*11ad0*/  ISETP.GT.AND P2, PT, R8, 0x27, PT ;  /* 0x000000270800780c */ /* 0x000fc40003f44270 */
[----:B----4-:R-:W-:Y:S01]  /*11ae0*/  IADD3 R79, P5, PT, R3, R79, RZ ;  /* 0x0000004f034f7210 */ /* 0x010fe20007fbe0ff */
[----:B------:R-:W4:Y:S01]  /*11af0*/  LDL.LU R78, [R1+0x44c] ;  /* 0x00044c00014e7983 */ /* 0x000f220000300800 */
[----:B------:R-:W-:-:S09]  /*11b00*/  PRMT R72, RZ, 0x7610, R72 ;  /* 0x00007610ff487816 */ /* 0x000fd20000000048 */
[----:B0-----:R-:W-:Y:S01]  /*11b10*/  @P2 IMAD.MOV.U32 R6, RZ, RZ, R79 ;  /* 0x000000ffff062224 */ /* 0x001fe200078e004f */
[----:B------:R-:W-:Y:S01]  /*11b20*/  IADD3 R71, P6, PT, R3, R71, RZ ;  /* 0x0000004703477210 */ /* 0x000fe20007fde0ff */
[----:B------:R-:W-:Y:S04]  /*11b30*/  STL [R1+0x164], R79 ;  /* 0x0001644f01007387 */ /* 0x000fe80000100800 */
[----:B--2---:R0:W-:Y:S04]  /*11b40*/  STL [R1+0xf8], R0 ;  /* 0x0000f80001007387 */ /* 0x0041e80000100800 */
[----:B0-----:R-:W2:Y:S01]  /*11b50*/  LDL.LU R0, [R1+0x458] ;  /* 0x0004580001007983 */ /* 0x001ea20000300800 */
[----:B---3--:R-:W-:-:S05]  /*11b60*/  IMAD.X R7, R5, 0x1, R7, P5 ;  /* 0x0000000105077824 */ /* 0x008fca00028e0607 */
[----:B------:R0:W3:Y:S04]  /*11b70*/  @P2 LDG.E.U8 R72, desc[UR18][R6.64] ;  /* 0x0000001206482981 */ /* 0x0000e8000c1e1100 */
[----:B------:R0:W-:Y:S04]  /*11b80*/  STL [R1+0x160], R7 ;  /* 0x0001600701007387 */ /* 0x0001e80000100800 */
[----:B------:R1:W-:Y:S04]  /*11b90*/  STL [R1+0x448], R71 ;  /* 0x0004484701007387 */ /* 0x0003e80000100800 */
[----:B------:R-:W2:Y:S01]  /*11ba0*/  LDL.LU R6, [R1+0x444] ;  /* 0x0004440001067983 */ /* 0x000ea20000300800 */
[----:B------:R-:W-:Y:S01]  /*11bb0*/  IADD3 R76, P5, PT, R3, R76, RZ ;  /* 0x0000004c034c7210 */ /* 0x000fe20007fbe0ff */
[----:B0-----:R-:W-:-:S02]  /*11bc0*/  IMAD.MOV.U32 R7, RZ, RZ, R71 ;  /* 0x000000ffff077224 */ /* 0x001fc400078e0047 */
[----:B-1----:R-:W4:Y:S04]  /*11bd0*/  LDL.LU R71, [R1+0x454] ;  /* 0x0004540001477983 */ /* 0x002f280000300800 */
[----:B------:R-:W-:Y:S04]  /*11be0*/  STL [R1+0x450], R76 ;  /* 0x0004504c01007387 */ /* 0x000fe80000100800 */
[----:B------:R-:W4:Y:S01]  /*11bf0*/  LDL.LU R79, [R1+0x460] ;  /* 0x00046000014f7983 */ /* 0x000f220000300800 */
[----:B------:R-:W-:-:S03]  /*11c00*/  ISETP.GT.AND P4, PT, R8, 0x28, PT ;  /* 0x000000280800780c */ /* 0x000fc60003f84270 */
[----:B---3--:R0:W-:Y:S04]  /*11c10*/  STL [R1+0xf4], R72 ;  /* 0x0000f44801007387 */ /* 0x0081e80000100800 */
[----:B0-----:R-:W3:Y:S01]  /*11c20*/  LDL.LU R72, [R1+0x468] ;  /* 0x0004680001487983 */ /* 0x001ee20000300800 */
[----:B--2---:R-:W-:Y:S01]  /*11c30*/  IMAD.X R6, R5, 0x1, R6, P6 ;  /* 0x0000000105067824 */ /* 0x004fe200030e0606 */
[----:B------:R-:W-:-:S04]  /*11c40*/  ISETP.GT.AND P1, PT, R8, 0x29, PT ;  /* 0x000000290800780c */ /* 0x000fc80003f24270 */
[-C--:B------:R-:W-:Y:S01]  /*11c50*/  @P4 LOP3.LUT R7, R7, R6.reuse, RZ, 0x3c, !PT ;  /* 0x0000000607074212 */ /* 0x080fe200078e3cff */
[----:B------:R0:W-:Y:S01]  /*11c60*/  STL [R1+0x444], R6 ;  /* 0x0004440601007387 */ /* 0x0001e20000100800 */
[----:B------:R-:W-:Y:S02]  /*11c70*/  PRMT R20, RZ, 0x7610, R20 ;  /* 0x00007610ff147816 */ /* 0x000fe40000000014 */
[----:B------:R-:W-:Y:S01]  /*11c80*/  ISETP.GT.AND P2, PT, R8, 0x2a, PT ;  /* 0x0000002a0800780c */ /* 0x000fe20003f44270 */
[----:B----4-:R-:W-:Y:S01]  /*11c90*/  IMAD.X R78, R5, 0x1, R78, P5 ;  /* 0x00000001054e7824 */ /* 0x010fe200028e064e */
[----:B0-----:R-:W-:-:S04]  /*11ca0*/  @P4 LOP3.LUT R6, R7, R6, RZ, 0x3c, !PT ;  /* 0x0000000607064212 */ /* 0x001fc800078e3cff */
[----:B------:R-:W-:Y:S02]  /*11cb0*/  @P4 LOP3.LUT R7, R7, R6, RZ, 0x3c, !PT ;  /* 0x0000000607074212 */ /* 0x000fe400078e3cff */
[----:B------:R-:W-:Y:S02]  /*11cc0*/  IADD3 R0, P5, PT, R3, R0, RZ ;  /* 0x0000000003007210 */ /* 0x000fe40007fbe0ff */
[----:B------:R-:W-:Y:S01]  /*11cd0*/  PRMT R36, RZ, 0x7610, R36 ;  /* 0x00007610ff247816 */ /* 0x000fe20000000024 */
[----:B------:R0:W2:Y:S02]  /*11ce0*/  @P4 LDG.E.U8 R20, desc[UR18][R6.64] ;  /* 0x0000001206144981 */ /* 0x0000a4000c1e1100 */
[----:B------:R-:W-:Y:S01]  /*11cf0*/  IMAD.X R71, R5, 0x1, R71, P5 ;  /* 0x0000000105477824 */ /* 0x000fe200028e0647 */
[----:B------:R-:W-:Y:S01]  /*11d00*/  PRMT R53, RZ, 0x7610, R53 ;  /* 0x00007610ff357816 */ /* 0x000fe20000000035 */
[----:B------:R1:W-:Y:S01]  /*11d10*/  STL [R1+0x44c], R78 ;  /* 0x00044c4e01007387 */ /* 0x0003e20000100800 */
[----:B------:R-:W-:Y:S01]  /*11d20*/  IADD3 R79, P6, PT, R3, R79, RZ ;  /* 0x0000004f034f7210 */ /* 0x000fe20007fde0ff */
[----:B0-----:R-:W-:-:S02]  /*11d30*/  @P1 IMAD.MOV.U32 R6, RZ, RZ, R76 ;  /* 0x000000ffff061224 */ /* 0x001fc400078e004c */
[----:B------:R-:W-:Y:S02]  /*11d40*/  @P1 IMAD.MOV.U32 R7, RZ, RZ, R78 ;  /* 0x000000ffff071224 */ /* 0x000fe400078e004e */
[----:B-1----:R-:W4:Y:S04]  /*11d50*/  LDL.LU R78, [R1+0x464] ;  /* 0x00046400014e7983 */ /* 0x002f280000300800 */
[----:B------:R0:W2:Y:S04]  /*11d60*/  @P1 LDG.E.U8 R36, desc[UR18][R6.64] ;  /* 0x0000001206241981 */ /* 0x0000a8000c1e1100 */
[----:B------:R-:W2:Y:S04]  /*11d70*/  LDL.LU R76, [R1+0x470] ;  /* 0x00047000014c7983 */ /* 0x000ea80000300800 */
[----:B------:R1:W-:Y:S01]  /*11d80*/  STL [R1+0x458], R0 ;  /* 0x0004580001007387 */ /* 0x0003e20000100800 */
[----:B0-----:R-:W-:-:S02]  /*11d90*/  @P2 IMAD.MOV.U32 R6, RZ, RZ, R0 ;  /* 0x000000ffff062224 */ /* 0x001fc400078e0000 */
[----:B------:R-:W-:Y:S01]  /*11da0*/  @P2 IMAD.MOV.U32 R7, RZ, RZ, R71 ;  /* 0x000000ffff072224 */ /* 0x000fe200078e0047 */
[----:B------:R0:W-:Y:S04]  /*11db0*/  STL [R1+0x454], R71 ;  /* 0x0004544701007387 */ /* 0x0001e80000100800 */
[----:B------:R0:W2:Y:S04]  /*11dc0*/  @P2 LDG.E.U8 R53, desc[UR18][R6.64] ;  /* 0x0000001206352981 */ /* 0x0000a8000c1e1100 */
[----:B-1----:R-:W2:Y:S04]  /*11dd0*/  LDL.LU R0, [R1+0x478] ;  /* 0x0004780001007983 */ /* 0x002ea80000300800 */
[----:B------:R1:W-:Y:S01]  /*11de0*/  STL [R1+0x460], R79 ;  /* 0x0004604f01007387 */ /* 0x0003e20000100800 */
[----:B0-----:R-:W-:-:S03]  /*11df0*/  IMAD.MOV.U32 R7, RZ, RZ, R79 ;  /* 0x000000ffff077224 */ /* 0x001fc600078e004f */
[----:B------:R-:W2:Y:S01]  /*11e00*/  LDL.LU R71, [R1+0x16c] ;  /* 0x00016c0001477983 */ /* 0x000ea20000300800 */
[----:B---3--:R-:W-:-:S05]  /*11e10*/  IADD3 R72, P5, PT, R3, R72, RZ ;  /* 0x0000004803487210 */ /* 0x008fca0007fbe0ff */
[----:B------:R-:W-:Y:S04]  /*11e20*/  STL [R1+0x468], R72 ;  /* 0x0004684801007387 */ /* 0x000fe80000100800 */
[----:B-1----:R-:W3:Y:S04]  /*11e30*/  LDL.LU R79, [R1+0x8b0] ;  /* 0x0008b000014f7983 */ /* 0x002ee80000300800 */
[----:B------:R-:W2:Y:S01]  /*11e40*/  LDL.LU R6, [R1+0x45c] ;  /* 0x00045c0001067983 */ /* 0x000ea20000300800 */
[C---:B------:R-:W-:Y:S02]  /*11e50*/  ISETP.GT.AND P4, PT, R8.reuse, 0x2b, PT ;  /* 0x0000002b0800780c */ /* 0x040fe40003f84270 */
[----:B------:R-:W-:-:S02]  /*11e60*/  ISETP.GT.AND P1, PT, R8, 0x2c, PT ;  /* 0x0000002c0800780c */ /* 0x000fc40003f24270 */
[----:B------:R-:W-:Y:S02]  /*11e70*/  PRMT R89, RZ, 0x7610, R89 ;  /* 0x00007610ff597816 */ /* 0x000fe40000000059 */
[----:B------:R-:W-:Y:S01]  /*11e80*/  PRMT R31, RZ, 0x7610, R31 ;  /* 0x00007610ff1f7816 */ /* 0x000fe2000000001f */
[C---:B----4-:R-:W-:Y:S02]  /*11e90*/  IMAD.X R78, R5.reuse, 0x1, R78, P5 ;  /* 0x00000001054e7824 */ /* 0x050fe400028e064e */
        /* <DEDUP_REMOVED lines=11> */
[----:B------:R-:W3:Y:S01]  /*11f50*/  LDL.LU R7, [R1+0x46c] ;  /* 0x00046c0001077983 */ /* 0x000ee20000300800 */
[----:B------:R-:W-:-:S02]  /*11f60*/  ISETP.GT.AND P2, PT, R8, 0x2d, PT ;  /* 0x0000002d0800780c */ /* 0x000fc40003f44270 */
[C---:B------:R-:W-:Y:S01]  /*11f70*/  IADD3 R76, P5, PT, R3.reuse, R76, RZ ;  /* 0x0000004c034c7210 */ /* 0x040fe20007fbe0ff */
[----:B------:R-:W4:Y:S01]  /*11f80*/  LDL.LU R72, [R1+0x168] ;  /* 0x0001680001487983 */ /* 0x000f220000300800 */
[----:B------:R-:W-:Y:S02]  /*11f90*/  PRMT R65, RZ, 0x7610, R65 ;  /* 0x00007610ff417816 */ /* 0x000fe40000000041 */
[----:B------:R-:W-:Y:S01]  /*11fa0*/  IADD3 R0, P6, PT, R3, R0, RZ ;  /* 0x0000000003007210 */ /* 0x000fe20007fde0ff */
[----:B------:R-:W-:Y:S06]  /*11fb0*/  STL [R1+0x470], R76 ;  /* 0x0004704c01007387 */ /* 0x000fec0000100800 */
[----:B0-----:R-:W-:Y:S01]  /*11fc0*/  @P2 IMAD.MOV.U32 R6, RZ, RZ, R76 ;  /* 0x000000ffff062224 */ /* 0x001fe200078e004c */
[----:B--2---:R0:W-:Y:S01]  /*11fd0*/  STL [R1+0xe4], R31 ;  /* 0x0000e41f01007387 */ /* 0x0041e20000100800 */
[----:B---3--:R-:W-:-:S03]  /*11fe0*/  IMAD.X R7, R5, 0x1, R7, P5 ;  /* 0x0000000105077824 */ /* 0x008fc600028e0607 */
[----:B0-----:R-:W2:Y:S04]  /*11ff0*/  LDL.LU R31, [R1+0x480] ;  /* 0x00048000011f7983 */ /* 0x001ea80000300800 */
[----:B------:R0:W-:Y:S04]  /*12000*/  STL [R1+0x46c], R7 ;  /* 0x00046c0701007387 */ /* 0x0001e80000100800 */
[----:B------:R0:W3:Y:S04]  /*12010*/  @P2 LDG.E.U8 R65, desc[UR18][R6.64] ;  /* 0x0000001206412981 */ /* 0x0000e8000c1e1100 */
[----:B------:R-:W-:Y:S04]  /*12020*/  STL [R1+0x478], R0 ;  /* 0x0004780001007387 */ /* 0x000fe80000100800 */
[----:B------:R-:W2:Y:S01]  /*12030*/  LDL.LU R6, [R1+0x474] ;  /* 0x0004740001067983 */ /* 0x000ea20000300800 */
[----:B------:R-:W-:Y:S01]  /*12040*/  ISETP.GT.AND P4, PT, R8, 0x2e, PT ;  /* 0x0000002e0800780c */ /* 0x000fe20003f84270 */
[----:B0-----:R-:W-:Y:S01]  /*12050*/  IMAD.MOV.U32 R7, RZ, RZ, R0 ;  /* 0x000000ffff077224 */ /* 0x001fe200078e0000 */
[----:B------:R-:W-:-:S02]  /*12060*/  IADD3 R71, P5, PT, R3, R71, RZ ;  /* 0x0000004703477210 */ /* 0x000fc40007fbe0ff */
[----:B------:R-:W-:Y:S02]  /*12070*/  ISETP.GT.AND P1, PT, R8, 0x2f, PT ;  /* 0x0000002f0800780c */ /* 0x000fe40003f24270 */
[----:B------:R-:W-:Y:S01]  /*12080*/  PRMT R77, RZ, 0x7610, R77 ;  /* 0x00007610ff4d7816 */ /* 0x000fe2000000004d */
[C---:B----4-:R-:W-:Y:S01]  /*12090*/  IMAD.X R72, R5.reuse, 0x1, R72, P5 ;  /* 0x0000000105487824 */ /* 0x050fe200028e0648 */
[----:B------:R-:W-:Y:S01]  /*120a0*/  PRMT R17, RZ, 0x7610, R17 ;  /* 0x00007610ff117816 */ /* 0x000fe20000000011 */
[----:B---3--:R0:W-:Y:S01]  /*120b0*/  STL [R1+0xe0], R65 ;  /* 0x0000e04101007387 */ /* 0x0081e20000100800 */
[----:B--2---:R-:W-:-:S03]  /*120c0*/  IMAD.X R6, R5, 0x1, R6, P6 ;  /* 0x0000000105067824 */ /* 0x004fc600030e0606 */
[----:B0-----:R-:W2:Y:S04]  /*120d0*/  LDL.LU R65, [R1+0x47c] ;  /* 0x00047c0001417983 */ /* 0x001ea80000300800 */
[----:B------:R-:W-:Y:S01]  /*120e0*/  STL [R1+0x16c], R71 ;  /* 0x00016c4701007387 */ /* 0x000fe20000100800 */
[----:B------:R-:W-:-:S03]  /*120f0*/  @P4 LOP3.LUT R7, R7, R6, RZ, 0x3c, !PT ;  /* 0x0000000607074212 */ /* 0x000fc600078e3cff */
[----:B------:R-:W3:Y:S04]  /*12100*/  LDL.LU R76, [R1+0x490] ;  /* 0x00049000014c7983 */ /* 0x000ee80000300800 */
[----:B------:R-:W4:Y:S04]  /*12110*/  LDL.LU R0, [R1+0x498] ;  /* 0x0004980001007983 */ /* 0x000f280000300800 */
        /* <DEDUP_REMOVED lines=10> */
[----:B------:R-:W-:-:S09]  /*121c0*/  PRMT R23, RZ, 0x7610, R23 ;  /* 0x00007610ff177816 */ /* 0x000fd20000000017 */
[----:B0-----:R-:W-:Y:S02]  /*121d0*/  @P2 IMAD.MOV.U32 R6, RZ, RZ, R31 ;  /* 0x000000ffff062224 */ /* 0x001fe400078e001f */
[----:B--2---:R-:W-:-:S04]  /*121e0*/  IMAD.X R65, R5, 0x1, R65, P5 ;  /* 0x0000000105417824 */ /* 0x004fc800028e0641 */
[----:B------:R-:W-:Y:S01]  /*121f0*/  @P2 IMAD.MOV.U32 R7, RZ, RZ, R65 ;  /* 0x000000ffff072224 */ /* 0x000fe200078e0041 */
[----:B---3--:R-:W-:-:S04]  /*12200*/  IADD3 R76, P6, PT, R3, R76, RZ ;  /* 0x0000004c034c7210 */ /* 0x008fc80007fde0ff */
[----:B------:R0:W2:Y:S01]  /*12210*/  @P2 LDG.E.U8 R23, desc[UR18][R6.64] ;  /* 0x0000001206172981 */ /* 0x0000a2000c1e1100 */
[----:B----4-:R-:W-:Y:S01]  /*12220*/  IADD3 R0, P5, PT, R3, R0, RZ ;  /* 0x0000000003007210 */ /* 0x010fe20007fbe0ff */
[----:B0-----:R-:W-:Y:S02]  /*12230*/  IMAD.MOV.U32 R7, RZ, RZ, R76 ;  /* 0x000000ffff077224 */ /* 0x001fe400078e004c */
[----:B------:R0:W-:Y:S04]  /*12240*/  STL [R1+0xdc], R77 ;  /* 0x0000dc4d01007387 */ /* 0x0001e80000100800 */
[----:B0-----:R-:W3:Y:S04]  /*12250*/  LDL.LU R77, [R1+0x8a8] ;  /* 0x0008a800014d7983 */ /* 0x001ee80000300800 */
[----:B------:R-:W4:Y:S04]  /*12260*/  LDL.LU R71, [R1+0x494] ;  /* 0x0004940001477983 */ /* 0x000f280000300800 */
[----:B------:R-:W-:Y:S04]  /*12270*/  STL [R1+0x480], R31 ;  /* 0x0004801f01007387 */ /* 0x000fe80000100800 */
[----:B------:R0:W-:Y:S04]  /*12280*/  STL [R1+0xd8], R17 ;  /* 0x0000d81101007387 */ /* 0x0001e80000100800 */
[----:B0-----:R-:W2:Y:S04]  /*12290*/  LDL.LU R17, [R1+0x4a0] ;  /* 0x0004a00001117983 */ /* 0x001ea80000300800 */
[----:B------:R0:W-:Y:S04]  /*122a0*/  STL [R1+0x47c], R65 ;  /* 0x00047c4101007387 */ /* 0x0001e80000100800 */
[----:B0-----:R-:W3:Y:S04]  /*122b0*/  LDL.LU R65, [R1+0x49c] ;  /* 0x00049c0001417983 */ /* 0x001ee80000300800 */
[----:B------:R0:W-:Y:S04]  /*122c0*/  STL [R1+0x490], R76 ;  /* 0x0004904c01007387 */ /* 0x0001e80000100800 */
[----:B------:R-:W3:Y:S04]  /*122d0*/  LDL.LU R31, [R1+0x4a8] ;  /* 0x0004a800011f7983 */ /* 0x000ee80000300800 */
[----:B------:R-:W-:Y:S04]  /*122e0*/  STL [R1+0x498], R0 ;  /* 0x0004980001007387 */ /* 0x000fe80000100800 */
[----:B------:R-:W3:Y:S04]  /*122f0*/  LDL.LU R72, [R1+0x4b0] ;  /* 0x0004b00001487983 */ /* 0x000ee80000300800 */
[----:B0-----:R-:W3:Y:S04]  /*12300*/  LDL.LU R76, [R1+0x8a4] ;  /* 0x0008a400014c7983 */ /* 0x001ee80000300800 */
[----:B------:R-:W3:Y:S01]  /*12310*/  LDL.LU R6, [R1+0x48c] ;  /* 0x00048c0001067983 */ /* 0x000ee20000300800 */
[----:B------:R-:W-:-:S02]  /*12320*/  ISETP.GT.AND P4, PT, R8, 0x31, PT ;  /* 0x000000310800780c */ /* 0x000fc40003f84270 */
[C---:B------:R-:W-:Y:S02]  /*12330*/  ISETP.GT.AND P1, PT, R8.reuse, 0x32, PT ;  /* 0x000000320800780c */ /* 0x040fe40003f24270 */
[----:B------:R-:W-:Y:S02]  /*12340*/  PRMT R39, RZ, 0x7610, R39 ;  /* 0x00007610ff277816 */ /* 0x000fe40000000027 */
[----:B------:R-:W-:Y:S02]  /*12350*/  ISETP.GT.AND P2, PT, R8, 0x33, PT ;  /* 0x000000330800780c */ /* 0x000fe40003f44270 */
[----:B------:R-:W-:Y:S02]  /*12360*/  PRMT R58, RZ, 0x7610, R58 ;  /* 0x00007610ff3a7816 */ /* 0x000fe4000000003a */
[----:B------:R-:W-:Y:S01]  /*12370*/  PRMT R91, RZ, 0x7610, R91 ;  /* 0x00007610ff5b7816 */ /* 0x000fe2000000005b */
[----:B----4-:R-:W-:Y:S01]  /*12380*/  IMAD.X R71, R5, 0x1, R71, P5 ;  /* 0x0000000105477824 */ /* 0x010fe200028e0647 */
[----:B--2---:R-:W-:-:S05]  /*12390*/  IADD3 R17, P5, PT, R3, R17, RZ ;  /* 0x0000001103117210 */ /* 0x004fca0007fbe0ff */
[C---:B---3--:R-:W-:Y:S02]  /*123a0*/  IMAD.X R65, R5.reuse, 0x1, R65, P5 ;  /* 0x0000000105417824 */ /* 0x048fe400028e0641 */
        /* <DEDUP_REMOVED lines=9> */
[----:B------:R-:W-:Y:S01]  /*12440*/  @P1 IMAD.MOV.U32 R7, RZ, RZ, R71 ;  /* 0x000000ffff071224 */ /* 0x000fe200078e0047 */
[----:B------:R-:W3:Y:S01]  /*12450*/  LDL.LU R0, [R1+0x4ac] ;  /* 0x0004ac0001007983 */ /* 0x000ee20000300800 */
[----:B------:R-:W-:-:S03]  /*12460*/  IADD3 R72, P5, PT, R3, R72, RZ ;  /* 0x0000004803487210 */ /* 0x000fc60007fbe0ff */
[----:B------:R0:W4:Y:S04]  /*12470*/  @P1 LDG.E.U8 R58, desc[UR18][R6.64] ;  /* 0x00000012063a1981 */ /* 0x000128000c1e1100 */
[----:B-1----:R-:W2:Y:S04]  /*12480*/  LDL.LU R71, [R1+0x4b8] ;  /* 0x0004b80001477983 */ /* 0x002ea80000300800 */
        /* <DEDUP_REMOVED lines=269> */
[----:B------:R-:W2:Y:S04]  /*13560*/  LDL.LU R46, [R1+0x548] ;  /* 0x00054800012e7983 */ /* 0x000ea80000300800 */
[----:B------:R0:W-:Y:S04]  /*13570*/  STL [R1+0x530], R10 ;  /* 0x0005300a01007387 */ /* 0x0001e80000100800 */
[----:B------:R-:W-:Y:S04]  /*13580*/  STL [R1+0x808], R86 ;  /* 0x0008085601007387 */ /* 0x000fe80000100800 */
[----:B------:R1:W-:Y:S04]  /*13590*/  STL [R1+0x52c], R63 ;  /* 0x00052c3f01007387 */ /* 0x0003e80000100800 */
[----:B0-----:R-:W3:Y:S04]  /*135a0*/  LDL.LU R10, [R1+0x550] ;  /* 0x00055000010a7983 */ /* 0x001ee80000300800 */
[----:B------:R0:W-:Y:S04]  /*135b0*/  STL [R1+0x538], R30 ;  /* 0x0005381e01007387 */ /* 0x0001e80000100800 */
[----:B-1----:R-:W3:Y:S04]  /*135c0*/  LDL.LU R63, [R1+0x558] ;  /* 0x00055800013f7983 */ /* 0x002ee80000300800 */
[----:B------:R-:W-:Y:S04]  /*135d0*/  STL [R1+0x540], R64 ;  /* 0x0005404001007387 */ /* 0x000fe80000100800 */
[----:B0-----:R-:W3:Y:S04]  /*135e0*/  LDL.LU R30, [R1+0x874] ;  /* 0x00087400011e7983 */ /* 0x001ee80000300800 */
[----:B------:R-:W3:Y:S01]  /*135f0*/  LDL.LU R6, [R1+0x534] ;  /* 0x0005340001067983 */ /* 0x000ee20000300800 */
[----:B------:R-:W-:-:S02]  /*13600*/  ISETP.GT.AND P4, PT, R8, 0x49, PT ;  /* 0x000000490800780c */ /* 0x000fc40003f84270 */
[----:B------:R-:W-:Y:S02]  /*13610*/  ISETP.GT.AND P1, PT, R8, 0x4a, PT ;  /* 0x0000004a0800780c */ /* 0x000fe40003f24270 */
[----:B------:R-:W-:Y:S02]  /*13620*/  PRMT R40, RZ, 0x7610, R40 ;  /* 0x00007610ff287816 */ /* 0x000fe40000000028 */
[----:B------:R-:W-:Y:S01]  /*13630*/  PRMT R55, RZ, 0x7610, R55 ;  /* 0x00007610ff377816 */ /* 0x000fe20000000037 */
[----:B----4-:R-:W-:Y:S01]  /*13640*/  IMAD.X R66, R5, 0x1, R66, P5 ;  /* 0x0000000105427824 */ /* 0x010fe200028e0642 */
[----:B--2---:R-:W-:Y:S01]  /*13650*/  IADD3 R46, P5, PT, R3, R46, RZ ;  /* 0x0000002e032e7210 */ /* 0x004fe20007fbe0ff */
[----:B---3--:R-:W-:-:S05]  /*13660*/  IMAD.X R6, R5, 0x1, R6, P6 ;  /* 0x0000000105067824 */ /* 0x008fca00030e0606 */
        /* <DEDUP_REMOVED lines=46> */
[----:B------:R-:W2:Y:S04]  /*13950*/  @P1 LDG.E.U8 R4, desc[UR18][R6.64] ;  /* 0x0000001206041981 */ /* 0x000ea8000c1e1100 */
[----:B---3--:R0:W-:Y:S04]  /*13960*/  STL [R1+0x6c], R54 ;  /* 0x00006c3601007387 */ /* 0x0081e80000100800 */
[----:B0-----:R-:W3:Y:S04]  /*13970*/  LDL.LU R54, [R1+0x86c] ;  /* 0x00086c0001367983 */ /* 0x001ee80000300800 */
[----:B------:R-:W3:Y:S04]  /*13980*/  LDL.LU R66, [R1+0x868] ;  /* 0x0008680001427983 */ /* 0x000ee80000300800 */
[----:B------:R-:W3:Y:S01]  /*13990*/  LDL.LU R7, [R1+0x55c] ;  /* 0x00055c0001077983 */ /* 0x000ee20000300800 */
[----:B------:R-:W-:-:S02]  /*139a0*/  ISETP.GT.AND P2, PT, R8, 0x4e, PT ;  /* 0x0000004e0800780c */ /* 0x000fc40003f44270 */
[C---:B----4-:R-:W-:Y:S01]  /*139b0*/  IADD3 R64, P5, PT, R3.reuse, R64, RZ ;  /* 0x0000004003407210 */ /* 0x050fe20007fbe0ff */
[----:B------:R-:W4:Y:S01]  /*139c0*/  LDL.LU R63, [R1+0x564] ;  /* 0x00056400013f7983 */ /* 0x000f220000300800 */
[----:B------:R-:W-:Y:S02]  /*139d0*/  PRMT R15, RZ, 0x7610, R15 ;  /* 0x00007610ff0f7816 */ /* 0x000fe4000000000f */
[----:B------:R-:W-:Y:S01]  /*139e0*/  IADD3 R10, P6, PT, R3, R10, RZ ;  /* 0x0000000a030a7210 */ /* 0x000fe20007fde0ff */
[----:B------:R-:W-:Y:S04]  /*139f0*/  STL [R1+0x560], R64 ;  /* 0x0005604001007387 */ /* 0x000fe80000100800 */
[----:B--2---:R0:W-:Y:S02]  /*13a00*/  STL [R1+0x68], R4 ;  /* 0x0000680401007387 */ /* 0x0041e40000100800 */
[----:B------:R-:W-:-:S02]  /*13a10*/  @P2 IMAD.MOV.U32 R6, RZ, RZ, R64 ;  /* 0x000000ffff062224 */ /* 0x000fc400078e0040 */
[----:B0-----:R-:W2:Y:S01]  /*13a20*/  LDL.LU R4, [R1+0x570] ;  /* 0x0005700001047983 */ /* 0x001ea20000300800 */
[----:B---3--:R-:W-:-:S05]  /*13a30*/  IMAD.X R7, R5, 0x1, R7, P5 ;  /* 0x0000000105077824 */ /* 0x008fca00028e0607 */
[----:B------:R0:W-:Y:S04]  /*13a40*/  STL [R1+0x55c], R7 ;  /* 0x00055c0701007387 */ /* 0x0001e80000100800 */
[----:B------:R0:W3:Y:S04]  /*13a50*/  @P2 LDG.E.U8 R15, desc[UR18][R6.64] ;  /* 0x00000012060f2981 */ /* 0x0000e8000c1e1100 */
[----:B------:R1:W-:Y:S04]  /*13a60*/  STL [R1+0x18c], R10 ;  /* 0x00018c0a01007387 */ /* 0x0003e80000100800 */
[----:B------:R-:W2:Y:S01]  /*13a70*/  LDL.LU R6, [R1+0x188] ;  /* 0x0001880001067983 */ /* 0x000ea20000300800 */
[----:B------:R-:W-:Y:S01]  /*13a80*/  ISETP.GT.AND P4, PT, R8, 0x4f, PT ;  /* 0x0000004f0800780c */ /* 0x000fe20003f84270 */
[----:B0-----:R-:W-:Y:S01]  /*13a90*/  IMAD.MOV.U32 R7, RZ, RZ, R10 ;  /* 0x000000ffff077224 */ /* 0x001fe200078e000a */
[----:B------:R-:W-:Y:S01]  /*13aa0*/  IADD3 R61, P5, PT, R3, R61, RZ ;  /* 0x0000003d033d7210 */ /* 0x000fe20007fbe0ff */
[----:B-1----:R-:W4:Y:S04]  /*13ab0*/  LDL.LU R10, [R1+0x56c] ;  /* 0x00056c00010a7983 */ /* 0x002f280000300800 */
[----:B------:R-:W-:Y:S04]  /*13ac0*/  STL [R1+0x568], R61 ;  /* 0x0005683d01007387 */ /* 0x000fe80000100800 */
[----:B------:R-:W4:Y:S01]  /*13ad0*/  LDL.LU R64, [R1+0x578] ;  /* 0x0005780001407983 */ /* 0x000f220000300800 */
[----:B------:R-:W-:-:S03]  /*13ae0*/  PRMT R84, RZ, 0x7610, R84 ;  /* 0x00007610ff547816 */ /* 0x000fc60000000054 */
[----:B---3--:R0:W-:Y:S01]  /*13af0*/  STL [R1+0x5c], R15 ;  /* 0x00005c0f01007387 */ /* 0x0081e20000100800 */
[----:B--2---:R-:W-:-:S03]  /*13b00*/  IMAD.X R6, R5, 0x1, R6, P6 ;  /* 0x0000000105067824 */ /* 0x004fc600030e0606 */
        /* <DEDUP_REMOVED lines=11> */
[----:B------:R1:W-:Y:S01]  /*13bc0*/  STL [R1+0x564], R63 ;  /* 0x0005643f01007387 */ /* 0x0003e20000100800 */
        /* <DEDUP_REMOVED lines=11> */
[----:B---3--:R-:W-:Y:S04]  /*13c80*/  STL [R1+0x80c], R84 ;  /* 0x00080c5401007387 */ /* 0x008fe80000100800 */
[----:B-1----:R-:W2:Y:S04]  /*13c90*/  LDL.LU R63, [R1+0x57c] ;  /* 0x00057c00013f7983 */ /* 0x002ea80000300800 */
[----:B------:R-:W3:Y:S04]  /*13ca0*/  LDL.LU R61, [R1+0x588] ;  /* 0x00058800013d7983 */ /* 0x000ee80000300800 */
[----:B------:R0:W-:Y:S04]  /*13cb0*/  STL [R1+0x570], R4 ;  /* 0x0005700401007387 */ /* 0x0001e80000100800 */
        /* <DEDUP_REMOVED lines=11> */
[C---:B--2---:R-:W-:Y:S02]  /*13d70*/  IMAD.X R63, R5.reuse, 0x1, R63, P5 ;  /* 0x00000001053f7824 */ /* 0x044fe400028e063f */
[----:B---3--:R-:W-:-:S05]  /*13d80*/  IMAD.X R6, R5, 0x1, R6, P6 ;  /* 0x0000000105067824 */ /* 0x008fca00030e0606 */
        /* <DEDUP_REMOVED lines=8> */
[----:B-1----:R-:W3:Y:S04]  /*13e10*/  LDL.LU R63, [R1+0x860] ;  /* 0x00086000013f7983 */ /* 0x002ee80000300800 */
        /* <DEDUP_REMOVED lines=39> */
[----:B------:R1:W-:Y:S01]  /*14090*/  STL [R1+0x594], R15 ;  /* 0x0005940f01007387 */ /* 0x0003e20000100800 */
[----:B------:R-:W-:-:S03]  /*140a0*/  PRMT R82, RZ, 0x7610, R82 ;  /* 0x00007610ff527816 */ /* 0x000fc60000000052 */
[----:B-1----:R-:W4:Y:S06]  /*140b0*/  LDL.LU R15, [R1+0x5a4] ;  /* 0x0005a400010f7983 */ /* 0x002f2c0000300800 */
[----:B0-----:R-:W-:Y:S01]  /*140c0*/  @P2 IMAD.MOV.U32 R6, RZ, RZ, R11 ;  /* 0x000000ffff062224 */ /* 0x001fe200078e000b */
[----:B------:R-:W4:Y:S04]  /*140d0*/  LDL.LU R10, [R1+0x5b0] ;  /* 0x0005b000010a7983 */ /* 0x000f280000300800 */
[----:B------:R0:W-:Y:S01]  /*140e0*/  STL [R1+0x194], R11 ;  /* 0x0001940b01007387 */ /* 0x0001e20000100800 */
[----:B--2---:R-:W-:-:S04]  /*140f0*/  IMAD.X R14, R5, 0x1, R14, P5 ;  /* 0x00000001050e7824 */ /* 0x004fc800028e060e */
[----:B------:R-:W-:Y:S01]  /*14100*/  @P2 IMAD.MOV.U32 R7, RZ, RZ, R14 ;  /* 0x000000ffff072224 */ /* 0x000fe200078e000e */
[----:B---3--:R-:W-:-:S04]  /*14110*/  IADD3 R61, P6, PT, R3, R61, RZ ;  /* 0x0000003d033d7210 */ /* 0x008fc80007fde0ff */
[----:B------:R1:W2:Y:S01]  /*14120*/  @P2 LDG.E.U8 R82, desc[UR18][R6.64] ;  /* 0x0000001206522981 */ /* 0x0002a2000c1e1100 */
[----:B----4-:R-:W-:Y:S01]  /*14130*/  IADD3 R4, P5, PT, R3, R4, RZ ;  /* 0x0000000403047210 */ /* 0x010fe20007fbe0ff */
[----:B-1----:R-:W-:Y:S02]  /*14140*/  IMAD.MOV.U32 R7, RZ, RZ, R61 ;  /* 0x000000ffff077224 */ /* 0x002fe400078e003d */
[----:B------:R-:W-:Y:S04]  /*14150*/  STL [R1+0x810], R84 ;  /* 0x0008105401007387 */ /* 0x000fe80000100800 */
[----:B------:R-:W-:Y:S04]  /*14160*/  STL [R1+0x190], R14 ;  /* 0x0001900e01007387 */ /* 0x000fe80000100800 */
[----:B0-----:R-:W3:Y:S04]  /*14170*/  LDL.LU R11, [R1+0x5ac] ;  /* 0x0005ac00010b7983 */ /* 0x001ee80000300800 */
[----:B------:R-:W-:Y:S04]  /*14180*/  STL [R1+0x5a0], R61 ;  /* 0x0005a03d01007387 */ /* 0x000fe80000100800 */
[----:B------:R0:W-:Y:S04]  /*14190*/  STL [R1+0x44], R60 ;  /* 0x0000443c01007387 */ /* 0x0001e80000100800 */
[----:B0-----:R-:W4:Y:S04]  /*141a0*/  LDL.LU R60, [R1+0x5b8] ;  /* 0x0005b800013c7983 */ /* 0x001f280000300800 */
[----:B------:R-:W-:Y:S04]  /*141b0*/  STL [R1+0x5a8], R4 ;  /* 0x0005a80401007387 */ /* 0x000fe80000100800 */
[----:B------:R-:W4:Y:S04]  /*141c0*/  LDL.LU R14, [R1+0x5c0] ;  /* 0x0005c000010e7983 */ /* 0x000f280000300800 */
[----:B------:R-:W4:Y:S04]  /*141d0*/  LDL.LU R61, [R1+0x85c] ;  /* 0x00085c00013d7983 */ /* 0x000f280000300800 */
[----:B------:R-:W4:Y:S01]  /*141e0*/  LDL.LU R6, [R1+0x59c] ;  /* 0x00059c0001067983 */ /* 0x000f220000300800 */
[----:B------:R-:W-:-:S02]  /*141f0*/  ISETP.GT.AND P4, PT, R8, 0x58, PT ;  /* 0x000000580800780c */ /* 0x000fc40003f84270 */
[C---:B------:R-:W-:Y:S02]  /*14200*/  ISETP.GT.AND P1, PT, R8.reuse, 0x59, PT ;  /* 0x000000590800780c */ /* 0x040fe40003f24270 */
[----:B------:R-:W-:Y:S02]  /*14210*/  PRMT R26, RZ, 0x7610, R26 ;  /* 0x00007610ff1a7816 */ /* 0x000fe4000000001a */
[----:B------:R-:W-:Y:S01]  /*14220*/  ISETP.GT.AND P2, PT, R8, 0x5a, PT ;  /* 0x0000005a0800780c */ /* 0x000fe20003f44270 */
[----:B------:R-:W-:Y:S01]  /*14230*/  IMAD.X R15, R5, 0x1, R15, P5 ;  /* 0x00000001050f7824 */ /* 0x000fe200028e060f */
[----:B------:R-:W-:Y:S02]  /*14240*/  IADD3 R10, P5, PT, R3, R10, RZ ;  /* 0x0000000a030a7210 */ /* 0x000fe40007fbe0ff */
[----:B------:R-:W-:Y:S02]  /*14250*/  PRMT R42, RZ, 0x7610, R42 ;  /* 0x00007610ff2a7816 */ /* 0x000fe4000000002a */
[----:B------:R-:W-:Y:S01]  /*14260*/  PRMT R70, RZ, 0x7610, R70 ;  /* 0x00007610ff467816 */ /* 0x000fe20000000046 */
[----:B--2---:R-:W-:Y:S01]  /*14270*/  STL [R1+0x814], R82 ;  /* 0x0008145201007387 */ /* 0x004fe20000100800 */
[----:B---3--:R-:W-:-:S02]  /*14280*/  IMAD.X R11, R5, 0x1, R11, P5 ;  /* 0x00000001050b7824 */ /* 0x008fc400028e060b */
[----:B----4-:R-:W-:-:S05]  /*14290*/  IMAD.X R6, R5, 0x1, R6, P6 ;  /* 0x0000000105067824 */ /* 0x010fca00030e0606 */
        /* <DEDUP_REMOVED lines=26> */
[----:B------:R-:W-:Y:S02]  /*14440*/  ISETP.GT.AND P1, PT, R8, 0x5c, PT ;  /* 0x0000005c0800780c */ /* 0x000fe40003f24270 */
[----:B------:R-:W-:Y:S02]  /*14450*/  PRMT R84, RZ, 0x7610, R84 ;  /* 0x00007610ff547816 */ /* 0x000fe40000000054 */
[----:B------:R-:W-:Y:S01]  /*14460*/  PRMT R48, RZ, 0x7610, R48 ;  /* 0x00007610ff307816 */ /* 0x000fe20000000030 */
[C---:B---3--:R-:W-:Y:S02]  /*14470*/  IMAD.X R4, R5.reuse, 0x1, R4, P5 ;  /* 0x0000000105047824 */ /* 0x048fe400028e0604 */
[----:B--2---:R-:W-:-:S05]  /*14480*/  IMAD.X R6, R5, 0x1, R6, P6 ;  /* 0x0000000105067824 */ /* 0x004fca00030e0606 */
[-C--:B------:R-:W-:Y:S01]  /*14490*/  @P4 LOP3.LUT R7, R7, R6.reuse, RZ, 0x3c, !PT ;  /* 0x0000000607074212 */ /* 0x080fe200078e3cff */
[----:B------:R0:W-:Y:S03]  /*144a0*/  STL [R1+0x5b4], R6 ;  /* 0x0005b40601007387 */ /* 0x0001e60000100800 */
[----:B0-----:R-:W-:-:S04]  /*144b0*/  @P4 LOP3.LUT R6, R7, R6, RZ, 0x3c, !PT ;  /* 0x0000000607064212 */ /* 0x001fc800078e3cff */
[----:B------:R-:W-:-:S05]  /*144c0*/  @P4 LOP3.LUT R7, R7, R6, RZ, 0x3c, !PT ;  /* 0x0000000607074212 */ /* 0x000fca00078e3cff */
[----:B------:R0:W2:Y:S02]  /*144d0*/  @P4 LDG.E.U8 R84, desc[UR18][R6.64] ;  /* 0x0000001206544981 */ /* 0x0000a4000c1e1100 */
[----:B0-----:R-:W-:Y:S02]  /*144e0*/  @P1 IMAD.MOV.U32 R6, RZ, RZ, R14 ;  /* 0x000000ffff061224 */ /* 0x001fe400078e000e */
[----:B------:R-:W-:-:S05]  /*144f0*/  @P1 IMAD.MOV.U32 R7, RZ, RZ, R4 ;  /* 0x000000ffff071224 */ /* 0x000fca00078e0004 */
[----:B------:R-:W3:Y:S01]  /*14500*/  @P1 LDG.E.U8 R48, desc[UR18][R6.64] ;  /* 0x0000001206301981 */ /* 0x000ee2000c1e1100 */
[----:B------:R-:W-:-:S03]  /*14510*/  IADD3 R15, P5, PT, R3, R15, RZ ;  /* 0x0000000f030f7210 */ /* 0x000fc60007fbe0ff */
[----:B------:R0:W-:Y:S04]  /*14520*/  STL [R1+0x5bc], R4 ;  /* 0x0005bc0401007387 */ /* 0x0001e80000100800 */
[----:B--2---:R-:W-:Y:S04]  /*14530*/  STL [R1+0x84c], R84 ;  /* 0x00084c5401007387 */ /* 0x004fe80000100800 */
[----:B0-----:R-:W2:Y:S04]  /*14540*/  LDL.LU R4, [R1+0x854] ;  /* 0x0008540001047983 */ /* 0x001ea80000300800 */
[----:B------:R-:W2:Y:S04]  /*14550*/  LDL.LU R14, [R1+0x198] ;  /* 0x00019800010e7983 */ /* 0x000ea80000300800 */
[----:B---3--:R0:W-:Y:S04]  /*14560*/  STL [R1+0x28], R48 ;  /* 0x0000283001007387 */ /* 0x0081e80000100800 */
[----:B0-----:R-:W3:Y:S04]  /*14570*/  LDL.LU R48, [R1+0x850] ;  /* 0x0008500001307983 */ /* 0x001ee80000300800 */
[----:B------:R0:W-:Y:S04]  /*14580*/  STL [R1+0x5c8], R15 ;  /* 0x0005c80f01007387 */ /* 0x0001e80000100800 */
[----:B------:R-:W2:Y:S01]  /*14590*/  LDL.LU R6, [R1+0x5c4] ;  /* 0x0005c40001067983 */ /* 0x000ea20000300800 */
[----:B------:R-:W-:Y:S01]  /*145a0*/  ISETP.GT.AND P2, PT, R8, 0x5d, PT ;  /* 0x0000005d0800780c */ /* 0x000fe20003f44270 */
[----:B------:R-:W-:-:S02]  /*145b0*/  IMAD.MOV.U32 R7, RZ, RZ, R15 ;  /* 0x000000ffff077224 */ /* 0x000fc400078e000f */
[----:B0-----:R-:W3:Y:S01]  /*145c0*/  LDL.LU R15, [R1+0x5d8] ;  /* 0x0005d800010f7983 */ /* 0x001ee20000300800 */
[----:B------:R-:W-:Y:S02]  /*145d0*/  PRMT R84, RZ, 0x7610, R84 ;  /* 0x00007610ff547816 */ /* 0x000fe40000000054 */
[----:B------:R-:W-:Y:S01]  /*145e0*/  IADD3 R10, P6, PT, R3, R10, RZ ;  /* 0x0000000a030a7210 */ /* 0x000fe20007fde0ff */
[----:B--2---:R-:W-:-:S06]  /*145f0*/  IMAD.X R6, R5, 0x1, R6, P5 ;  /* 0x0000000105067824 */ /* 0x004fcc00028e0606 */
        /* <DEDUP_REMOVED lines=23> */
[----:B------:R-:W-:Y:S02]  /*14770*/  PRMT R68, RZ, 0x7610, R68 ;  /* 0x00007610ff447816 */ /* 0x000fe40000000044 */
[----:B------:R-:W-:Y:S02]  /*14780*/  IADD3 R15, P5, PT, R3, R15, RZ ;  /* 0x0000000f030f7210 */ /* 0x000fe40007fbe0ff */
[----:B------:R-:W-:Y:S07]  /*14790*/  STL [R1+0x198], R14 ;  /* 0x0001980e01007387 */ /* 0x000fee0000100800 */
[----:B0-----:R-:W-:-:S02]  /*147a0*/  @P1 IMAD.MOV.U32 R6, RZ, RZ, R11 ;  /* 0x000000ffff061224 */ /* 0x001fc400078e000b */
[----:B------:R-:W-:-:S05]  /*147b0*/  @P1 IMAD.MOV.U32 R7, RZ, RZ, R14 ;  /* 0x000000ffff071224 */ /* 0x000fca00078e000e */
[----:B------:R-:W3:Y:S04]  /*147c0*/  @P1 LDG.E.U8 R68, desc[UR18][R6.64] ;  /* 0x0000001206441981 */ /* 0x000ee8000c1e1100 */
[----:B--2---:R0:W-:Y:S04]  /*147d0*/  STL [R1+0x818], R86 ;  /* 0x0008185601007387 */ /* 0x0041e80000100800 */
[----:B0-----:R-:W2:Y:S04]  /*147e0*/  LDL.LU R86, [R1+0x5dc] ;  /* 0x0005dc0001567983 */ /* 0x001ea80000300800 */
[----:B------:R-:W4:Y:S04]  /*147f0*/  LDL.LU R14, [R1+0x5e4] ;  /* 0x0005e400010e7983 */ /* 0x000f280000300800 */
[----:B------:R0:W-:Y:S04]  /*14800*/  STL [R1+0x5d8], R15 ;  /* 0x0005d80f01007387 */ /* 0x0001e80000100800 */
[----:B------:R-:W4:Y:S04]  /*14810*/  LDL.LU R11, [R1+0x5f0] ;  /* 0x0005f000010b7983 */ /* 0x000f280000300800 */
[----:B------:R-:W4:Y:S01]  /*14820*/  LDL.LU R7, [R1+0x5d4] ;  /* 0x0005d40001077983 */ /* 0x000f220000300800 */
[----:B------:R-:W-:-:S02]  /*14830*/  ISETP.GT.AND P2, PT, R8, 0x60, PT ;  /* 0x000000600800780c */ /* 0x000fc40003f44270 */
[----:B------:R-:W-:Y:S02]  /*14840*/  ISETP.GT.AND P4, PT, R8, 0x61, PT ;  /* 0x000000610800780c */ /* 0x000fe40003f84270 */
[----:B------:R-:W-:Y:S01]  /*14850*/  IADD3 R84, P6, PT, R3, R84, RZ ;  /* 0x0000005403547210 */ /* 0x000fe20007fde0ff */
[----:B---3--:R1:W-:Y:S01]  /*14860*/  STL [R1+0x81c], R68 ;  /* 0x00081c4401007387 */ /* 0x0083e20000100800 */
[----:B------:R-:W-:-:S07]  /*14870*/  PRMT R29, RZ, 0x7610, R29 ;  /* 0x00007610ff1d7816 */ /* 0x000fce000000001d */
[----:B------:R-:W-:Y:S02]  /*14880*/  @P2 IMAD.MOV.U32 R6, RZ, RZ, R15 ;  /* 0x000000ffff062224 */ /* 0x000fe400078e000f */
[C---:B--2---:R-:W-:Y:S02]  /*14890*/  IMAD.X R86, R5.reuse, 0x1, R86, P6 ;  /* 0x0000000105567824 */ /* 0x044fe400030e0656 */
[----:B----4-:R-:W-:Y:S01]  /*148a0*/  IMAD.X R7, R5, 0x1, R7, P5 ;  /* 0x0000000105077824 */ /* 0x010fe200028e0607 */
[----:B------:R-:W-:-:S04]  /*148b0*/  IADD3 R10, P5, PT, R3, R10, RZ ;  /* 0x0000000a030a7210 */ /* 0x000fc80007fbe0ff */
[----:B------:R-:W-:Y:S01]  /*148c0*/  STL [R1+0x5d4], R7 ;  /* 0x0005d40701007387 */ /* 0x000fe20000100800 */
[----:B------:R-:W-:-:S03]  /*148d0*/  IMAD.X R14, R5, 0x1, R14, P5 ;  /* 0x00000001050e7824 */ /* 0x000fc600028e060e */
[----:B0-----:R-:W2:Y:S04]  /*148e0*/  LDL.LU R15, [R1+0x5ec] ;  /* 0x0005ec00010f7983 */ /* 0x001ea80000300800 */
[----:B------:R0:W-:Y:S04]  /*148f0*/  STL [R1+0x5e0], R84 ;  /* 0x0005e05401007387 */ /* 0x0001e80000100800 */
[----:B-1----:R-:W3:Y:S04]  /*14900*/  LDL.LU R68, [R1+0x5f8] ;  /* 0x0005f80001447983 */ /* 0x002ee80000300800 */
[----:B------:R-:W-:Y:S04]  /*14910*/  STL [R1+0x5e8], R10 ;  /* 0x0005e80a01007387 */ /* 0x000fe80000100800 */
[----:B------:R1:W4:Y:S04]  /*14920*/  @P2 LDG.E.U8 R29, desc[UR18][R6.64] ;  /* 0x00000012061d2981 */ /* 0x000328000c1e1100 */
[----:B------:R-:W-:Y:S04]  /*14930*/  STL [R1+0x5dc], R86 ;  /* 0x0005dc5601007387 */ /* 0x000fe80000100800 */
[----:B------:R0:W-:Y:S01]  /*14940*/  STL [R1+0x5e4], R14 ;  /* 0x0005e40e01007387 */ /* 0x0001e20000100800 */
[----:B-1----:R-:W-:-:S03]  /*14950*/  @P4 IMAD.MOV.U32 R6, RZ, RZ, R84 ;  /* 0x000000ffff064224 */ /* 0x002fc600078e0054 */
[----:B0-----:R-:W4:Y:S01]  /*14960*/  LDL.LU R84, [R1+0x5f4] ;  /* 0x0005f40001547983 */ /* 0x001f220000300800 */
[C---:B------:R-:W-:Y:S01]  /*14970*/  ISETP.GT.AND P1, PT, R8.reuse, 0x62, PT ;  /* 0x000000620800780c */ /* 0x040fe20003f24270 */
[----:B------:R-:W-:Y:S01]  /*14980*/  @P4 IMAD.MOV.U32 R7, RZ, RZ, R86 ;  /* 0x000000ffff074224 */ /* 0x000fe200078e0056 */
[----:B------:R-:W-:Y:S02]  /*14990*/  PRMT R45, RZ, 0x7610, R45 ;  /* 0x00007610ff2d7816 */ /* 0x000fe4000000002d */
[----:B------:R-:W-:Y:S02]  /*149a0*/  ISETP.GT.AND P2, PT, R8, 0x63, PT ;  /* 0x000000630800780c */ /* 0x000fe40003f44270 */
[----:B------:R-:W-:Y:S02]  /*149b0*/  PRMT R74, RZ, 0x7610, R74 ;  /* 0x00007610ff4a7816 */ /* 0x000fe4000000004a */
[----:B------:R0:W4:Y:S01]  /*149c0*/  @P4 LDG.E.U8 R45, desc[UR18][R6.64] ;  /* 0x00000012062d4981 */ /* 0x000122000c1e1100 */
[----:B------:R-:W-:-:S02]  /*149d0*/  IADD3 R11, P4, PT, R3, R11, RZ ;  /* 0x0000000b030b7210 */ /* 0x000fc40007f9e0ff */
[----:B------:R-:W-:Y:S02]  /*149e0*/  ISETP.GT.AND P5, PT, R8, 0x64, PT ;  /* 0x000000640800780c */ /* 0x000fe40003fa4270 */
[----:B0-----:R-:W-:Y:S02]  /*149f0*/  @P1 IMAD.MOV.U32 R6, RZ, RZ, R10 ;  /* 0x000000ffff061224 */ /* 0x001fe400078e000a */
[----:B------:R-:W-:Y:S01]  /*14a00*/  @P1 IMAD.MOV.U32 R7, RZ, RZ, R14 ;  /* 0x000000ffff071224 */ /* 0x000fe200078e000e */
[----:B------:R-:W-:Y:S01]  /*14a10*/  PRMT R82, RZ, 0x7610, R82 ;  /* 0x00007610ff527816 */ /* 0x000fe20000000052 */
[----:B------:R-:W4:Y:S04]  /*14a20*/  LDL.LU R14, [R1+0x5fc] ;  /* 0x0005fc00010e7983 */ /* 0x000f280000300800 */
[----:B------:R0:W4:Y:S01]  /*14a30*/  @P1 LDG.E.U8 R74, desc[UR18][R6.64] ;  /* 0x00000012064a1981 */ /* 0x000122000c1e1100 */
[----:B------:R-:W-:-:S03]  /*14a40*/  PRMT R9, RZ, 0x7610, R9 ;  /* 0x00007610ff097816 */ /* 0x000fc60000000009 */
[----:B------:R-:W4:Y:S01]  /*14a50*/  LDL.LU R10, [R1+0x600] ;  /* 0x00060000010a7983 */ /* 0x000f220000300800 */
[----:B0-----:R-:W-:Y:S02]  /*14a60*/  @P2 IMAD.MOV.U32 R6, RZ, RZ, R11 ;  /* 0x000000ffff062224 */ /* 0x001fe400078e000b */
[----:B--2---:R-:W-:-:S04]  /*14a70*/  IMAD.X R15, R5, 0x1, R15, P4 ;  /* 0x00000001050f7824 */ /* 0x004fc800020e060f */
[----:B------:R-:W-:Y:S01]  /*14a80*/  @P2 IMAD.MOV.U32 R7, RZ, RZ, R15 ;  /* 0x000000ffff072224 */ /* 0x000fe200078e000f */
[----:B---3--:R-:W-:-:S04]  /*14a90*/  IADD3 R68, P1, PT, R3, R68, RZ ;  /* 0x0000004403447210 */ /* 0x008fc80007f3e0ff */
[----:B------:R0:W2:Y:S02]  /*14aa0*/  @P2 LDG.E.U8 R82, desc[UR18][R6.64] ;  /* 0x0000001206522981 */ /* 0x0000a4000c1e1100 */
[----:B0-----:R-:W-:Y:S02]  /*14ab0*/  @P5 IMAD.MOV.U32 R6, RZ, RZ, R68 ;  /* 0x000000ffff065224 */ /* 0x001fe400078e0044 */
[----:B----4-:R-:W-:-:S04]  /*14ac0*/  IMAD.X R84, R5, 0x1, R84, P1 ;  /* 0x0000000105547824 */ /* 0x010fc800008e0654 */
[----:B------:R-:W-:-:S05]  /*14ad0*/  @P5 IMAD.MOV.U32 R7, RZ, RZ, R84 ;  /* 0x000000ffff075224 */ /* 0x000fca00078e0054 */
[----:B------:R0:W3:Y:S04]  /*14ae0*/  @P5 LDG.E.U8 R9, desc[UR18][R6.64] ;  /* 0x0000001206095981 */ /* 0x0000e8000c1e1100 */
[----:B------:R-:W-:Y:S04]  /*14af0*/  STL [R1+0x5f0], R11 ;  /* 0x0005f00b01007387 */ /* 0x000fe80000100800 */
[----:B------:R1:W-:Y:S04]  /*14b00*/  STL [R1+0x5ec], R15 ;  /* 0x0005ec0f01007387 */ /* 0x0003e80000100800 */
[----:B-1----:R-:W4:Y:S04]  /*14b10*/  LDL.LU R15, [R1+0x484] ;  /* 0x00048400010f7983 */ /* 0x002f280000300800 */
[----:B------:R-:W2:Y:S01]  /*14b20*/  LDL.LU R11, [R1+0x488] ;  /* 0x00048800010b7983 */ /* 0x000ea20000300800 */
[----:B------:R-:W-:-:S02]  /*14b30*/  ISETP.GT.AND P2, PT, R8, 0x65, PT ;  /* 0x000000650800780c */ /* 0x000fc40003f44270 */
[----:B------:R-:W-:Y:S01]  /*14b40*/  IADD3 R10, P1, PT, R3, R10, RZ ;  /* 0x0000000a030a7210 */ /* 0x000fe20007f3e0ff */
[----:B------:R-:W-:Y:S04]  /*14b50*/  STL [R1+0x5f8], R68 ;  /* 0x0005f84401007387 */ /* 0x000fe80000100800 */
[----:B------:R-:W-:Y:S01]  /*14b60*/  STL [R1+0x5f4], R84 ;  /* 0x0005f45401007387 */ /* 0x000fe20000100800 */
[----:B------:R-:W-:Y:S01]  /*14b70*/  IMAD.X R14, R5, 0x1, R14, P1 ;  /* 0x00000001050e7824 */ /* 0x000fe200008e060e */
[----:B------:R-:W-:-:S04]  /*14b80*/  PRMT R92, RZ, 0x7610, R92 ;  /* 0x00007610ff5c7816 */ /* 0x000fc8000000005c */
[----:B0-----:R-:W-:Y:S02]  /*14b90*/  @P2 IMAD.MOV.U32 R6, RZ, RZ, R10 ;  /* 0x000000ffff062224 */ /* 0x001fe400078e000a */
[----:B------:R-:W-:-:S05]  /*14ba0*/  @P2 IMAD.MOV.U32 R7, RZ, RZ, R14 ;  /* 0x000000ffff072224 */ /* 0x000fca00078e000e */
[----:B------:R0:W4:Y:S04]  /*14bb0*/  @P2 LDG.E.U8 R92, desc[UR18][R6.64] ;  /* 0x00000012065c2981 */ /* 0x000128000c1e1100 */
[----:B---3--:R1:W-:Y:S04]  /*14bc0*/  STL [R1+0x4], R9 ;  /* 0x0000040901007387 */ /* 0x0083e80000100800 */
[----:B-1----:R-:W3:Y:S04]  /*14bd0*/  LDL.LU R9, [R1+0x1a4] ;  /* 0x0001a40001097983 */ /* 0x002ee80000300800 */
[----:B------:R-:W-:Y:S04]  /*14be0*/  STL [R1+0x600], R10 ;  /* 0x0006000a01007387 */ /* 0x000fe80000100800 */
[----:B------:R1:W-:Y:S04]  /*14bf0*/  STL [R1+0x5fc], R14 ;  /* 0x0005fc0e01007387 */ /* 0x0003e80000100800 */
[----:B-1----:R-:W3:Y:S01]  /*14c00*/  LDL.LU R14, [R1+0x1a0] ;  /* 0x0001a000010e7983 */ /* 0x002ee20000300800 */
[----:B------:R-:W-:-:S02]  /*14c10*/  ISETP.GT.AND P2, PT, R8, 0x66, PT ;  /* 0x000000660800780c */ /* 0x000fc40003f44270 */
[----:B--2---:R-:W-:Y:S01]  /*14c20*/  IADD3 R11, P1, PT, R3, R11, RZ ;  /* 0x0000000b030b7210 */ /* 0x004fe20007f3e0ff */
[----:B------:R-:W2:Y:S01]  /*14c30*/  LDL.LU R10, [R1+0x608] ;  /* 0x00060800010a7983 */ /* 0x000ea20000300800 */
[----:B------:R-:W-:-:S03]  /*14c40*/  PRMT R90, RZ, 0x7610, R90 ;  /* 0x00007610ff5a7816 */ /* 0x000fc6000000005a */
[----:B----4-:R-:W-:-:S06]  /*14c50*/  IMAD.X R15, R5, 0x1, R15, P1 ;  /* 0x00000001050f7824 */ /* 0x010fcc00008e060f */
[----:B0-----:R-:W-:Y:S02]  /*14c60*/  @P2 IMAD.MOV.U32 R6, RZ, RZ, R11 ;  /* 0x000000ffff062224 */ /* 0x001fe400078e000b */
[----:B------:R-:W-:-:S05]  /*14c70*/  @P2 IMAD.MOV.U32 R7, RZ, RZ, R15 ;  /* 0x000000ffff072224 */ /* 0x000fca00078e000f */
[----:B------:R0:W4:Y:S01]  /*14c80*/  @P2 LDG.E.U8 R90, desc[UR18][R6.64] ;  /* 0x00000012065a2981 */ /* 0x000122000c1e1100 */
[----:B------:R-:W-:Y:S02]  /*14c90*/  ISETP.GT.AND P2, PT, R8, 0x67, PT ;  /* 0x000000670800780c */ /* 0x000fe40003f44270 */
[----:B------:R-:W-:Y:S01]  /*14ca0*/  PRMT R88, RZ, 0x7610, R88 ;  /* 0x00007610ff587816 */ /* 0x000fe20000000058 */
[----:B------:R-:W-:Y:S04]  /*14cb0*/  STL [R1+0x834], R92 ;  /* 0x0008345c01007387 */ /* 0x000fe80000100800 */
[----:B------:R1:W-:Y:S04]  /*14cc0*/  STL [R1+0x488], R11 ;  /* 0x0004880b01007387 */ /* 0x0003e80000100800 */
[----:B------:R0:W-:Y:S04]  /*14cd0*/  STL [R1+0x484], R15 ;  /* 0x0004840f01007387 */ /* 0x0001e80000100800 */
[----:B-1----:R-:W2:Y:S04]  /*14ce0*/  LDL.LU R11, [R1+0x604] ;  /* 0x00060400010b7983 */ /* 0x002ea80000300800 */
[----:B------:R-:W2:Y:S04]  /*14cf0*/  LDL.LU R68, [R1+0x60c] ;  /* 0x00060c0001447983 */ /* 0x000ea80000300800 */
[----:B0-----:R-:W2:Y:S01]  /*14d00*/  LDL.LU R15, [R1+0x610] ;  /* 0x00061000010f7983 */ /* 0x001ea20000300800 */
[----:B---3--:R-:W-:-:S05]  /*14d10*/  IADD3 R9, P1, PT, R3, R9, RZ ;  /* 0x0000000903097210 */ /* 0x008fca0007f3e0ff */
[----:B------:R-:W-:Y:S02]  /*14d20*/  @P2 IMAD.MOV.U32 R6, RZ, RZ, R9 ;  /* 0x000000ffff062224 */ /* 0x000fe400078e0009 */
[----:B------:R-:W-:-:S04]  /*14d30*/  IMAD.X R14, R5, 0x1, R14, P1 ;  /* 0x00000001050e7824 */ /* 0x000fc800008e060e */
[----:B------:R-:W-:-:S05]  /*14d40*/  @P2 IMAD.MOV.U32 R7, RZ, RZ, R14 ;  /* 0x000000ffff072224 */ /* 0x000fca00078e000e */
[----:B------:R0:W3:Y:S01]  /*14d50*/  @P2 LDG.E.U8 R88, desc[UR18][R6.64] ;  /* 0x0000001206582981 */ /* 0x0000e2000c1e1100 */
[----:B------:R-:W-:-:S03]  /*14d60*/  ISETP.GT.AND P2, PT, R8, 0x68, PT ;  /* 0x000000680800780c */ /* 0x000fc60003f44270 */
[----:B----4-:R-:W-:Y:S04]  /*14d70*/  STL [R1+0x820], R90 ;  /* 0x0008205a01007387 */ /* 0x010fe80000100800 */
[----:B------:R-:W-:Y:S04]  /*14d80*/  STL [R1+0x1a4], R9 ;  /* 0x0001a40901007387 */ /* 0x000fe80000100800 */
[----:B------:R1:W-:Y:S01]  /*14d90*/  STL [R1+0x1a0], R14 ;  /* 0x0001a00e01007387 */ /* 0x0003e20000100800 */
[----:B--2---:R-:W-:-:S03]  /*14da0*/  IADD3 R10, P1, PT, R3, R10, RZ ;  /* 0x0000000a030a7210 */ /* 0x004fc60007f3e0ff */
[----:B-1----:R-:W2:Y:S04]  /*14db0*/  LDL.LU R14, [R1+0x614] ;  /* 0x00061400010e7983 */ /* 0x002ea80000300800 */
[----:B------:R-:W4:Y:S01]  /*14dc0*/  LDL.LU R9, [R1+0x618] ;  /* 0x0006180001097983 */ /* 0x000f220000300800 */
[----:B------:R-:W-:Y:S01]  /*14dd0*/  IMAD.X R11, R5, 0x1, R11, P1 ;  /* 0x00000001050b7824 */ /* 0x000fe200008e060b */
[----:B------:R-:W-:Y:S01]  /*14de0*/  PRMT R28, RZ, 0x7610, R28 ;  /* 0x00007610ff1c7816 */ /* 0x000fe2000000001c */
[----:B0-----:R-:W-:Y:S02]  /*14df0*/  @P2 IMAD.MOV.U32 R6, RZ, RZ, R10 ;  /* 0x000000ffff062224 */ /* 0x001fe400078e000a */
[----:B------:R-:W-:Y:S01]  /*14e00*/  @P2 IMAD.MOV.U32 R7, RZ, RZ, R11 ;  /* 0x000000ffff072224 */ /* 0x000fe200078e000b */
[----:B------:R-:W-:-:S04]  /*14e10*/  IADD3 R15, P1, PT, R3, R15, RZ ;  /* 0x0000000f030f7210 */ /* 0x000fc80007f3e0ff */
[----:B------:R0:W2:Y:S01]  /*14e20*/  @P2 LDG.E.U8 R28, desc[UR18][R6.64] ;  /* 0x00000012061c2981 */ /* 0x0000a2000c1e1100 */
[----:B------:R-:W-:Y:S01]  /*14e30*/  ISETP.GT.AND P2, PT, R8, 0x69, PT ;  /* 0x000000690800780c */ /* 0x000fe20003f44270 */
[----:B------:R-:W-:-:S12]  /*14e40*/  IMAD.X R68, R5, 0x1, R68, P1 ;  /* 0x0000000105447824 */ /* 0x000fd800008e0644 */
[----:B0-----:R-:W-:Y:S02]  /*14e50*/  @P2 IMAD.MOV.U32 R7, RZ, RZ, R68 ;  /* 0x000000ffff072224 */ /* 0x001fe400078e0044 */
[----:B------:R-:W-:Y:S01]  /*14e60*/  @P2 IMAD.MOV.U32 R6, RZ, RZ, R15 ;  /* 0x000000ffff062224 */ /* 0x000fe200078e000f */
[----:B---3--:R-:W-:Y:S04]  /*14e70*/  STL [R1+0x824], R88 ;  /* 0x0008245801007387 */ /* 0x008fe80000100800 */
[----:B------:R-:W-:Y:S04]  /*14e80*/  STL [R1+0x608], R10 ;  /* 0x0006080a01007387 */ /* 0x000fe80000100800 */
[----:B------:R0:W-:Y:S04]  /*14e90*/  STL [R1+0x604], R11 ;  /* 0x0006040b01007387 */ /* 0x0001e80000100800 */
[----:B0-----:R-:W3:Y:S04]  /*14ea0*/  LDL.LU R11, [R1+0x61c] ;  /* 0x00061c00010b7983 */ /* 0x001ee80000300800 */
[----:B------:R-:W3:Y:S04]  /*14eb0*/  LDL.LU R10, [R1+0x620] ;  /* 0x00062000010a7983 */ /* 0x000ee80000300800 */
[----:B------:R-:W-:Y:S04]  /*14ec0*/  STL [R1+0x610], R15 ;  /* 0x0006100f01007387 */ /* 0x000fe80000100800 */
[----:B------:R0:W-:Y:S04]  /*14ed0*/  STL [R1+0x60c], R68 ;  /* 0x00060c4401007387 */ /* 0x0001e80000100800 */
[----:B0-----:R-:W3:Y:S04]  /*14ee0*/  LDL.LU R68, [R1+0x624] ;  /* 0x0006240001447983 */ /* 0x001ee80000300800 */
[----:B------:R-:W3:Y:S01]  /*14ef0*/  LDL.LU R15, [R1+0x628] ;  /* 0x00062800010f7983 */ /* 0x000ee20000300800 */
[----:B------:R-:W-:-:S06]  /*14f00*/  PRMT R44, RZ, 0x7610, R44 ;  /* 0x00007610ff2c7816 */ /* 0x000fcc000000002c */
[----:B------:R0:W3:Y:S01]  /*14f10*/  @P2 LDG.E.U8 R44, desc[UR18][R6.64] ;  /* 0x00000012062c2981 */ /* 0x0000e2000c1e1100 */
[----:B------:R-:W-:Y:S02]  /*14f20*/  ISETP.GT.AND P2, PT, R8, 0x6a, PT ;  /* 0x0000006a0800780c */ /* 0x000fe40003f44270 */
[----:B----4-:R-:W-:Y:S02]  /*14f30*/  IADD3 R9, P1, PT, R3, R9, RZ ;  /* 0x0000000903097210 */ /* 0x010fe40007f3e0ff */
[----:B------:R-:W-:-:S03]  /*14f40*/  PRMT R73, RZ, 0x7610, R73 ;  /* 0x00007610ff497816 */ /* 0x000fc60000000049 */
[----:B--2---:R-:W-:-:S06]  /*14f50*/  IMAD.X R14, R5, 0x1, R14, P1 ;  /* 0x00000001050e7824 */ /* 0x004fcc00008e060e */
[----:B0-----:R-:W-:Y:S02]  /*14f60*/  @P2 IMAD.MOV.U32 R6, RZ, RZ, R9 ;  /* 0x000000ffff062224 */ /* 0x001fe400078e0009 */
[----:B------:R-:W-:-:S05]  /*14f70*/  @P2 IMAD.MOV.U32 R7, RZ, RZ, R14 ;  /* 0x000000ffff072224 */ /* 0x000fca00078e000e */
[----:B------:R0:W2:Y:S01]  /*14f80*/  @P2 LDG.E.U8 R73, desc[UR18][R6.64] ;  /* 0x0000001206492981 */ /* 0x0000a2000c1e1100 */
[----:B------:R-:W-:Y:S02]  /*14f90*/  ISETP.GT.AND P2, PT, R8, 0x6b, PT ;  /* 0x0000006b0800780c */ /* 0x000fe40003f44270 */
[----:B------:R-:W-:Y:S01]  /*14fa0*/  PRMT R80, RZ, 0x7610, R80 ;  /* 0x00007610ff507816 */ /* 0x000fe20000000050 */
[----:B------:R-:W-:Y:S04]  /*14fb0*/  STL [R1+0x618], R9 ;  /* 0x0006180901007387 */ /* 0x000fe80000100800 */
[----:B------:R1:W-:Y:S01]  /*14fc0*/  STL [R1+0x614], R14 ;  /* 0x0006140e01007387 */ /* 0x0003e20000100800 */
[----:B------:R-:W-:-:S03]  /*14fd0*/  PRMT R79, RZ, 0x7610, R79 ;  /* 0x00007610ff4f7816 */ /* 0x000fc6000000004f */
[----:B-1----:R-:W4:Y:S04]  /*14fe0*/  LDL.LU R14, [R1+0x62c] ;  /* 0x00062c00010e7983 */ /* 0x002f280000300800 */
[----:B------:R-:W2:Y:S01]  /*14ff0*/  LDL.LU R9, [R1+0x630] ;  /* 0x0006300001097983 */ /* 0x000ea20000300800 */
[----:B---3--:R-:W-:-:S05]  /*15000*/  IADD3 R10, P1, PT, R3, R10, RZ ;  /* 0x0000000a030a7210 */ /* 0x008fca0007f3e0ff */
[----:B------:R-:W-:Y:S02]  /*15010*/  IMAD.X R11, R5, 0x1, R11, P1 ;  /* 0x00000001050b7824 */ /* 0x000fe400008e060b */
[----:B0-----:R-:W-:Y:S02]  /*15020*/  @P2 IMAD.MOV.U32 R6, RZ, RZ, R10 ;  /* 0x000000ffff062224 */ /* 0x001fe400078e000a */
[----:B------:R-:W-:-:S05]  /*15030*/  @P2 IMAD.MOV.U32 R7, RZ, RZ, R11 ;  /* 0x000000ffff072224 */ /* 0x000fca00078e000b */
[----:B------:R0:W3:Y:S01]  /*15040*/  @P2 LDG.E.U8 R80, desc[UR18][R6.64] ;  /* 0x0000001206502981 */ /* 0x0000e2000c1e1100 */
[----:B------:R-:W-:Y:S02]  /*15050*/  ISETP.GT.AND P2, PT, R8, 0x6c, PT ;  /* 0x0000006c0800780c */ /* 0x000fe40003f44270 */
[----:B------:R-:W-:-:S05]  /*15060*/  IADD3 R15, P1, PT, R3, R15, RZ ;  /* 0x0000000f030f7210 */ /* 0x000fca0007f3e0ff */
[----:B------:R-:W-:-:S06]  /*15070*/  IMAD.X R68, R5, 0x1, R68, P1 ;  /* 0x0000000105447824 */ /* 0x000fcc00008e0644 */
[----:B0-----:R-:W-:Y:S02]  /*15080*/  @P2 IMAD.MOV.U32 R6, RZ, RZ, R15 ;  /* 0x000000ffff062224 */ /* 0x001fe400078e000f */
[----:B------:R-:W-:-:S05]  /*15090*/  @P2 IMAD.MOV.U32 R7, RZ, RZ, R68 ;  /* 0x000000ffff072224 */ /* 0x000fca00078e0044 */
[----:B------:R0:W3:Y:S04]  /*150a0*/  @P2 LDG.E.U8 R79, desc[UR18][R6.64] ;  /* 0x00000012064f2981 */ /* 0x0000e8000c1e1100 */
[----:B------:R-:W-:Y:S04]  /*150b0*/  STL [R1+0x620], R10 ;  /* 0x0006200a01007387 */ /* 0x000fe80000100800 */
[----:B------:R1:W-:Y:S04]  /*150c0*/  STL [R1+0x61c], R11 ;  /* 0x00061c0b01007387 */ /* 0x0003e80000100800 */
[----:B-1----:R-:W3:Y:S04]  /*150d0*/  LDL.LU R11, [R1+0x1a8] ;  /* 0x0001a800010b7983 */ /* 0x002ee80000300800 */
[----:B------:R-:W3:Y:S01]  /*150e0*/  LDL.LU R10, [R1+0x1ac] ;  /* 0x0001ac00010a7983 */ /* 0x000ee20000300800 */
[----:B------:R-:W-:-:S03]  /*150f0*/  ISETP.GT.AND P2, PT, R8, 0x6d, PT ;  /* 0x0000006d0800780c */ /* 0x000fc60003f44270 */
[----:B------:R1:W-:Y:S01]  /*15100*/  STL [R1+0x628], R15 ;  /* 0x0006280f01007387 */ /* 0x0003e20000100800 */
[----:B------:R-:W-:-:S03]  /*15110*/  PRMT R78, RZ, 0x7610, R78 ;  /* 0x00007610ff4e7816 */ /* 0x000fc6000000004e */
[----:B------:R0:W-:Y:S01]  /*15120*/  STL [R1+0x624], R68 ;  /* 0x0006244401007387 */ /* 0x0001e20000100800 */
[----:B--2---:R-:W-:-:S03]  /*15130*/  IADD3 R9, P1, PT, R3, R9, RZ ;  /* 0x0000000903097210 */ /* 0x004fc60007f3e0ff */
[----:B-1----:R-:W2:Y:S02]  /*15140*/  LDL.LU R15, [R1+0x1b4] ;  /* 0x0001b400010f7983 */ /* 0x002ea40000300800 */
[----:B----4-:R-:W-:Y:S02]  /*15150*/  IMAD.X R14, R5, 0x1, R14, P1 ;  /* 0x00000001050e7824 */ /* 0x010fe400008e060e */
[----:B0-----:R-:W-:Y:S02]  /*15160*/  @P2 IMAD.MOV.U32 R6, RZ, RZ, R9 ;  /* 0x000000ffff062224 */ /* 0x001fe400078e0009 */
[----:B------:R-:W-:-:S05]  /*15170*/  @P2 IMAD.MOV.U32 R7, RZ, RZ, R14 ;  /* 0x000000ffff072224 */ /* 0x000fca00078e000e */
[----:B------:R0:W4:Y:S01]  /*15180*/  @P2 LDG.E.U8 R78, desc[UR18][R6.64] ;  /* 0x00000012064e2981 */ /* 0x000122000c1e1100 */
[----:B------:R-:W-:Y:S02]  /*15190*/  ISETP.GT.AND P2, PT, R8, 0x6e, PT ;  /* 0x0000006e0800780c */ /* 0x000fe40003f44270 */
[----:B------:R-:W-:Y:S01]  /*151a0*/  PRMT R77, RZ, 0x7610, R77 ;  /* 0x00007610ff4d7816 */ /* 0x000fe2000000004d */
[----:B---3--:R-:W-:Y:S04]  /*151b0*/  STL [R1+0x844], R79 ;  /* 0x0008444f01007387 */ /* 0x008fe80000100800 */
[----:B------:R1:W-:Y:S04]  /*151c0*/  STL [R1+0x630], R9 ;  /* 0x0006300901007387 */ /* 0x0003e80000100800 */
[----:B------:R-:W-:Y:S04]  /*151d0*/  STL [R1+0x62c], R14 ;  /* 0x00062c0e01007387 */ /* 0x000fe80000100800 */
[----:B------:R-:W3:Y:S01]  /*151e0*/  LDL.LU R68, [R1+0x1b0] ;  /* 0x0001b00001447983 */ /* 0x000ee20000300800 */
[----:B------:R-:W-:-:S03]  /*151f0*/  PRMT R76, RZ, 0x7610, R76 ;  /* 0x00007610ff4c7816 */ /* 0x000fc6000000004c */
[----:B-1----:R-:W3:Y:S01]  /*15200*/  LDL.LU R9, [R1+0x638] ;  /* 0x0006380001097983 */ /* 0x002ee20000300800 */
[----:B------:R-:W-:-:S05]  /*15210*/  IADD3 R10, P1, PT, R3, R10, RZ ;  /* 0x0000000a030a7210 */ /* 0x000fca0007f3e0ff */
[----:B------:R-:W-:Y:S02]  /*15220*/  IMAD.X R11, R5, 0x1, R11, P1 ;  /* 0x00000001050b7824 */ /* 0x000fe400008e060b */
[----:B0-----:R-:W-:Y:S02]  /*15230*/  @P2 IMAD.MOV.U32 R6, RZ, RZ, R10 ;  /* 0x000000ffff062224 */ /* 0x001fe400078e000a */
[----:B------:R-:W-:-:S05]  /*15240*/  @P2 IMAD.MOV.U32 R7, RZ, RZ, R11 ;  /* 0x000000ffff072224 */ /* 0x000fca00078e000b */
[----:B------:R0:W3:Y:S01]  /*15250*/  @P2 LDG.E.U8 R77, desc[UR18][R6.64] ;  /* 0x00000012064d2981 */ /* 0x0000e2000c1e1100 */
[----:B------:R-:W-:Y:S02]  /*15260*/  ISETP.GT.AND P2, PT, R8, 0x6f, PT ;  /* 0x0000006f0800780c */ /* 0x000fe40003f44270 */
[----:B--2---:R-:W-:Y:S01]  /*15270*/  IADD3 R15, P1, PT, R3, R15, RZ ;  /* 0x0000000f030f7210 */ /* 0x004fe20007f3e0ff */
[----:B----4-:R-:W-:Y:S10]  /*15280*/  STL [R1+0x838], R78 ;  /* 0x0008384e01007387 */ /* 0x010ff40000100800 */
[----:B0-----:R-:W-:Y:S01]  /*15290*/  @P2 IMAD.MOV.U32 R6, RZ, RZ, R15 ;  /* 0x000000ffff062224 */ /* 0x001fe200078e000f */
[----:B------:R0:W-:Y:S04]  /*152a0*/  STL [R1+0x1ac], R10 ;  /* 0x0001ac0a01007387 */ /* 0x0001e80000100800 */
[----:B------:R1:W-:Y:S04]  /*152b0*/  STL [R1+0x1a8], R11 ;  /* 0x0001a80b01007387 */ /* 0x0003e80000100800 */
[----:B0-----:R-:W2:Y:S04]  /*152c0*/  LDL.LU R10, [R1+0x634] ;  /* 0x00063400010a7983 */ /* 0x001ea80000300800 */
[----:B------:R-:W4:Y:S04]  /*152d0*/  LDL.LU R14, [R1+0x63c] ;  /* 0x00063c00010e7983 */ /* 0x000f280000300800 */
[----:B-1----:R-:W4:Y:S01]  /*152e0*/  LDL.LU R11, [R1+0x640] ;  /* 0x00064000010b7983 */ /* 0x002f220000300800 */
[----:B---3--:R-:W-:-:S04]  /*152f0*/  IMAD.X R68, R5, 0x1, R68, P1 ;  /* 0x0000000105447824 */ /* 0x008fc800008e0644 */
[----:B------:R-:W-:-:S05]  /*15300*/  @P2 IMAD.MOV.U32 R7, RZ, RZ, R68 ;  /* 0x000000ffff072224 */ /* 0x000fca00078e0044 */
[----:B------:R0:W3:Y:S04]  /*15310*/  @P2 LDG.E.U8 R76, desc[UR18][R6.64] ;  /* 0x00000012064c2981 */ /* 0x0000e8000c1e1100 */
[----:B------:R-:W-:Y:S04]  /*15320*/  STL [R1+0x828], R77 ;  /* 0x0008284d01007387 */ /* 0x000fe80000100800 */
[----:B------:R-:W-:Y:S04]  /*15330*/  STL [R1+0x1b4], R15 ;  /* 0x0001b40f01007387 */ /* 0x000fe80000100800 */
[----:B------:R1:W-:Y:S04]  /*15340*/  STL [R1+0x1b0], R68 ;  /* 0x0001b04401007387 */ /* 0x0003e80000100800 */
[----:B-1----:R-:W3:Y:S04]  /*15350*/  LDL.LU R68, [R1+0x644] ;  /* 0x0006440001447983 */ /* 0x002ee80000300800 */
[----:B------:R-:W3:Y:S01]  /*15360*/  LDL.LU R15, [R1+0x648] ;  /* 0x00064800010f7983 */ /* 0x000ee20000300800 */
[----:B------:R-:W-:-:S02]  /*15370*/  ISETP.GT.AND P2, PT, R8, 0x70, PT ;  /* 0x000000700800780c */ /* 0x000fc40003f44270 */
[----:B------:R-:W-:Y:S02]  /*15380*/  IADD3 R9, P1, PT, R3, R9, RZ ;  /* 0x0000000903097210 */ /* 0x000fe40007f3e0ff */
[----:B------:R-:W-:-:S03]  /*15390*/  PRMT R31, RZ, 0x7610, R31 ;  /* 0x00007610ff1f7816 */ /* 0x000fc6000000001f */
[----:B--2---:R-:W-:-:S06]  /*153a0*/  IMAD.X R10, R5, 0x1, R10, P1 ;  /* 0x00000001050a7824 */ /* 0x004fcc00008e060a */
[----:B0-----:R-:W-:Y:S02]  /*153b0*/  @P2 IMAD.MOV.U32 R6, RZ, RZ, R9 ;  /* 0x000000ffff062224 */ /* 0x001fe400078e0009 */
[----:B------:R-:W-:-:S05]  /*153c0*/  @P2 IMAD.MOV.U32 R7, RZ, RZ, R10 ;  /* 0x000000ffff072224 */ /* 0x000fca00078e000a */
[----:B------:R0:W2:Y:S01]  /*153d0*/  @P2 LDG.E.U8 R31, desc[UR18][R6.64] ;  /* 0x00000012061f2981 */ /* 0x0000a2000c1e1100 */
[----:B------:R-:W-:Y:S02]  /*153e0*/  ISETP.GT.AND P2, PT, R8, 0x71, PT ;  /* 0x000000710800780c */ /* 0x000fe40003f44270 */
[----:B----4-:R-:W-:Y:S02]  /*153f0*/  IADD3 R11, P1, PT, R3, R11, RZ ;  /* 0x0000000b030b7210 */ /* 0x010fe40007f3e0ff */
[----:B------:R-:W-:-:S03]  /*15400*/  PRMT R47, RZ, 0x7610, R47 ;  /* 0x00007610ff2f7816 */ /* 0x000fc6000000002f */
[----:B------:R-:W-:-:S06]  /*15410*/  IMAD.X R14, R5, 0x1, R14, P1 ;  /* 0x00000001050e7824 */ /* 0x000fcc00008e060e */
[----:B0-----:R-:W-:Y:S02]  /*15420*/  @P2 IMAD.MOV.U32 R6, RZ, RZ, R11 ;  /* 0x000000ffff062224 */ /* 0x001fe400078e000b */
[----:B------:R-:W-:-:S05]  /*15430*/  @P2 IMAD.MOV.U32 R7, RZ, RZ, R14 ;  /* 0x000000ffff072224 */ /* 0x000fca00078e000e */
[----:B------:R0:W4:Y:S01]  /*15440*/  @P2 LDG.E.U8 R47, desc[UR18][R6.64] ;  /* 0x00000012062f2981 */ /* 0x000122000c1e1100 */
[----:B------:R-:W-:Y:S02]  /*15450*/  ISETP.GT.AND P2, PT, R8, RZ, PT ;  /* 0x000000ff0800720c */ /* 0x000fe40003f44270 */
[----:B------:R-:W-:Y:S02]  /*15460*/  IADD3 R0, P1, PT, R3, R0, RZ ;  /* 0x0000000003007210 */ /* 0x000fe40007f3e0ff */
[----:B------:R-:W-:-:S03]  /*15470*/  PRMT R17, RZ, 0x7610, R17 ;  /* 0x00007610ff117816 */ /* 0x000fc60000000011 */
[----:B------:R-:W-:-:S06]  /*15480*/  IMAD.X R2, R5, 0x1, R2, P1 ;  /* 0x0000000105027824 */ /* 0x000fcc00008e0602 */
[----:B0-----:R-:W-:Y:S02]  /*15490*/  @P2 IMAD.MOV.U32 R6, RZ, RZ, R0 ;  /* 0x000000ffff062224 */ /* 0x001fe400078e0000 */
[----:B------:R-:W-:-:S05]  /*154a0*/  @P2 IMAD.MOV.U32 R7, RZ, RZ, R2 ;  /* 0x000000ffff072224 */ /* 0x000fca00078e0002 */
[----:B------:R0:W2:Y:S01]  /*154b0*/  @P2 LDG.E.U8 R17, desc[UR18][R6.64] ;  /* 0x0000001206112981 */ /* 0x0000a2000c1e1100 */
[----:B------:R-:W-:-:S03]  /*154c0*/  ISETP.GT.AND P2, PT, R8, 0x72, PT ;  /* 0x000000720800780c */ /* 0x000fc60003f44270 */
[----:B---3--:R-:W-:Y:S04]  /*154d0*/  STL [R1+0x82c], R76 ;  /* 0x00082c4c01007387 */ /* 0x008fe80000100800 */
[----:B------:R-:W-:Y:S04]  /*154e0*/  STL [R1+0x638], R9 ;  /* 0x0006380901007387 */ /* 0x000fe80000100800 */
[----:B------:R1:W-:Y:S04]  /*154f0*/  STL [R1+0x634], R10 ;  /* 0x0006340a01007387 */ /* 0x0003e80000100800 */
[----:B-1----:R-:W3:Y:S04]  /*15500*/  LDL.LU R10, [R1+0x64c] ;  /* 0x00064c00010a7983 */ /* 0x002ee80000300800 */
[----:B------:R-:W2:Y:S04]  /*15510*/  LDL.LU R9, [R1+0x650] ;  /* 0x0006500001097983 */ /* 0x000ea80000300800 */
[----:B------:R-:W-:Y:S04]  /*15520*/  STL [R1+0x640], R11 ;  /* 0x0006400b01007387 */ /* 0x000fe80000100800 */
[----:B------:R1:W-:Y:S04]  /*15530*/  STL [R1+0x63c], R14 ;  /* 0x00063c0e01007387 */ /* 0x0003e80000100800 */
[----:B-1----:R-:W4:Y:S04]  /*15540*/  LDL.LU R14, [R1+0x654] ;  /* 0x00065400010e7983 */ /* 0x002f280000300800 */
[----:B------:R-:W4:Y:S01]  /*15550*/  LDL.LU R11, [R1+0x658] ;  /* 0x00065800010b7983 */ /* 0x000f220000300800 */
[----:B------:R-:W-:-:S03]  /*15560*/  IADD3 R15, P1, PT, R3, R15, RZ ;  /* 0x0000000f030f7210 */ /* 0x000fc60007f3e0ff */
[----:B------:R-:W-:Y:S02]  /*15570*/  STL [R1+0x83c], R0 ;  /* 0x00083c0001007387 */ /* 0x000fe40000100800 */
[----:B------:R-:W-:Y:S02]  /*15580*/  IMAD.X R68, R5, 0x1, R68, P1 ;  /* 0x0000000105447824 */ /* 0x000fe400008e0644 */
[----:B------:R-:W-:Y:S01]  /*15590*/  STL [R1+0x830], R2 ;  /* 0x0008300201007387 */ /* 0x000fe20000100800 */
[----:B0-----:R-:W-:-:S03]  /*155a0*/  @P2 IMAD.MOV.U32 R6, RZ, RZ, R15 ;  /* 0x000000ffff062224 */ /* 0x001fc600078e000f */
[----:B------:R0:W-:Y:S04]  /*155b0*/  STL [R1+0x648], R15 ;  /* 0x0006480f01007387 */ /* 0x0001e80000100800 */
[----:B------:R-:W-:Y:S04]  /*155c0*/  STL [R1+0x644], R68 ;  /* 0x0006444401007387 */ /* 0x000fe80000100800 */
[----:B0-----:R-:W4:Y:S04]  /*155d0*/  LDL.LU R15, [R1+0x65c] ;  /* 0x00065c00010f7983 */ /* 0x001f280000300800 */
[----:B------:R-:W4:Y:S01]  /*155e0*/  LDL.LU R0, [R1+0x660] ;  /* 0x0006600001007983 */ /* 0x000f220000300800 */
[----:B------:R-:W-:Y:S01]  /*155f0*/  PRMT R65, RZ, 0x7610, R65 ;  /* 0x00007610ff417816 */ /* 0x000fe20000000041 */
[----:B------:R-:W-:-:S05]  /*15600*/  @P2 IMAD.MOV.U32 R7, RZ, RZ, R68 ;  /* 0x000000ffff072224 */ /* 0x000fca00078e0044 */
[----:B------:R0:W4:Y:S01]  /*15610*/  @P2 LDG.E.U8 R65, desc[UR18][R6.64] ;  /* 0x0000001206412981 */ /* 0x000122000c1e1100 */
[----:B------:R-:W-:Y:S02]  /*15620*/  ISETP.GT.AND P2, PT, R8, 0x73, PT ;  /* 0x000000730800780c */ /* 0x000fe40003f44270 */
[----:B------:R-:W-:Y:S02]  /*15630*/  PRMT R75, RZ, 0x7610, R75 ;  /* 0x00007610ff4b7816 */ /* 0x000fe4000000004b */
[----:B------:R-:W-:Y:S02]  /*15640*/  PRMT R72, RZ, 0x7610, R72 ;  /* 0x00007610ff487816 */ /* 0x000fe40000000048 */
[----:B------:R-:W-:Y:S02]  /*15650*/  PRMT R71, RZ, 0x7610, R71 ;  /* 0x00007610ff477816 */ /* 0x000fe40000000047 */
[----:B--2---:R-:W-:-:S05]  /*15660*/  IADD3 R9, P1, PT, R3, R9, RZ ;  /* 0x0000000903097210 */ /* 0x004fca0007f3e0ff */
[----:B---3--:R-:W-:Y:S02]  /*15670*/  IMAD.X R10, R5, 0x1, R10, P1 ;  /* 0x00000001050a7824 */ /* 0x008fe400008e060a */
[----:B0-----:R-:W-:Y:S02]  /*15680*/  @P2 IMAD.MOV.U32 R6, RZ, RZ, R9 ;  /* 0x000000ffff062224 */ /* 0x001fe400078e0009 */
[----:B------:R-:W-:-:S05]  /*15690*/  @P2 IMAD.MOV.U32 R7, RZ, RZ, R10 ;  /* 0x000000ffff072224 */ /* 0x000fca00078e000a */
[----:B------:R0:W2:Y:S01]  /*156a0*/  @P2 LDG.E.U8 R75, desc[UR18][R6.64] ;  /* 0x00000012064b2981 */ /* 0x0000a2000c1e1100 */
[----:B------:R-:W-:Y:S02]  /*156b0*/  ISETP.GT.AND P2, PT, R8, 0x74, PT ;  /* 0x000000740800780c */ /* 0x000fe40003f44270 */
[----:B----4-:R-:W-:-:S05]  /*156c0*/  IADD3 R11, P1, PT, R3, R11, RZ ;  /* 0x0000000b030b7210 */ /* 0x010fca0007f3e0ff */
[----:B------:R-:W-:-:S06]  /*156d0*/  IMAD.X R14, R5, 0x1, R14, P1 ;  /* 0x00000001050e7824 */ /* 0x000fcc00008e060e */
[----:B0-----:R-:W-:Y:S02]  /*156e0*/  @P2 IMAD.MOV.U32 R6, RZ, RZ, R11 ;  /* 0x000000ffff062224 */ /* 0x001fe400078e000b */
[----:B------:R-:W-:-:S05]  /*156f0*/  @P2 IMAD.MOV.U32 R7, RZ, RZ, R14 ;  /* 0x000000ffff072224 */ /* 0x000fca00078e000e */
[----:B------:R0:W3:Y:S01]  /*15700*/  @P2 LDG.E.U8 R72, desc[UR18][R6.64] ;  /* 0x0000001206482981 */ /* 0x0000e2000c1e1100 */
[----:B------:R-:W-:-:S03]  /*15710*/  ISETP.GT.AND P2, PT, R8, 0x75, PT ;  /* 0x000000750800780c */ /* 0x000fc60003f44270 */
[----:B------:R-:W-:Y:S04]  /*15720*/  STL [R1+0x650], R9 ;  /* 0x0006500901007387 */ /* 0x000fe80000100800 */
[----:B------:R1:W-:Y:S01]  /*15730*/  STL [R1+0x64c], R10 ;  /* 0x00064c0a01007387 */ /* 0x0003e20000100800 */
[----:B------:R-:W-:-:S05]  /*15740*/  IADD3 R0, P1, PT, R3, R0, RZ ;  /* 0x0000000003007210 */ /* 0x000fca0007f3e0ff */
[----:B------:R-:W-:Y:S01]  /*15750*/  IMAD.X R15, R5, 0x1, R15, P1 ;  /* 0x00000001050f7824 */ /* 0x000fe200008e060f */
[----:B-1----:R-:W4:Y:S01]  /*15760*/  LDL.LU R10, [R1+0x1b8] ;  /* 0x0001b800010a7983 */ /* 0x002f220000300800 */
[----:B0-----:R-:W-:-:S03]  /*15770*/  @P2 IMAD.MOV.U32 R6, RZ, RZ, R0 ;  /* 0x000000ffff062224 */ /* 0x001fc600078e0000 */
[----:B------:R-:W2:Y:S01]  /*15780*/  LDL.LU R9, [R1+0x1bc] ;  /* 0x0001bc0001097983 */ /* 0x000ea20000300800 */
[----:B------:R-:W-:-:S05]  /*15790*/  @P2 IMAD.MOV.U32 R7, RZ, RZ, R15 ;  /* 0x000000ffff072224 */ /* 0x000fca00078e000f */
[----:B------:R-:W4:Y:S04]  /*157a0*/  @P2 LDG.E.U8 R71, desc[UR18][R6.64] ;  /* 0x0000001206472981 */ /* 0x000f28000c1e1100 */
[----:B------:R-:W-:Y:S04]  /*157b0*/  STL [R1+0x658], R11 ;  /* 0x0006580b01007387 */ /* 0x000fe80000100800 */
[----:B------:R0:W-:Y:S04]  /*157c0*/  STL [R1+0x654], R14 ;  /* 0x0006540e01007387 */ /* 0x0001e80000100800 */
[----:B0-----:R-:W4:Y:S04]  /*157d0*/  LDL.LU R14, [R1+0x1c0] ;  /* 0x0001c000010e7983 */ /* 0x001f280000300800 */
[----:B------:R-:W4:Y:S04]  /*157e0*/  LDL.LU R2, [R1+0x1c4] ;  /* 0x0001c40001027983 */ /* 0x000f280000300800 */
[----:B------:R-:W4:Y:S01]  /*157f0*/  LDL.LU R11, [R1+0x664] ;  /* 0x00066400010b7983 */ /* 0x000f220000300800 */
[----:B------:R-:W-:-:S03]  /*15800*/  ISETP.GT.AND P2, PT, R8, 0x76, PT ;  /* 0x000000760800780c */ /* 0x000fc60003f44270 */
[----:B---3--:R-:W-:Y:S04]  /*15810*/  STL [R1+0x848], R72 ;  /* 0x0008484801007387 */ /* 0x008fe80000100800 */
[----:B------:R0:W-:Y:S04]  /*15820*/  STL [R1+0x660], R0 ;  /* 0x0006600001007387 */ /* 0x0001e80000100800 */
[----:B------:R-:W-:Y:S04]  /*15830*/  STL [R1+0x65c], R15 ;  /* 0x00065c0f01007387 */ /* 0x000fe80000100800 */
[----:B0-----:R-:W3:Y:S01]  /*15840*/  LDL.LU R0, [R1+0x668] ;  /* 0x0006680001007983 */ /* 0x001ee20000300800 */
[----:B--2---:R-:W-:-:S05]  /*15850*/  IADD3 R9, P1, PT, R3, R9, RZ ;  /* 0x0000000903097210 */ /* 0x004fca0007f3e0ff */
[----:B----4-:R-:W-:Y:S01]  /*15860*/  IMAD.X R10, R5, 0x1, R10, P1 ;  /* 0x00000001050a7824 */ /* 0x010fe200008e060a */
[----:B------:R-:W-:Y:S01]  /*15870*/  STL [R1+0x840], R71 ;  /* 0x0008404701007387 */ /* 0x000fe20000100800 */
[----:B------:R-:W-:Y:S02]  /*15880*/  @P2 IMAD.MOV.U32 R6, RZ, RZ, R9 ;  /* 0x000000ffff062224 */ /* 0x000fe400078e0009 */
[----:B------:R-:W-:Y:S01]  /*15890*/  @P2 IMAD.MOV.U32 R7, RZ, RZ, R10 ;  /* 0x000000ffff072224 */ /* 0x000fe200078e000a */
[----:B------:R-:W-:Y:S04]  /*158a0*/  STL [R1+0x1bc], R9 ;  /* 0x0001bc0901007387 */ /* 0x000fe80000100800 */
[----:B------:R0:W-:Y:S04]  /*158b0*/  STL [R1+0x1b8], R10 ;  /* 0x0001b80a01007387 */ /* 0x0001e80000100800 */
[----:B0-----:R-:W2:Y:S04]  /*158c0*/  LDL.LU R10, [R1+0x66c] ;  /* 0x00066c00010a7983 */ /* 0x001ea80000300800 */
[----:B------:R-:W4:Y:S01]  /*158d0*/  LDL.LU R9, [R1+0x670] ;  /* 0x0006700001097983 */ /* 0x000f220000300800 */
[----:B------:R-:W-:-:S02]  /*158e0*/  PRMT R69, RZ, 0x7610, R69 ;  /* 0x00007610ff457816 */ /* 0x000fc40000000045 */
[----:B------:R-:W-:-:S04]  /*158f0*/  IADD3 R2, P1, PT, R3, R2, RZ ;  /* 0x0000000203027210 */ /* 0x000fc80007f3e0ff */
[----:B------:R0:W2:Y:S01]  /*15900*/  @P2 LDG.E.U8 R69, desc[UR18][R6.64] ;  /* 0x0000001206452981 */ /* 0x0000a2000c1e1100 */
[----:B------:R-:W-:Y:S01]  /*15910*/  ISETP.GT.AND P2, PT, R8, 0x77, PT ;  /* 0x000000770800780c */ /* 0x000fe20003f44270 */
[----:B------:R-:W-:Y:S02]  /*15920*/  IMAD.X R14, R5, 0x1, R14, P1 ;  /* 0x00000001050e7824 */ /* 0x000fe400008e060e */
[----:B------:R-:W-:Y:S04]  /*15930*/  STL [R1+0x1c4], R2 ;  /* 0x0001c40201007387 */ /* 0x000fe80000100800 */
[----:B------:R1:W-:Y:S06]  /*15940*/  STL [R1+0x1c0], R14 ;  /* 0x0001c00e01007387 */ /* 0x0003ec0000100800 */
[----:B0-----:R-:W-:-:S02]  /*15950*/  @P2 IMAD.MOV.U32 R7, RZ, RZ, R14 ;  /* 0x000000ffff072224 */ /* 0x001fc400078e000e */
[----:B------:R-:W-:Y:S01]  /*15960*/  @P2 IMAD.MOV.U32 R6, RZ, RZ, R2 ;  /* 0x000000ffff062224 */ /* 0x000fe200078e0002 */
[----:B-1----:R-:W2:Y:S04]  /*15970*/  LDL.LU R14, [R1+0x674] ;  /* 0x00067400010e7983 */ /* 0x002ea80000300800 */
[----:B------:R-:W2:Y:S01]  /*15980*/  LDL.LU R2, [R1+0x678] ;  /* 0x0006780001027983 */ /* 0x000ea20000300800 */
[----:B------:R-:W-:-:S06]  /*15990*/  PRMT R67, RZ, 0x7610, R67 ;  /* 0x00007610ff437816 */ /* 0x000fcc0000000043 */
[----:B------:R0:W2:Y:S01]  /*159a0*/  @P2 LDG.E.U8 R67, desc[UR18][R6.64] ;  /* 0x0000001206432981 */ /* 0x0000a2000c1e1100 */
[----:B------:R-:W-:Y:S02]  /*159b0*/  ISETP.GT.AND P2, PT, R8, 0x78, PT ;  /* 0x000000780800780c */ /* 0x000fe40003f44270 */
[----:B------:R-:W-:Y:S02]  /*159c0*/  PRMT R30, RZ, 0x7610, R30 ;  /* 0x00007610ff1e7816 */ /* 0x000fe4000000001e */
[----:B---3--:R-:W-:-:S05]  /*159d0*/  IADD3 R0, P1, PT, R3, R0, RZ ;  /* 0x0000000003007210 */ /* 0x008fca0007f3e0ff */
[----:B------:R-:W-:Y:S01]  /*159e0*/  IMAD.X R11, R5, 0x1, R11, P1 ;  /* 0x00000001050b7824 */ /* 0x000fe200008e060b */
[----:B------:R-:W-:Y:S04]  /*159f0*/  STL [R1+0x668], R0 ;  /* 0x0006680001007387 */ /* 0x000fe80000100800 */
[----:B------:R1:W-:Y:S04]  /*15a00*/  STL [R1+0x664], R11 ;  /* 0x0006640b01007387 */ /* 0x0003e80000100800 */
[----:B------:R-:W3:Y:S04]  /*15a10*/  LDL.LU R68, [R1+0x67c] ;  /* 0x00067c0001447983 */ /* 0x000ee80000300800 */
[----:B------:R-:W3:Y:S01]  /*15a20*/  LDL.LU R15, [R1+0x680] ;  /* 0x00068000010f7983 */ /* 0x000ee20000300800 */
[----:B0-----:R-:W-:-:S02]  /*15a30*/  @P2 IMAD.MOV.U32 R6, RZ, RZ, R0 ;  /* 0x000000ffff062224 */ /* 0x001fc400078e0000 */
[----:B------:R-:W-:Y:S02]  /*15a40*/  @P2 IMAD.MOV.U32 R7, RZ, RZ, R11 ;  /* 0x000000ffff072224 */ /* 0x000fe400078e000b */
[----:B-1----:R-:W3:Y:S04]  /*15a50*/  LDL.LU R11, [R1+0x684] ;  /* 0x00068400010b7983 */ /* 0x002ee80000300800 */
[----:B------:R-:W3:Y:S04]  /*15a60*/  LDL.LU R0, [R1+0x688] ;  /* 0x0006880001007983 */ /* 0x000ee80000300800 */
[----:B------:R0:W3:Y:S01]  /*15a70*/  @P2 LDG.E.U8 R30, desc[UR18][R6.64] ;  /* 0x00000012061e2981 */ /* 0x0000e2000c1e1100 */
[----:B------:R-:W-:-:S02]  /*15a80*/  ISETP.GT.AND P2, PT, R8, 0x79, PT ;  /* 0x000000790800780c */ /* 0x000fc40003f44270 */
[----:B----4-:R-:W-:-:S05]  /*15a90*/  IADD3 R9, P1, PT, R3, R9, RZ ;  /* 0x0000000903097210 */ /* 0x010fca0007f3e0ff */
[----:B--2---:R-:W-:Y:S01]  /*15aa0*/  IMAD.X R10, R5, 0x1, R10, P1 ;  /* 0x00000001050a7824 */ /* 0x004fe200008e060a */
[----:B------:R-:W-:Y:S05]  /*15ab0*/  STL [R1+0x670], R9 ;  /* 0x0006700901007387 */ /* 0x000fea0000100800 */
[----:B0-----:R-:W-:Y:S01]  /*15ac0*/  @P2 IMAD.MOV.U32 R7, RZ, RZ, R10 ;  /* 0x000000ffff072224 */ /* 0x001fe200078e000a */
[----:B------:R0:W-:Y:S01]  /*15ad0*/  STL [R1+0x66c], R10 ;  /* 0x00066c0a01007387 */ /* 0x0001e20000100800 */
[----:B------:R-:W-:-:S03]  /*15ae0*/  @P2 IMAD.MOV.U32 R6, RZ, RZ, R9 ;  /* 0x000000ffff062224 */ /* 0x000fc600078e0009 */
[----:B0-----:R-:W2:Y:S04]  /*15af0*/  LDL.LU R10, [R1+0x68c] ;  /* 0x00068c00010a7983 */ /* 0x001ea80000300800 */
[----:B------:R-:W4:Y:S01]  /*15b00*/  LDL.LU R9, [R1+0x690] ;  /* 0x0006900001097983 */ /* 0x000f220000300800 */
[----:B------:R-:W-:-:S06]  /*15b10*/  PRMT R46, RZ, 0x7610, R46 ;  /* 0x00007610ff2e7816 */ /* 0x000fcc000000002e */
[----:B------:R0:W2:Y:S01]  /*15b20*/  @P2 LDG.E.U8 R46, desc[UR18][R6.64] ;  /* 0x00000012062e2981 */ /* 0x0000a2000c1e1100 */
[----:B------:R-:W-:Y:S02]  /*15b30*/  ISETP.GT.AND P2, PT, R8, 0x7a, PT ;  /* 0x0000007a0800780c */ /* 0x000fe40003f44270 */
[----:B------:R-:W-:Y:S02]  /*15b40*/  IADD3 R2, P1, PT, R3, R2, RZ ;  /* 0x0000000203027210 */ /* 0x000fe40007f3e0ff */
[----:B------:R-:W-:-:S03]  /*15b50*/  PRMT R54, RZ, 0x7610, R54 ;  /* 0x00007610ff367816 */ /* 0x000fc60000000036 */
[----:B------:R-:W-:-:S06]  /*15b60*/  IMAD.X R14, R5, 0x1, R14, P1 ;  /* 0x00000001050e7824 */ /* 0x000fcc00008e060e */
[----:B0-----:R-:W-:Y:S02]  /*15b70*/  @P2 IMAD.MOV.U32 R6, RZ, RZ, R2 ;  /* 0x000000ffff062224 */ /* 0x001fe400078e0002 */
[----:B------:R-:W-:-:S05]  /*15b80*/  @P2 IMAD.MOV.U32 R7, RZ, RZ, R14 ;  /* 0x000000ffff072224 */ /* 0x000fca00078e000e */
[----:B------:R0:W2:Y:S01]  /*15b90*/  @P2 LDG.E.U8 R54, desc[UR18][R6.64] ;  /* 0x0000001206362981 */ /* 0x0000a2000c1e1100 */
[----:B------:R-:W-:-:S03]  /*15ba0*/  ISETP.GT.AND P2, PT, R8, 0x7b, PT ;  /* 0x0000007b0800780c */ /* 0x000fc60003f44270 */
[----:B------:R-:W-:Y:S04]  /*15bb0*/  STL [R1+0x678], R2 ;  /* 0x0006780201007387 */ /* 0x000fe80000100800 */
[----:B------:R1:W-:Y:S01]  /*15bc0*/  STL [R1+0x674], R14 ;  /* 0x0006740e01007387 */ /* 0x0003e20000100800 */
[----:B------:R-:W-:-:S03]  /*15bd0*/  PRMT R66, RZ, 0x7610, R66 ;  /* 0x00007610ff427816 */ /* 0x000fc60000000042 */
[----:B-1----:R-:W2:Y:S04]  /*15be0*/  LDL.LU R14, [R1+0x1c8] ;  /* 0x0001c800010e7983 */ /* 0x002ea80000300800 */
[----:B------:R-:W2:Y:S01]  /*15bf0*/  LDL.LU R2, [R1+0x1cc] ;  /* 0x0001cc0001027983 */ /* 0x000ea20000300800 */
[----:B------:R-:W-:Y:S02]  /*15c00*/  PRMT R64, RZ, 0x7610, R64 ;  /* 0x00007610ff407816 */ /* 0x000fe40000000040 */
        /* <DEDUP_REMOVED lines=9> */
[----:B------:R-:W-:Y:S01]  /*15ca0*/  @P2 IMAD.MOV.U32 R7, RZ, RZ, R11 ;  /* 0x000000ffff072224 */ /* 0x000fe200078e000b */
[----:B------:R-:W-:Y:S04]  /*15cb0*/  STL [R1+0x680], R15 ;  /* 0x0006800f01007387 */ /* 0x000fe80000100800 */
[----:B------:R0:W3:Y:S01]  /*15cc0*/  @P2 LDG.E.U8 R64, desc[UR18][R6.64] ;  /* 0x0000001206402981 */ /* 0x0000e2000c1e1100 */
[----:B------:R-:W-:-:S03]  /*15cd0*/  ISETP.GT.AND P2, PT, R8, 0x7d, PT ;  /* 0x0000007d0800780c */ /* 0x000fc60003f44270 */
[----:B------:R-:W-:Y:S01]  /*15ce0*/  STL [R1+0x67c], R68 ;  /* 0x00067c4401007387 */ /* 0x000fe20000100800 */
[----:B----4-:R-:W-:-:S03]  /*15cf0*/  IADD3 R9, P1, PT, R3, R9, RZ ;  /* 0x0000000903097210 */ /* 0x010fc60007f3e0ff */
[----:B------:R-:W-:Y:S04]  /*15d00*/  STL [R1+0x688], R0 ;  /* 0x0006880001007387 */ /* 0x000fe80000100800 */
[----:B------:R1:W-:Y:S01]  /*15d10*/  STL [R1+0x684], R11 ;  /* 0x0006840b01007387 */ /* 0x0003e20000100800 */
[----:B--2---:R-:W-:-:S03]  /*15d20*/  IMAD.X R10, R5, 0x1, R10, P1 ;  /* 0x00000001050a7824 */ /* 0x004fc600008e060a */
[----:B-1----:R-:W2:Y:S04]  /*15d30*/  LDL.LU R11, [R1+0x1d0] ;  /* 0x0001d000010b7983 */ /* 0x002ea80000300800 */
[----:B------:R-:W4:Y:S01]  /*15d40*/  LDL.LU R0, [R1+0x1d4] ;  /* 0x0001d40001007983 */ /* 0x000f220000300800 */
[----:B0-----:R-:W-:-:S03]  /*15d50*/  @P2 IMAD.MOV.U32 R7, RZ, RZ, R10 ;  /* 0x000000ffff072224 */ /* 0x001fc600078e000a */
[----:B------:R-:W-:Y:S01]  /*15d60*/  STL [R1+0x690], R9 ;  /* 0x0006900901007387 */ /* 0x000fe20000100800 */
[----:B------:R-:W-:-:S03]  /*15d70*/  @P2 IMAD.MOV.U32 R6, RZ, RZ, R9 ;  /* 0x000000ffff062224 */ /* 0x000fc600078e0009 */
[----:B------:R0:W-:Y:S04]  /*15d80*/  STL [R1+0x68c], R10 ;  /* 0x00068c0a01007387 */ /* 0x0001e80000100800 */
[----:B0-----:R-:W3:Y:S04]  /*15d90*/  LDL.LU R10, [R1+0x1f8] ;  /* 0x0001f800010a7983 */ /* 0x001ee80000300800 */
[----:B------:R-:W3:Y:S01]  /*15da0*/  LDL.LU R9, [R1+0x20c] ;  /* 0x00020c0001097983 */ /* 0x000ee20000300800 */
[----:B------:R-:W-:-:S06]  /*15db0*/  PRMT R63, RZ, 0x7610, R63 ;  /* 0x00007610ff3f7816 */ /* 0x000fcc000000003f */
[----:B------:R0:W3:Y:S01]  /*15dc0*/  @P2 LDG.E.U8 R63, desc[UR18][R6.64] ;  /* 0x00000012063f2981 */ /* 0x0000e2000c1e1100 */
[----:B------:R-:W-:Y:S02]  /*15dd0*/  ISETP.GT.AND P2, PT, R8, 0x7e, PT ;  /* 0x0000007e0800780c */ /* 0x000fe40003f44270 */
[----:B------:R-:W-:-:S05]  /*15de0*/  IADD3 R2, P1, PT, R3, R2, RZ ;  /* 0x0000000203027210 */ /* 0x000fca0007f3e0ff */
[----:B------:R1:W-:Y:S06]  /*15df0*/  STL [R1+0x1cc], R2 ;  /* 0x0001cc0201007387 */ /* 0x0003ec0000100800 */
[----:B0-----:R-:W-:Y:S02]  /*15e00*/  @P2 IMAD.MOV.U32 R6, RZ, RZ, R2 ;  /* 0x000000ffff062224 */ /* 0x001fe400078e0002 */
[----:B-1----:R-:W0:Y:S01]  /*15e10*/  S2R R2, SR_TID.X ;  /* 0x0000000000027919 */ /* 0x002e220000002100 */
[----:B------:R-:W-:Y:S01]  /*15e20*/  IMAD.X R14, R5, 0x1, R14, P1 ;  /* 0x00000001050e7824 */ /* 0x000fe200008e060e */
[----:B------:R-:W-:-:S03]  /*15e30*/  PRMT R61, RZ, 0x7610, R61 ;  /* 0x00007610ff3d7816 */ /* 0x000fc6000000003d */
[----:B------:R-:W-:Y:S01]  /*15e40*/  @P2 IMAD.MOV.U32 R7, RZ, RZ, R14 ;  /* 0x000000ffff072224 */ /* 0x000fe200078e000e */
[----:B------:R-:W-:-:S04]  /*15e50*/  ISETP.GT.AND P4, PT, R8, 0x7f, PT ;  /* 0x0000007f0800780c */ /* 0x000fc80003f84270 */
[----:B------:R1:W3:Y:S04]  /*15e60*/  @P2 LDG.E.U8 R61, desc[UR18][R6.64] ;  /* 0x00000012063d2981 */ /* 0x0002e8000c1e1100 */
[----:B------:R1:W-:Y:S01]  /*15e70*/  STL [R1+0x1c8], R14 ;  /* 0x0001c80e01007387 */ /* 0x0003e20000100800 */
[----:B------:R-:W-:-:S03]  /*15e80*/  SHF.R.S32.HI R88, RZ, 0x1f, R4 ;  /* 0x0000001fff587819 */ /* 0x000fc60000011404 */
[----:B------:R-:W3:Y:S01]  /*15e90*/  LDL.LU R15, [R1+0x1d8] ;  /* 0x0001d800010f7983 */ /* 0x000ee20000300800 */
[----:B------:R-:W-:-:S03]  /*15ea0*/  IMAD.MOV.U32 R84, RZ, RZ, R12 ;  /* 0x000000ffff547224 */ /* 0x000fc600078e000c */
[----:B-1----:R-:W3:Y:S01]  /*15eb0*/  LDL.LU R14, [R1+0x1dc] ;  /* 0x0001dc00010e7983 */ /* 0x002ee20000300800 */
[----:B0-----:R-:W-:-:S04]  /*15ec0*/  LOP3.LUT R2, R2, 0x7f, RZ, 0xc0, !PT ;  /* 0x0000007f02027812 */ /* 0x001fc800078ec0ff */
[----:B------:R-:W-:Y:S02]  /*15ed0*/  ISETP.GE.AND P1, PT, R2, R8, PT ;  /* 0x000000080200720c */ /* 0x000fe40003f26270 */
[----:B----4-:R-:W-:-:S05]  /*15ee0*/  IADD3 R0, P2, PT, R3, R0, RZ ;  /* 0x0000000003007210 */ /* 0x010fca0007f5e0ff */
[----:B--2---:R-:W-:Y:S01]  /*15ef0*/  IMAD.X R11, R5, 0x1, R11, P2 ;  /* 0x00000001050b7824 */ /* 0x004fe200010e060b */
[----:B------:R0:W-:Y:S01]  /*15f00*/  STL [R1+0x1d4], R0 ;  /* 0x0001d40001007387 */ /* 0x0001e20000100800 */
[----:B------:R-:W-:-:S03]  /*15f10*/  @P4 IMAD.MOV.U32 R6, RZ, RZ, R0 ;  /* 0x000000ffff064224 */ /* 0x000fc600078e0000 */
[----:B------:R1:W-:Y:S04]  /*15f20*/  STL [R1+0x1d0], R11 ;  /* 0x0001d00b01007387 */ /* 0x0003e80000100800 */
[----:B------:R-:W2:Y:S04]  /*15f30*/  LDL.LU R12, [R1+0x234] ;  /* 0x00023400010c7983 */ /* 0x000ea80000300800 */
[----:B0-----:R-:W4:Y:S01]  /*15f40*/  LDL.LU R0, [R1+0x238] ;  /* 0x0002380001007983 */ /* 0x001f220000300800 */
[----:B---3--:R-:W-:-:S05]  /*15f50*/  IADD3 R9, P2, PT, R4, R9, RZ ;  /* 0x0000000904097210 */ /* 0x008fca0007f5e0ff */
[----:B------:R-:W-:Y:S01]  /*15f60*/  IMAD.X R10, R88, 0x1, R10, P2 ;  /* 0x00000001580a7824 */ /* 0x000fe200010e060a */
[----:B------:R0:W-:Y:S01]  /*15f70*/  STL [R1+0x20c], R9 ;  /* 0x00020c0901007387 */ /* 0x0001e20000100800 */
[----:B------:R-:W-:Y:S02]  /*15f80*/  @P4 IMAD.MOV.U32 R7, RZ, RZ, R11 ;  /* 0x000000ffff074224 */ /* 0x000fe400078e000b */
[----:B------:R-:W-:Y:S01]  /*15f90*/  @!P1 IMAD.MOV.U32 R8, RZ, RZ, R9 ;  /* 0x000000ffff089224 */ /* 0x000fe200078e0009 */
[----:B------:R3:W-:Y:S04]  /*15fa0*/  STL [R1+0x1f8], R10 ;  /* 0x0001f80a01007387 */ /* 0x0007e80000100800 */
[----:B-1----:R-:W2:Y:S01]  /*15fb0*/  LDL.LU R11, [R1+0x274] ;  /* 0x00027400010b7983 */ /* 0x002ea20000300800 */
[----:B0-----:R-:W-:-:S03]  /*15fc0*/  @!P1 IMAD.MOV.U32 R9, RZ, RZ, R10 ;  /* 0x000000ffff099224 */ /* 0x001fc600078e000a */
[----:B---3--:R-:W3:Y:S01]  /*15fd0*/  LDL.LU R10, [R1+0x278] ;  /* 0x00027800010a7983 */ /* 0x008ee20000300800 */
[----:B------:R-:W-:-:S06]  /*15fe0*/  PRMT R60, RZ, 0x7610, R60 ;  /* 0x00007610ff3c7816 */ /* 0x000fcc000000003c */
[----:B------:R0:W3:Y:S01]  /*15ff0*/  @P4 LDG.E.U8 R60, desc[UR18][R6.64] ;  /* 0x00000012063c4981 */ /* 0x0000e2000c1e1100 */
[----:B------:R-:W-:Y:S01]  /*16000*/  BAR.SYNC.DEFER_BLOCKING 0x0 ;  /* 0x0000000000007b1d */ /* 0x000fe20000010000 */
[----:B0-----:R-:W-:Y:S02]  /*16010*/  PRMT R6, RZ, 0x7610, R6 ;  /* 0x00007610ff067816 */ /* 0x001fe40000000006 */
[----:B------:R-:W-:Y:S02]  /*16020*/  PRMT R48, RZ, 0x7610, R48 ;  /* 0x00007610ff307816 */ /* 0x000fe40000000030 */
[----:B------:R-:W-:-:S05]  /*16030*/  IADD3 R14, P2, PT, R4, R14, RZ ;  /* 0x0000000e040e7210 */ /* 0x000fca0007f5e0ff */
[----:B------:R-:W-:Y:S01]  /*16040*/  IMAD.X R15, R88, 0x1, R15, P2 ;  /* 0x00000001580f7824 */ /* 0x000fe200010e060f */
[----:B------:R0:W3:Y:S04]  /*16050*/  @!P1 LDG.E.U8 R6, desc[UR18][R8.64] ;  /* 0x0000001208069981 */ /* 0x0000e8000c1e1100 */
[----:B------:R-:W-:Y:S04]  /*16060*/  STL [R1+0x1dc], R14 ;  /* 0x0001dc0e01007387 */ /* 0x000fe80000100800 */
[----:B------:R1:W-:Y:S01]  /*16070*/  STL [R1+0x1d8], R15 ;  /* 0x0001d80f01007387 */ /* 0x0003e20000100800 */
[----:B0-----:R-:W-:-:S02]  /*16080*/  @!P1 IMAD.MOV.U32 R8, RZ, RZ, R14 ;  /* 0x000000ffff089224 */ /* 0x001fc400078e000e */
[----:B------:R-:W-:-:S05]  /*16090*/  @!P1 IMAD.MOV.U32 R9, RZ, RZ, R15 ;  /* 0x000000ffff099224 */ /* 0x000fca00078e000f */
[----:B------:R0:W3:Y:S04]  /*160a0*/  @!P1 LDG.E.U8 R48, desc[UR18][R8.64] ;  /* 0x0000001208309981 */ /* 0x0000e8000c1e1100 */
[----:B-1----:R-:W3:Y:S04]  /*160b0*/  LDL.LU R15, [R1+0x2b4] ;  /* 0x0002b400010f7983 */ /* 0x002ee80000300800 */
[----:B------:R-:W3:Y:S01]  /*160c0*/  LDL.LU R14, [R1+0x2b8] ;  /* 0x0002b800010e7983 */ /* 0x000ee20000300800 */
[----:B----4-:R-:W-:-:S05]  /*160d0*/  IADD3 R0, P2, PT, R4, R0, RZ ;  /* 0x0000000004007210 */ /* 0x010fca0007f5e0ff */
[----:B--2---:R-:W-:Y:S01]  /*160e0*/  IMAD.X R12, R88, 0x1, R12, P2 ;  /* 0x00000001580c7824 */ /* 0x004fe200010e060c */
[----:B------:R-:W-:Y:S01]  /*160f0*/  STL [R1+0x238], R0 ;  /* 0x0002380001007387 */ /* 0x000fe20000100800 */
[----:B0-----:R-:W-:Y:S02]  /*16100*/  @!P1 IMAD.MOV.U32 R8, RZ, RZ, R0 ;  /* 0x000000ffff089224 */ /* 0x001fe400078e0000 */
[----:B------:R-:W-:Y:S01]  /*16110*/  @!P1 IMAD.MOV.U32 R9, RZ, RZ, R12 ;  /* 0x000000ffff099224 */ /* 0x000fe200078e000c */
[----:B------:R0:W-:Y:S04]  /*16120*/  STL [R1+0x234], R12 ;  /* 0x0002340c01007387 */ /* 0x0001e80000100800 */
[----:B0-----:R-:W2:Y:S01]  /*16130*/  LDL.LU R12, [R1+0x2f4] ;  /* 0x0002f400010c7983 */ /* 0x001ea20000300800 */
[----:B---3--:R-:W-:-:S03]  /*16140*/  IADD3 R10, P2, PT, R4, R10, RZ ;  /* 0x0000000a040a7210 */ /* 0x008fc60007f5e0ff */
[----:B------:R-:W3:Y:S02]  /*16150*/  LDL.LU R0, [R1+0x2f8] ;  /* 0x0002f80001007983 */ /* 0x000ee40000300800 */
[----:B------:R-:W-:Y:S02]  /*16160*/  IMAD.X R11, R88, 0x1, R11, P2 ;  /* 0x00000001580b7824 */ /* 0x000fe400010e060b */
[----:B------:R0:W-:Y:S04]  /*16170*/  STL [R1+0x278], R10 ;  /* 0x0002780a01007387 */ /* 0x0001e80000100800 */
[----:B------:R1:W-:Y:S04]  /*16180*/  STL [R1+0x274], R11 ;  /* 0x0002740b01007387 */ /* 0x0003e80000100800 */
[----:B------:R-:W4:Y:S04]  /*16190*/  LDL.LU R71, [R1+0x334] ;  /* 0x0003340001477983 */ /* 0x000f280000300800 */
[----:B------:R-:W4:Y:S01]  /*161a0*/  LDL.LU R68, [R1+0x338] ;  /* 0x0003380001447983 */ /* 0x000f220000300800 */
[----:B------:R-:W-:-:S06]  /*161b0*/  PRMT R7, RZ, 0x7610, R7 ;  /* 0x00007610ff077816 */ /* 0x000fcc0000000007 */
[----:B------:R0:W4:Y:S02]  /*161c0*/  @!P1 LDG.E.U8 R7, desc[UR18][R8.64] ;  /* 0x0000001208079981 */ /* 0x000124000c1e1100 */
[----:B0-----:R-:W-:Y:S02]  /*161d0*/  PRMT R8, RZ, 0x7610, R8 ;  /* 0x00007610ff087816 */ /* 0x001fe40000000008 */
[----:B------:R-:W-:-:S04]  /*161e0*/  PRMT R9, RZ, 0x7610, R9 ;  /* 0x00007610ff097816 */ /* 0x000fc80000000009 */
[----:B------:R0:W4:Y:S01]  /*161f0*/  @!P1 LDG.E.U8 R8, desc[UR18][R10.64] ;  /* 0x000000120a089981 */ /* 0x000122000c1e1100 */
[----:B------:R-:W-:Y:S01]  /*16200*/  IMAD.MOV.U32 R86, RZ, RZ, R13 ;  /* 0x000000ffff567224 */ /* 0x000fe200078e000d */
[----:B------:R-:W-:-:S05]  /*16210*/  IADD3 R14, P2, PT, R4, R14, RZ ;  /* 0x0000000e040e7210 */ /* 0x000fca0007f5e0ff */
[----:B------:R-:W-:Y:S01]  /*16220*/  IMAD.X R15, R88, 0x1, R15, P2 ;  /* 0x00000001580f7824 */ /* 0x000fe200010e060f */
[----:B------:R-:W-:Y:S01]  /*16230*/  STL [R1+0x2b8], R14 ;  /* 0x0002b80e01007387 */ /* 0x000fe20000100800 */
[----:B0-----:R-:W-:Y:S02]  /*16240*/  @!P1 IMAD.MOV.U32 R10, RZ, RZ, R14 ;  /* 0x000000ffff0a9224 */ /* 0x001fe400078e000e */
[----:B-1----:R-:W-:Y:S01]  /*16250*/  @!P1 IMAD.MOV.U32 R11, RZ, RZ, R15 ;  /* 0x000000ffff0b9224 */ /* 0x002fe200078e000f */
[----:B------:R0:W-:Y:S04]  /*16260*/  STL [R1+0x2b4], R15 ;  /* 0x0002b40f01007387 */ /* 0x0001e80000100800 */
[----:B------:R1:W4:Y:S04]  /*16270*/  @!P1 LDG.E.U8 R9, desc[UR18][R10.64] ;  /* 0x000000120a099981 */ /* 0x000328000c1e1100 */
[----:B0-----:R-:W4:Y:S04]  /*16280*/  LDL.LU R15, [R1+0x374] ;  /* 0x00037400010f7983 */ /* 0x001f280000300800 */
[----:B------:R-:W4:Y:S01]  /*16290*/  LDL.LU R14, [R1+0x378] ;  /* 0x00037800010e7983 */ /* 0x000f220000300800 */
[----:B-1----:R-:W-:-:S02]  /*162a0*/  PRMT R10, RZ, 0x7610, R10 ;  /* 0x00007610ff0a7816 */ /* 0x002fc4000000000a */
[----:B---3--:R-:W-:-:S05]  /*162b0*/  IADD3 R0, P2, PT, R4, R0, RZ ;  /* 0x0000000004007210 */ /* 0x008fca0007f5e0ff */
[----:B--2---:R-:W-:Y:S01]  /*162c0*/  IMAD.X R12, R88, 0x1, R12, P2 ;  /* 0x00000001580c7824 */ /* 0x004fe200010e060c */
[----:B------:R-:W-:Y:S03]  /*162d0*/  STL [R1+0x2f8], R0 ;  /* 0x0002f80001007387 */ /* 0x000fe60000100800 */
[----:B------:R-:W-:Y:S01]  /*162e0*/  @!P1 IMAD.MOV.U32 R13, RZ, RZ, R12 ;  /* 0x000000ffff0d9224 */ /* 0x000fe200078e000c */
[----:B------:R0:W-:Y:S04]  /*162f0*/  STL [R1+0x2f4], R12 ;  /* 0x0002f40c01007387 */ /* 0x0001e80000100800 */
[----:B------:R-:W2:Y:S01]  /*16300*/  LDL.LU R72, [R1+0x3b4] ;  /* 0x0003b40001487983 */ /* 0x000ea20000300800 */
[----:B----4-:R-:W-:Y:S01]  /*16310*/  IADD3 R68, P2, PT, R4, R68, RZ ;  /* 0x0000004404447210 */ /* 0x010fe20007f5e0ff */
[----:B0-----:R-:W-:-:S02]  /*16320*/  @!P1 IMAD.MOV.U32 R12, RZ, RZ, R0 ;  /* 0x000000ffff0c9224 */ /* 0x001fc400078e0000 */
[----:B------:R-:W3:Y:S02]  /*16330*/  LDL.LU R0, [R1+0x3b8] ;  /* 0x0003b80001007983 */ /* 0x000ee40000300800 */
[----:B------:R-:W-:Y:S02]  /*16340*/  IMAD.X R71, R88, 0x1, R71, P2 ;  /* 0x0000000158477824 */ /* 0x000fe400010e0647 */
[----:B------:R-:W-:Y:S04]  /*16350*/  STL [R1+0x338], R68 ;  /* 0x0003384401007387 */ /* 0x000fe80000100800 */
[----:B------:R0:W4:Y:S04]  /*16360*/  @!P1 LDG.E.U8 R10, desc[UR18][R12.64] ;  /* 0x000000120c0a9981 */ /* 0x000128000c1e1100 */
[----:B------:R1:W-:Y:S04]  /*16370*/  STL [R1+0x334], R71 ;  /* 0x0003344701007387 */ /* 0x0003e80000100800 */
[----:B------:R-:W4:Y:S01]  /*16380*/  LDL.LU R76, [R1+0x1e0] ;  /* 0x0001e000014c7983 */ /* 0x000f220000300800 */
[----:B0-----:R-:W-:-:S03]  /*16390*/  @!P1 IMAD.MOV.U32 R13, RZ, RZ, R71 ;  /* 0x000000ffff0d9224 */ /* 0x001fc600078e0047 */
[----:B-1----:R-:W4:Y:S01]  /*163a0*/  LDL.LU R71, [R1+0x1e4] ;  /* 0x0001e40001477983 */ /* 0x002f220000300800 */
[----:B------:R-:W-:Y:S01]  /*163b0*/  PRMT R11, RZ, 0x7610, R11 ;  /* 0x00007610ff0b7816 */ /* 0x000fe2000000000b */
[----:B------:R-:W-:-:S05]  /*163c0*/  @!P1 IMAD.MOV.U32 R12, RZ, RZ, R68 ;  /* 0x000000ffff0c9224 */ /* 0x000fca00078e0044 */
[----:B------:R0:W4:Y:S02]  /*163d0*/  @!P1 LDG.E.U8 R11, desc[UR18][R12.64] ;  /* 0x000000120c0b9981 */ /* 0x000124000c1e1100 */
[----:B0-----:R-:W-:Y:S02]  /*163e0*/  PRMT R12, RZ, 0x7610, R12 ;  /* 0x00007610ff0c7816 */ /* 0x001fe4000000000c */
[----:B------:R-:W-:-:S05]  /*163f0*/  IADD3 R14, P2, PT, R4, R14, RZ ;  /* 0x0000000e040e7210 */ /* 0x000fca0007f5e0ff */
[----:B------:R-:W-:Y:S01]  /*16400*/  IMAD.X R15, R88, 0x1, R15, P2 ;  /* 0x00000001580f7824 */ /* 0x000fe200010e060f */
[----:B------:R0:W-:Y:S04]  /*16410*/  STL [R1+0x378], R14 ;  /* 0x0003780e01007387 */ /* 0x0001e80000100800 */
[----:B------:R1:W-:Y:S04]  /*16420*/  STL [R1+0x374], R15 ;  /* 0x0003740f01007387 */ /* 0x0003e80000100800 */
[----:B------:R-:W4:Y:S04]  /*16430*/  LDL.LU R77, [R1+0x23c] ;  /* 0x00023c00014d7983 */ /* 0x000f280000300800 */
[----:B------:R-:W4:Y:S04]  /*16440*/  LDL.LU R68, [R1+0x240] ;  /* 0x0002400001447983 */ /* 0x000f280000300800 */
[----:B------:R0:W4:Y:S04]  /*16450*/  @!P1 LDG.E.U8 R12, desc[UR18][R14.64] ;  /* 0x000000120e0c9981 */ /* 0x000128000c1e1100 */
[----:B------:R-:W-:Y:S04]  /*16460*/  STS.U8 [R2+UR9+0x4000], R17 ;  /* 0x0040001102007988 */ /* 0x000fe80008000009 */
[----:B------:R-:W-:Y:S01]  /*16470*/  STS.U8 [R2+UR9+0x4400], R16 ;  /* 0x0044001002007988 */ /* 0x000fe20008000009 */
[----:B---3--:R-:W-:-:S05]  /*16480*/  IADD3 R0, P2, PT, R4, R0, RZ ;  /* 0x0000000004007210 */ /* 0x008fca0007f5e0ff */
[----:B--2---:R-:W-:Y:S01]  /*16490*/  IMAD.X R72, R88, 0x1, R72, P2 ;  /* 0x0000000158487824 */ /* 0x004fe200010e0648 */
[----:B------:R-:W-:Y:S01]  /*164a0*/  STL [R1+0x3b8], R0 ;  /* 0x0003b80001007387 */ /* 0x000fe20000100800 */
[----:B0-----:R-:W-:Y:S02]  /*164b0*/  @!P1 IMAD.MOV.U32 R14, RZ, RZ, R0 ;  /* 0x000000ffff0e9224 */ /* 0x001fe400078e0000 */
[----:B-1----:R-:W-:Y:S01]  /*164c0*/  @!P1 IMAD.MOV.U32 R15, RZ, RZ, R72 ;  /* 0x000000ffff0f9224 */ /* 0x002fe200078e0048 */
[----:B------:R0:W-:Y:S04]  /*164d0*/  STL [R1+0x3b4], R72 ;  /* 0x0003b44801007387 */ /* 0x0001e80000100800 */
[----:B0-----:R-:W2:Y:S01]  /*164e0*/  LDL.LU R72, [R1+0x27c] ;  /* 0x00027c0001487983 */ /* 0x001ea20000300800 */
[----:B----4-:R-:W-:-:S03]  /*164f0*/  IADD3 R71, P2, PT, R4, R71, RZ ;  /* 0x0000004704477210 */ /* 0x010fc60007f5e0ff */
[----:B------:R-:W3:Y:S02]  /*16500*/  LDL.LU R0, [R1+0x280] ;  /* 0x0002800001007983 */ /* 0x000ee40000300800 */
[----:B------:R-:W-:Y:S02]  /*16510*/  IMAD.X R76, R88, 0x1, R76, P2 ;  /* 0x00000001584c7824 */ /* 0x000fe400010e064c */
[----:B------:R-:W-:Y:S01]  /*16520*/  STL [R1+0x1e4], R71 ;  /* 0x0001e44701007387 */ /* 0x000fe20000100800 */
[----:B------:R-:W-:Y:S02]  /*16530*/  @!P1 IMAD.MOV.U32 R16, RZ, RZ, R71 ;  /* 0x000000ffff109224 */ /* 0x000fe400078e0047 */
[----:B------:R-:W-:Y:S01]  /*16540*/  @!P1 IMAD.MOV.U32 R17, RZ, RZ, R76 ;  /* 0x000000ffff119224 */ /* 0x000fe200078e004c */
[----:B------:R0:W-:Y:S04]  /*16550*/  STL [R1+0x1e0], R76 ;  /* 0x0001e04c01007387 */ /* 0x0001e80000100800 */
[----:B0-----:R-:W4:Y:S04]  /*16560*/  LDL.LU R76, [R1+0x2bc] ;  /* 0x0002bc00014c7983 */ /* 0x001f280000300800 */
[----:B------:R-:W4:Y:S01]  /*16570*/  LDL.LU R71, [R1+0x2c0] ;  /* 0x0002c00001477983 */ /* 0x000f220000300800 */
[----:B------:R-:W-:-:S06]  /*16580*/  PRMT R13, RZ, 0x7610, R13 ;  /* 0x00007610ff0d7816 */ /* 0x000fcc000000000d */
[----:B------:R0:W4:Y:S02]  /*16590*/  @!P1 LDG.E.U8 R13, desc[UR18][R14.64] ;  /* 0x000000120e0d9981 */ /* 0x000124000c1e1100 */
[----:B0-----:R-:W-:Y:S02]  /*165a0*/  PRMT R14, RZ, 0x7610, R14 ;  /* 0x00007610ff0e7816 */ /* 0x001fe4000000000e */
[----:B------:R-:W-:-:S04]  /*165b0*/  PRMT R15, RZ, 0x7610, R15 ;  /* 0x00007610ff0f7816 */ /* 0x000fc8000000000f */
[----:B------:R0:W4:Y:S01]  /*165c0*/  @!P1 LDG.E.U8 R14, desc[UR18][R16.64] ;  /* 0x00000012100e9981 */ /* 0x000122000c1e1100 */
[----:B------:R-:W-:-:S05]  /*165d0*/  IADD3 R68, P2, PT, R4, R68, RZ ;  /* 0x0000004404447210 */ /* 0x000fca0007f5e0ff */
[----:B------:R-:W-:Y:S01]  /*165e0*/  IMAD.X R77, R88, 0x1, R77, P2 ;  /* 0x00000001584d7824 */ /* 0x000fe200010e064d */
[----:B------:R-:W-:Y:S01]  /*165f0*/  STL [R1+0x240], R68 ;  /* 0x0002404401007387 */ /* 0x000fe20000100800 */
[----:B0-----:R-:W-:Y:S02]  /*16600*/  @!P1 IMAD.MOV.U32 R16, RZ, RZ, R68 ;  /* 0x000000ffff109224 */ /* 0x001fe400078e0044 */
[----:B------:R-:W-:Y:S01]  /*16610*/  @!P1 IMAD.MOV.U32 R17, RZ, RZ, R77 ;  /* 0x000000ffff119224 */ /* 0x000fe200078e004d */
[----:B------:R0:W-:Y:S04]  /*16620*/  STL [R1+0x23c], R77 ;  /* 0x00023c4d01007387 */ /* 0x0001e80000100800 */
[----:B------:R-:W-:Y:S04]  /*16630*/  STS.U8 [R2+UR9+0x4800], R19 ;  /* 0x0048001302007988 */ /* 0x000fe80008000009 */
[----:B------:R1:W4:Y:S04]  /*16640*/  @!P1 LDG.E.U8 R15, desc[UR18][R16.64] ;  /* 0x00000012100f9981 */ /* 0x000328000c1e1100 */
[----:B0-----:R-:W4:Y:S04]  /*16650*/  LDL.LU R77, [R1+0x2fc] ;  /* 0x0002fc00014d7983 */ /* 0x001f280000300800 */
[----:B------:R-:W4:Y:S01]  /*16660*/  LDL.LU R68, [R1+0x300] ;  /* 0x0003000001447983 */ /* 0x000f220000300800 */
[----:B-1----:R-:W-:-:S03]  /*16670*/  PRMT R16, RZ, 0x7610, R16 ;  /* 0x00007610ff107816 */ /* 0x002fc60000000010 */
[----:B------:R0:W-:Y:S01]  /*16680*/  STS.U8 [R2+UR9+0x4c00], R18 ;  /* 0x004c001202007988 */ /* 0x0001e20008000009 */
[----:B---3--:R-:W-:-:S05]  /*16690*/  IADD3 R0, P2, PT, R4, R0, RZ ;  /* 0x0000000004007210 */ /* 0x008fca0007f5e0ff */
[----:B--2---:R-:W-:Y:S01]  /*166a0*/  IMAD.X R72, R88, 0x1, R72, P2 ;  /* 0x0000000158487824 */ /* 0x004fe200010e0648 */
[----:B------:R-:W-:Y:S01]  /*166b0*/  STL [R1+0x280], R0 ;  /* 0x0002800001007387 */ /* 0x000fe20000100800 */
[----:B0-----:R-:W-:Y:S02]  /*166c0*/  @!P1 IMAD.MOV.U32 R18, RZ, RZ, R0 ;  /* 0x000000ffff129224 */ /* 0x001fe400078e0000 */
[----:B------:R-:W-:Y:S01]  /*166d0*/  @!P1 IMAD.MOV.U32 R19, RZ, RZ, R72 ;  /* 0x000000ffff139224 */ /* 0x000fe200078e0048 */
[----:B------:R0:W-:Y:S04]  /*166e0*/  STL [R1+0x27c], R72 ;  /* 0x00027c4801007387 */ /* 0x0001e80000100800 */
[----:B------:R1:W2:Y:S04]  /*166f0*/  @!P1 LDG.E.U8 R16, desc[UR18][R18.64] ;  /* 0x0000001212109981 */ /* 0x0002a8000c1e1100 */
[----:B0-----:R-:W3:Y:S01]  /*16700*/  LDL.LU R72, [R1+0x33c] ;  /* 0x00033c0001487983 */ /* 0x001ee20000300800 */
[----:B----4-:R-:W-:-:S03]  /*16710*/  IADD3 R71, P2, PT, R4, R71, RZ ;  /* 0x0000004704477210 */ /* 0x010fc60007f5e0ff */
[----:B------:R-:W4:Y:S02]  /*16720*/  LDL.LU R0, [R1+0x340] ;  /* 0x0003400001007983 */ /* 0x000f240000300800 */
[----:B------:R-:W-:Y:S02]  /*16730*/  IMAD.X R76, R88, 0x1, R76, P2 ;  /* 0x00000001584c7824 */ /* 0x000fe400010e064c */
[----:B------:R-:W-:Y:S01]  /*16740*/  STL [R1+0x2c0], R71 ;  /* 0x0002c04701007387 */ /* 0x000fe20000100800 */
[----:B-1----:R-:W-:Y:S02]  /*16750*/  @!P1 IMAD.MOV.U32 R18, RZ, RZ, R71 ;  /* 0x000000ffff129224 */ /* 0x002fe400078e0047 */
[----:B------:R-:W-:Y:S01]  /*16760*/  @!P1 IMAD.MOV.U32 R19, RZ, RZ, R76 ;  /* 0x000000ffff139224 */ /* 0x000fe200078e004c */
[----:B------:R0:W-:Y:S04]  /*16770*/  STL [R1+0x2bc], R76 ;  /* 0x0002bc4c01007387 */ /* 0x0001e80000100800 */
[----:B0-----:R-:W2:Y:S04]  /*16780*/  LDL.LU R76, [R1+0x37c] ;  /* 0x00037c00014c7983 */ /* 0x001ea80000300800 */
[----:B------:R-:W2:Y:S01]  /*16790*/  LDL.LU R71, [R1+0x380] ;  /* 0x0003800001477983 */ /* 0x000ea20000300800 */
[----:B------:R-:W-:-:S03]  /*167a0*/  PRMT R17, RZ, 0x7610, R17 ;  /* 0x00007610ff117816 */ /* 0x000fc60000000011 */
[----:B------:R-:W-:Y:S04]  /*167b0*/  STS.U8 [R2+UR9+0x5000], R21 ;  /* 0x0050001502007988 */ /* 0x000fe80008000009 */
[----:B------:R0:W2:Y:S04]  /*167c0*/  @!P1 LDG.E.U8 R17, desc[UR18][R18.64] ;  /* 0x0000001212119981 */ /* 0x0000a8000c1e1100 */
[----:B------:R1:W-:Y:S01]  /*167d0*/  STS.U8 [R2+UR9+0x5400], R20 ;  /* 0x0054001402007988 */ /* 0x0003e20008000009 */
[----:B0-----:R-:W-:Y:S02]  /*167e0*/  PRMT R18, RZ, 0x7610, R18 ;  /* 0x00007610ff127816 */ /* 0x001fe40000000012 */
[----:B------:R-:W-:-:S05]  /*167f0*/  IADD3 R68, P2, PT, R4, R68, RZ ;  /* 0x0000004404447210 */ /* 0x000fca0007f5e0ff */
[----:B------:R-:W-:Y:S01]  /*16800*/  IMAD.X R77, R88, 0x1, R77, P2 ;  /* 0x00000001584d7824 */ /* 0x000fe200010e064d */
[----:B------:R0:W-:Y:S01]  /*16810*/  STL [R1+0x300], R68 ;  /* 0x0003004401007387 */ /* 0x0001e20000100800 */
[----:B-1----:R-:W-:Y:S02]  /*16820*/  @!P1 IMAD.MOV.U32 R20, RZ, RZ, R68 ;  /* 0x000000ffff149224 */ /* 0x002fe400078e0044 */
[----:B------:R-:W-:Y:S01]  /*16830*/  @!P1 IMAD.MOV.U32 R21, RZ, RZ, R77 ;  /* 0x000000ffff159224 */ /* 0x000fe200078e004d */
[----:B------:R-:W-:Y:S04]  /*16840*/  STL [R1+0x2fc], R77 ;  /* 0x0002fc4d01007387 */ /* 0x000fe80000100800 */
[----:B------:R1:W2:Y:S04]  /*16850*/  @!P1 LDG.E.U8 R18, desc[UR18][R20.64] ;  /* 0x0000001214129981 */ /* 0x0002a8000c1e1100 */
[----:B0-----:R-:W2:Y:S04]  /*16860*/  LDL.LU R68, [R1+0x3c0] ;  /* 0x0003c00001447983 */ /* 0x001ea80000300800 */
[----:B------:R-:W-:Y:S04]  /*16870*/  STS.U8 [R2+UR9+0x5800], R23 ;  /* 0x0058001702007988 */ /* 0x000fe80008000009 */
[----:B------:R-:W-:Y:S01]  /*16880*/  STS.U8 [R2+UR9+0x5c00], R22 ;  /* 0x005c001602007988 */ /* 0x000fe20008000009 */
[----:B----4-:R-:W-:-:S05]  /*16890*/  IADD3 R0, P2, PT, R4, R0, RZ ;  /* 0x0000000004007210 */ /* 0x010fca0007f5e0ff */
[----:B---3--:R-:W-:Y:S01]  /*168a0*/  IMAD.X R72, R88, 0x1, R72, P2 ;  /* 0x0000000158487824 */ /* 0x008fe200010e0648 */
[----:B------:R-:W-:Y:S03]  /*168b0*/  STL [R1+0x340], R0 ;  /* 0x0003400001007387 */ /* 0x000fe60000100800 */
[----:B-1----:R-:W-:Y:S01]  /*168c0*/  @!P1 IMAD.MOV.U32 R21, RZ, RZ, R72 ;  /* 0x000000ffff159224 */ /* 0x002fe200078e0048 */
[----:B------:R0:W-:Y:S01]  /*168d0*/  STL [R1+0x33c], R72 ;  /* 0x00033c4801007387 */ /* 0x0001e20000100800 */
[----:B------:R-:W-:-:S03]  /*168e0*/  @!P1 IMAD.MOV.U32 R20, RZ, RZ, R0 ;  /* 0x000000ffff149224 */ /* 0x000fc600078e0000 */
[----:B0-----:R-:W3:Y:S01]  /*168f0*/  LDL.LU R72, [R1+0x3bc] ;  /* 0x0003bc0001487983 */ /* 0x001ee20000300800 */
[----:B--2---:R-:W-:-:S03]  /*16900*/  IADD3 R71, P2, PT, R4, R71, RZ ;  /* 0x0000004704477210 */ /* 0x004fc60007f5e0ff */
[----:B------:R-:W2:Y:S02]  /*16910*/  LDL.LU R77, [R1+0x1e8] ;  /* 0x0001e800014d7983 */ /* 0x000ea40000300800 */
[----:B------:R-:W-:Y:S02]  /*16920*/  IMAD.X R76, R88, 0x1, R76, P2 ;  /* 0x00000001584c7824 */ /* 0x000fe400010e064c */
[----:B------:R-:W4:Y:S01]  /*16930*/  LDL.LU R0, [R1+0x1ec] ;  /* 0x0001ec0001007983 */ /* 0x000f220000300800 */
[----:B------:R-:W-:Y:S02]  /*16940*/  @!P1 IMAD.MOV.U32 R22, RZ, RZ, R71 ;  /* 0x000000ffff169224 */ /* 0x000fe400078e0047 */
[----:B------:R-:W-:Y:S01]  /*16950*/  @!P1 IMAD.MOV.U32 R23, RZ, RZ, R76 ;  /* 0x000000ffff179224 */ /* 0x000fe200078e004c */
[----:B------:R-:W-:Y:S04]  /*16960*/  STL [R1+0x380], R71 ;  /* 0x0003804701007387 */ /* 0x000fe80000100800 */
[----:B------:R0:W-:Y:S04]  /*16970*/  STL [R1+0x37c], R76 ;  /* 0x00037c4c01007387 */ /* 0x0001e80000100800 */
[----:B0-----:R-:W2:Y:S04]  /*16980*/  LDL.LU R76, [R1+0x244] ;  /* 0x00024400014c7983 */ /* 0x001ea80000300800 */
[----:B------:R-:W2:Y:S01]  /*16990*/  LDL.LU R71, [R1+0x248] ;  /* 0x0002480001477983 */ /* 0x000ea20000300800 */
[----:B------:R-:W-:-:S06]  /*169a0*/  PRMT R19, RZ, 0x7610, R19 ;  /* 0x00007610ff137816 */ /* 0x000fcc0000000013 */
[----:B------:R0:W2:Y:S02]  /*169b0*/  @!P1 LDG.E.U8 R19, desc[UR18][R20.64] ;  /* 0x0000001214139981 */ /* 0x0000a4000c1e1100 */
[----:B0-----:R-:W-:Y:S02]  /*169c0*/  PRMT R20, RZ, 0x7610, R20 ;  /* 0x00007610ff147816 */ /* 0x001fe40000000014 */
[----:B------:R-:W-:-:S04]  /*169d0*/  IADD3 R68, P2, PT, R4, R68, RZ ;  /* 0x0000004404447210 */ /* 0x000fc80007f5e0ff */
[----:B------:R0:W2:Y:S01]  /*169e0*/  @!P1 LDG.E.U8 R20, desc[UR18][R22.64] ;  /* 0x0000001216149981 */ /* 0x0000a2000c1e1100 */
[----:B------:R-:W-:-:S03]  /*169f0*/  PRMT R21, RZ, 0x7610, R21 ;  /* 0x00007610ff157816 */ /* 0x000fc60000000015 */
[----:B------:R-:W-:Y:S01]  /*16a00*/  STL [R1+0x3c0], R68 ;  /* 0x0003c04401007387 */ /* 0x000fe20000100800 */
[----:B0-----:R-:W-:-:S03]  /*16a10*/  @!P1 IMAD.MOV.U32 R22, RZ, RZ, R68 ;  /* 0x000000ffff169224 */ /* 0x001fc600078e0044 */
[----:B------:R-:W-:Y:S04]  /*16a20*/  STS.U8 [R2+UR9+0x6000], R25 ;  /* 0x0060001902007988 */ /* 0x000fe80008000009 */
[----:B------:R-:W-:Y:S01]  /*16a30*/  STS.U8 [R2+UR9+0x6400], R24 ;  /* 0x0064001802007988 */ /* 0x000fe20008000009 */
[----:B---3--:R-:W-:-:S04]  /*16a40*/  IMAD.X R72, R88, 0x1, R72, P2 ;  /* 0x0000000158487824 */ /* 0x008fc800010e0648 */
[----:B------:R-:W-:Y:S01]  /*16a50*/  @!P1 IMAD.MOV.U32 R23, RZ, RZ, R72 ;  /* 0x000000ffff179224 */ /* 0x000fe200078e0048 */
[----:B------:R0:W-:Y:S01]  /*16a60*/  STL [R1+0x3bc], R72 ;  /* 0x0003bc4801007387 */ /* 0x0001e20000100800 */
[----:B----4-:R-:W-:-:S03]  /*16a70*/  IADD3 R0, P2, PT, R4, R0, RZ ;  /* 0x0000000004007210 */ /* 0x010fc60007f5e0ff */
[----:B------:R1:W3:Y:S02]  /*16a80*/  @!P1 LDG.E.U8 R21, desc[UR18][R22.64] ;  /* 0x0000001216159981 */ /* 0x0002e4000c1e1100 */
[----:B--2---:R-:W-:Y:S02]  /*16a90*/  IMAD.X R77, R88, 0x1, R77, P2 ;  /* 0x00000001584d7824 */ /* 0x004fe400010e064d */
[----:B0-----:R-:W2:Y:S04]  /*16aa0*/  LDL.LU R72, [R1+0x284] ;  /* 0x0002840001487983 */ /* 0x001ea80000300800 */
[----:B------:R-:W4:Y:S01]  /*16ab0*/  LDL.LU R68, [R1+0x288] ;  /* 0x0002880001447983 */ /* 0x000f220000300800 */
[----:B-1----:R-:W-:Y:S01]  /*16ac0*/  PRMT R22, RZ, 0x7610, R22 ;  /* 0x00007610ff167816 */ /* 0x002fe20000000016 */
[----:B------:R-:W-:-:S02]  /*16ad0*/  @!P1 IMAD.MOV.U32 R24, RZ, RZ, R0 ;  /* 0x000000ffff189224 */ /* 0x000fc400078e0000 */
[----:B------:R0:W-:Y:S01]  /*16ae0*/  STL [R1+0x1ec], R0 ;  /* 0x0001ec0001007387 */ /* 0x0001e20000100800 */
[----:B------:R-:W-:Y:S01]  /*16af0*/  @!P1 IMAD.MOV.U32 R25, RZ, RZ, R77 ;  /* 0x000000ffff199224 */ /* 0x000fe200078e004d */
[----:B------:R-:W-:Y:S02]  /*16b00*/  IADD3 R71, P2, PT, R4, R71, RZ ;  /* 0x0000004704477210 */ /* 0x000fe40007f5e0ff */
[----:B------:R-:W-:Y:S03]  /*16b10*/  STL [R1+0x1e8], R77 ;  /* 0x0001e84d01007387 */ /* 0x000fe60000100800 */
[----:B------:R-:W-:Y:S01]  /*16b20*/  IMAD.X R76, R88, 0x1, R76, P2 ;  /* 0x00000001584c7824 */ /* 0x000fe200010e064c */
[----:B0-----:R-:W3:Y:S04]  /*16b30*/  LDL.LU R0, [R1+0x2c8] ;  /* 0x0002c80001007983 */ /* 0x001ee80000300800 */
[----:B------:R0:W3:Y:S04]  /*16b40*/  @!P1 LDG.E.U8 R22, desc[UR18][R24.64] ;  /* 0x0000001218169981 */ /* 0x0000e8000c1e1100 */
[----:B------:R-:W-:Y:S04]  /*16b50*/  STL [R1+0x248], R71 ;  /* 0x0002484701007387 */ /* 0x000fe80000100800 */
[----:B------:R1:W-:Y:S01]  /*16b60*/  STL [R1+0x244], R76 ;  /* 0x0002444c01007387 */ /* 0x0003e20000100800 */
[----:B0-----:R-:W-:-:S03]  /*16b70*/  @!P1 IMAD.MOV.U32 R25, RZ, RZ, R76 ;  /* 0x000000ffff199224 */ /* 0x001fc600078e004c */
[----:B-1----:R-:W3:Y:S01]  /*16b80*/  LDL.LU R76, [R1+0x2c4] ;  /* 0x0002c400014c7983 */ /* 0x002ee20000300800 */
[----:B------:R-:W-:Y:S01]  /*16b90*/  PRMT R23, RZ, 0x7610, R23 ;  /* 0x00007610ff177816 */ /* 0x000fe20000000017 */
[----:B------:R-:W-:Y:S02]  /*16ba0*/  @!P1 IMAD.MOV.U32 R24, RZ, RZ, R71 ;  /* 0x000000ffff189224 */ /* 0x000fe400078e0047 */
[----:B------:R-:W3:Y:S04]  /*16bb0*/  LDL.LU R71, [R1+0x308] ;  /* 0x0003080001477983 */ /* 0x000ee80000300800 */
[----:B------:R-:W-:Y:S04]  /*16bc0*/  STS.U8 [R2+UR9+0x6800], R27 ;  /* 0x0068001b02007988 */ /* 0x000fe80008000009 */
[----:B------:R0:W3:Y:S04]  /*16bd0*/  @!P1 LDG.E.U8 R23, desc[UR18][R24.64] ;  /* 0x0000001218179981 */ /* 0x0000e8000c1e1100 */
[----:B------:R1:W-:Y:S01]  /*16be0*/  STS.U8 [R2+UR9+0x6c00], R26 ;  /* 0x006c001a02007988 */ /* 0x0003e20008000009 */
[----:B0-----:R-:W-:-:S02]  /*16bf0*/  PRMT R24, RZ, 0x7610, R24 ;  /* 0x00007610ff187816 */ /* 0x001fc40000000018 */
[----:B----4-:R-:W-:-:S05]  /*16c00*/  IADD3 R68, P2, PT, R4, R68, RZ ;  /* 0x0000004404447210 */ /* 0x010fca0007f5e0ff */
[----:B--2---:R-:W-:Y:S01]  /*16c10*/  IMAD.X R72, R88, 0x1, R72, P2 ;  /* 0x0000000158487824 */ /* 0x004fe200010e0648 */
[----:B------:R-:W-:Y:S01]  /*16c20*/  STL [R1+0x288], R68 ;  /* 0x0002884401007387 */ /* 0x000fe20000100800 */
[----:B-1----:R-:W-:Y:S02]  /*16c30*/  @!P1 IMAD.MOV.U32 R26, RZ, RZ, R68 ;  /* 0x000000ffff1a9224 */ /* 0x002fe400078e0044 */
[----:B------:R-:W-:Y:S01]  /*16c40*/  @!P1 IMAD.MOV.U32 R27, RZ, RZ, R72 ;  /* 0x000000ffff1b9224 */ /* 0x000fe200078e0048 */
[----:B------:R0:W-:Y:S04]  /*16c50*/  STL [R1+0x284], R72 ;  /* 0x0002844801007387 */ /* 0x0001e80000100800 */
[----:B------:R-:W2:Y:S01]  /*16c60*/  LDL.LU R77, [R1+0x304] ;  /* 0x00030400014d7983 */ /* 0x000ea20000300800 */
[----:B---3--:R-:W-:-:S03]  /*16c70*/  IADD3 R0, P2, PT, R4, R0, RZ ;  /* 0x0000000004007210 */ /* 0x008fc60007f5e0ff */
[----:B------:R1:W3:Y:S04]  /*16c80*/  @!P1 LDG.E.U8 R24, desc[UR18][R26.64] ;  /* 0x000000121a189981 */ /* 0x0002e8000c1e1100 */
[----:B0-----:R-:W4:Y:S04]  /*16c90*/  LDL.LU R72, [R1+0x344] ;  /* 0x0003440001487983 */ /* 0x001f280000300800 */
[----:B------:R-:W3:Y:S01]  /*16ca0*/  LDL.LU R68, [R1+0x348] ;  /* 0x0003480001447983 */ /* 0x000ee20000300800 */
[----:B-1----:R-:W-:-:S03]  /*16cb0*/  @!P1 IMAD.MOV.U32 R26, RZ, RZ, R0 ;  /* 0x000000ffff1a9224 */ /* 0x002fc600078e0000 */
[----:B------:R-:W-:Y:S01]  /*16cc0*/  STL [R1+0x2c8], R0 ;  /* 0x0002c80001007387 */ /* 0x000fe20000100800 */
[----:B------:R-:W-:-:S04]  /*16cd0*/  IMAD.X R76, R88, 0x1, R76, P2 ;  /* 0x00000001584c7824 */ /* 0x000fc800010e064c */
[----:B------:R-:W-:Y:S01]  /*16ce0*/  @!P1 IMAD.MOV.U32 R27, RZ, RZ, R76 ;  /* 0x000000ffff1b9224 */ /* 0x000fe200078e004c */
[----:B------:R0:W-:Y:S04]  /*16cf0*/  STL [R1+0x2c4], R76 ;  /* 0x0002c44c01007387 */ /* 0x0001e80000100800 */
[----:B0-----:R-:W4:Y:S04]  /*16d00*/  LDL.LU R76, [R1+0x384] ;  /* 0x00038400014c7983 */ /* 0x001f280000300800 */
[----:B------:R-:W4:Y:S01]  /*16d10*/  LDL.LU R0, [R1+0x388] ;  /* 0x0003880001007983 */ /* 0x000f220000300800 */
[----:B------:R-:W-:-:S02]  /*16d20*/  IADD3 R71, P2, PT, R4, R71, RZ ;  /* 0x0000004704477210 */ /* 0x000fc40007f5e0ff */
[----:B------:R-:W-:Y:S01]  /*16d30*/  PRMT R25, RZ, 0x7610, R25 ;  /* 0x00007610ff197816 */ /* 0x000fe20000000019 */
[----:B------:R-:W-:Y:S04]  /*16d40*/  STS.U8 [R2+UR9+0x7000], R29 ;  /* 0x0070001d02007988 */ /* 0x000fe80008000009 */
[----:B------:R0:W-:Y:S04]  /*16d50*/  STS.U8 [R2+UR9+0x7400], R28 ;  /* 0x0074001c02007988 */ /* 0x0001e80008000009 */
[----:B------:R1:W-:Y:S04]  /*16d60*/  STL [R1+0x308], R71 ;  /* 0x0003084701007387 */ /* 0x0003e80000100800 */
[----:B------:R1:W4:Y:S01]  /*16d70*/  @!P1 LDG.E.U8 R25, desc[UR18][R26.64] ;  /* 0x000000121a199981 */ /* 0x000322000c1e1100 */
[----:B0-----:R-:W-:Y:S01]  /*16d80*/  @!P1 IMAD.MOV.U32 R28, RZ, RZ, R71 ;  /* 0x000000ffff1c9224 */ /* 0x001fe200078e0047 */
[----:B-1----:R-:W-:-:S02]  /*16d90*/  PRMT R26, RZ, 0x7610, R26 ;  /* 0x00007610ff1a7816 */ /* 0x002fc4000000001a */
[----:B------:R-:W-:Y:S04]  /*16da0*/  STS.U8 [R2+UR9+0x7800], R31 ;  /* 0x0078001f02007988 */ /* 0x000fe80008000009 */
[----:B------:R-:W-:Y:S01]  /*16db0*/  STS.U8 [R2+UR9+0x7c00], R30 ;  /* 0x007c001e02007988 */ /* 0x000fe20008000009 */
[----:B--2---:R-:W-:-:S05]  /*16dc0*/  IMAD.X R77, R88, 0x1, R77, P2 ;  /* 0x00000001584d7824 */ /* 0x004fca00010e064d */
[----:B------:R0:W-:Y:S01]  /*16dd0*/  STL [R1+0x304], R77 ;  /* 0x0003044d01007387 */ /* 0x0001e20000100800 */
[----:B---3--:R-:W-:-:S03]  /*16de0*/  IADD3 R68, P2, PT, R4, R68, RZ ;  /* 0x0000004404447210 */ /* 0x008fc60007f5e0ff */
[----:B------:R-:W2:Y:S01]  /*16df0*/  LDL.LU R71, [R1+0x3c4] ;  /* 0x0003c40001477983 */ /* 0x000ea20000300800 */
[----:B------:R-:W-:Y:S02]  /*16e00*/  @!P1 IMAD.MOV.U32 R29, RZ, RZ, R77 ;  /* 0x000000ffff1d9224 */ /* 0x000fe400078e004d */
[----:B----4-:R-:W-:Y:S01]  /*16e10*/  IMAD.X R72, R88, 0x1, R72, P2 ;  /* 0x0000000158487824 */ /* 0x010fe200010e0648 */
[----:B------:R-:W-:Y:S04]  /*16e20*/  STL [R1+0x348], R68 ;  /* 0x0003484401007387 */ /* 0x000fe80000100800 */
[----:B------:R1:W-:Y:S04]  /*16e30*/  STL [R1+0x344], R72 ;  /* 0x0003444801007387 */ /* 0x0003e80000100800 */
[----:B0-----:R-:W3:Y:S04]  /*16e40*/  LDL.LU R77, [R1+0x1f4] ;  /* 0x0001f400014d7983 */ /* 0x001ee80000300800 */
[----:B------:R0:W4:Y:S01]  /*16e50*/  @!P1 LDG.E.U8 R26, desc[UR18][R28.64] ;  /* 0x000000121c1a9981 */ /* 0x000122000c1e1100 */
[----:B------:R-:W-:Y:S01]  /*16e60*/  IADD3 R0, P2, PT, R4, R0, RZ ;  /* 0x0000000004007210 */ /* 0x000fe20007f5e0ff */
[----:B0-----:R-:W-:-:S02]  /*16e70*/  @!P1 IMAD.MOV.U32 R29, RZ, RZ, R72 ;  /* 0x000000ffff1d9224 */ /* 0x001fc400078e0048 */
[----:B-1----:R-:W4:Y:S02]  /*16e80*/  LDL.LU R72, [R1+0x210] ;  /* 0x0002100001487983 */ /* 0x002f240000300800 */
[----:B------:R-:W-:Y:S02]  /*16e90*/  IMAD.X R76, R88, 0x1, R76, P2 ;  /* 0x00000001584c7824 */ /* 0x000fe400010e064c */
[----:B------:R-:W-:Y:S01]  /*16ea0*/  STL [R1+0x388], R0 ;  /* 0x0003880001007387 */ /* 0x000fe20000100800 */
[----:B------:R-:W-:Y:S02]  /*16eb0*/  @!P1 IMAD.MOV.U32 R30, RZ, RZ, R0 ;  /* 0x000000ffff1e9224 */ /* 0x000fe400078e0000 */
[----:B------:R-:W-:Y:S01]  /*16ec0*/  @!P1 IMAD.MOV.U32 R31, RZ, RZ, R76 ;  /* 0x000000ffff1f9224 */ /* 0x000fe200078e004c */
[----:B------:R0:W-:Y:S04]  /*16ed0*/  STL [R1+0x384], R76 ;  /* 0x0003844c01007387 */ /* 0x0001e80000100800 */
[----:B------:R-:W4:Y:S04]  /*16ee0*/  LDL.LU R78, [R1+0x1f0] ;  /* 0x0001f000014e7983 */ /* 0x000f280000300800 */
[----:B0-----:R-:W4:Y:S04]  /*16ef0*/  LDL.LU R76, [R1+0x24c] ;  /* 0x00024c00014c7983 */ /* 0x001f280000300800 */
[----:B------:R-:W4:Y:S01]  /*16f00*/  LDL.LU R0, [R1+0x250] ;  /* 0x0002500001007983 */ /* 0x000f220000300800 */
[----:B------:R-:W-:-:S02]  /*16f10*/  @!P1 IMAD.MOV.U32 R28, RZ, RZ, R68 ;  /* 0x000000ffff1c9224 */ /* 0x000fc400078e0044 */
[----:B------:R-:W0:Y:S01]  /*16f20*/  S2R R68, SR_TID.X ;  /* 0x0000000000447919 */ /* 0x000e220000002100 */
[----:B------:R-:W-:-:S06]  /*16f30*/  PRMT R27, RZ, 0x7610, R27 ;  /* 0x00007610ff1b7816 */ /* 0x000fcc000000001b */
[----:B------:R1:W4:Y:S02]  /*16f40*/  @!P1 LDG.E.U8 R27, desc[UR18][R28.64] ;  /* 0x000000121c1b9981 */ /* 0x000324000c1e1100 */
[----:B-1----:R-:W-:Y:S02]  /*16f50*/  PRMT R28, RZ, 0x7610, R28 ;  /* 0x00007610ff1c7816 */ /* 0x002fe4000000001c */
[----:B------:R-:W-:-:S04]  /*16f60*/  PRMT R29, RZ, 0x7610, R29 ;  /* 0x00007610ff1d7816 */ /* 0x000fc8000000001d */
[----:B------:R1:W4:Y:S01]  /*16f70*/  @!P1 LDG.E.U8 R28, desc[UR18][R30.64] ;  /* 0x000000121e1c9981 */ /* 0x000322000c1e1100 */
[----:B0-----:R-:W-:-:S04]  /*16f80*/  LOP3.LUT R68, R68, 0x7f, RZ, 0xc0, !PT ;  /* 0x0000007f44447812 */ /* 0x001fc800078ec0ff */
[----:B------:R-:W-:-:S05]  /*16f90*/  LOP3.LUT R68, R68, 0x10, RZ, 0x3c, !PT ;  /* 0x0000001044447812 */ /* 0x000fca00078e3cff */
[----:B------:R-:W-:Y:S04]  /*16fa0*/  STS.U8 [R68+UR9+0x4080], R33 ;  /* 0x0040802144007988 */ /* 0x000fe80008000009 */
[----:B------:R-:W-:Y:S01]  /*16fb0*/  STS.U8 [R68+UR9+0x4480], R32 ;  /* 0x0044802044007988 */ /* 0x000fe20008000009 */
[----:B--2---:R-:W-:-:S05]  /*16fc0*/  IADD3 R71, P2, PT, R4, R71, RZ ;  /* 0x0000004704477210 */ /* 0x004fca0007f5e0ff */
[----:B------:R-:W-:Y:S01]  /*16fd0*/  STL [R1+0x3c4], R71 ;  /* 0x0003c44701007387 */ /* 0x000fe20000100800 */
[----:B-1----:R-:W-:Y:S02]  /*16fe0*/  @!P1 IMAD.MOV.U32 R30, RZ, RZ, R71 ;  /* 0x000000ffff1e9224 */ /* 0x002fe400078e0047 */
[----:B---3--:R-:W-:-:S04]  /*16ff0*/  IMAD.X R77, R88, 0x1, R77, P2 ;  /* 0x00000001584d7824 */ /* 0x008fc800010e064d */
[----:B------:R-:W-:Y:S01]  /*17000*/  @!P1 IMAD.MOV.U32 R31, RZ, RZ, R77 ;  /* 0x000000ffff1f9224 */ /* 0x000fe200078e004d */
[----:B------:R0:W-:Y:S04]  /*17010*/  STL [R1+0x1f4], R77 ;  /* 0x0001f44d01007387 */ /* 0x0001e80000100800 */
[----:B------:R1:W2:Y:S04]  /*17020*/  @!P1 LDG.E.U8 R29, desc[UR18][R30.64] ;  /* 0x000000121e1d9981 */ /* 0x0002a8000c1e1100 */
[----:B0-----:R-:W3:Y:S04]  /*17030*/  LDL.LU R77, [R1+0x28c] ;  /* 0x00028c00014d7983 */ /* 0x001ee80000300800 */
[----:B------:R-:W2:Y:S01]  /*17040*/  LDL.LU R71, [R1+0x290] ;  /* 0x0002900001477983 */ /* 0x000ea20000300800 */
[----:B----4-:R-:W-:-:S02]  /*17050*/  IADD3 R72, P2, PT, R4, R72, RZ ;  /* 0x0000004804487210 */ /* 0x010fc40007f5e0ff */
[----:B-1----:R-:W-:-:S03]  /*17060*/  PRMT R30, RZ, 0x7610, R30 ;  /* 0x00007610ff1e7816 */ /* 0x002fc6000000001e */
[----:B------:R0:W-:Y:S01]  /*17070*/  STL [R1+0x210], R72 ;  /* 0x0002104801007387 */ /* 0x0001e20000100800 */
[----:B------:R-:W-:Y:S02]  /*17080*/  @!P1 IMAD.MOV.U32 R32, RZ, RZ, R72 ;  /* 0x000000ffff209224 */ /* 0x000fe400078e0048 */
[----:B------:R-:W-:-:S04]  /*17090*/  IMAD.X R78, R88, 0x1, R78, P2 ;  /* 0x00000001584e7824 */ /* 0x000fc800010e064e */
[----:B------:R-:W-:Y:S01]  /*170a0*/  @!P1 IMAD.MOV.U32 R33, RZ, RZ, R78 ;  /* 0x000000ffff219224 */ /* 0x000fe200078e004e */
[----:B------:R-:W-:Y:S04]  /*170b0*/  STL [R1+0x1f0], R78 ;  /* 0x0001f04e01007387 */ /* 0x000fe80000100800 */
[----:B0-----:R-:W4:Y:S01]  /*170c0*/  LDL.LU R72, [R1+0x2d0] ;  /* 0x0002d00001487983 */ /* 0x001f220000300800 */
[----:B------:R-:W-:-:S03]  /*170d0*/  IADD3 R0, P2, PT, R4, R0, RZ ;  /* 0x0000000004007210 */ /* 0x000fc60007f5e0ff */
[----:B------:R0:W4:Y:S02]  /*170e0*/  @!P1 LDG.E.U8 R30, desc[UR18][R32.64] ;  /* 0x00000012201e9981 */ /* 0x000124000c1e1100 */
[----:B------:R-:W-:Y:S02]  /*170f0*/  IMAD.X R76, R88, 0x1, R76, P2 ;  /* 0x00000001584c7824 */ /* 0x000fe400010e064c */
[----:B------:R-:W-:Y:S04]  /*17100*/  STL [R1+0x250], R0 ;  /* 0x0002500001007387 */ /* 0x000fe80000100800 */
[----:B------:R1:W-:Y:S01]  /*17110*/  STL [R1+0x24c], R76 ;  /* 0x00024c4c01007387 */ /* 0x0003e20000100800 */
[----:B0-----:R-:W-:-:S03]  /*17120*/  @!P1 IMAD.MOV.U32 R33, RZ, RZ, R76 ;  /* 0x000000ffff219224 */ /* 0x001fc600078e004c */
[----:B-1----:R-:W4:Y:S01]  /*17130*/  LDL.LU R76, [R1+0x2cc] ;  /* 0x0002cc00014c7983 */ /* 0x002f220000300800 */
[----:B------:R-:W-:Y:S01]  /*17140*/  PRMT R31, RZ, 0x7610, R31 ;  /* 0x00007610ff1f7816 */ /* 0x000fe2000000001f */
[----:B------:R-:W-:Y:S02]  /*17150*/  @!P1 IMAD.MOV.U32 R32, RZ, RZ, R0 ;  /* 0x000000ffff209224 */ /* 0x000fe400078e0000 */
[----:B------:R-:W4:Y:S04]  /*17160*/  LDL.LU R0, [R1+0x310] ;  /* 0x0003100001007983 */ /* 0x000f280000300800 */
[----:B------:R-:W-:Y:S04]  /*17170*/  STS.U8 [R68+UR9+0x4880], R35 ;  /* 0x0048802344007988 */ /* 0x000fe80008000009 */
[----:B------:R0:W4:Y:S04]  /*17180*/  @!P1 LDG.E.U8 R31, desc[UR18][R32.64] ;  /* 0x00000012201f9981 */ /* 0x000128000c1e1100 */
[----:B------:R1:W-:Y:S01]  /*17190*/  STS.U8 [R68+UR9+0x4c80], R34 ;  /* 0x004c802244007988 */ /* 0x0003e20008000009 */
[----:B0-----:R-:W-:-:S02]  /*171a0*/  PRMT R32, RZ, 0x7610, R32 ;  /* 0x00007610ff207816 */ /* 0x001fc40000000020 */
[----:B--2---:R-:W-:-:S05]  /*171b0*/  IADD3 R71, P2, PT, R4, R71, RZ ;  /* 0x0000004704477210 */ /* 0x004fca0007f5e0ff */
[----:B---3--:R-:W-:Y:S01]  /*171c0*/  IMAD.X R77, R88, 0x1, R77, P2 ;  /* 0x00000001584d7824 */ /* 0x008fe200010e064d */
[----:B------:R-:W-:Y:S01]  /*171d0*/  STL [R1+0x290], R71 ;  /* 0x0002904701007387 */ /* 0x000fe20000100800 */
[----:B-1----:R-:W-:Y:S02]  /*171e0*/  @!P1 IMAD.MOV.U32 R34, RZ, RZ, R71 ;  /* 0x000000ffff229224 */ /* 0x002fe400078e0047 */
[----:B------:R-:W-:Y:S01]  /*171f0*/  @!P1 IMAD.MOV.U32 R35, RZ, RZ, R77 ;  /* 0x000000ffff239224 */ /* 0x000fe200078e004d */
[----:B------:R0:W-:Y:S04]  /*17200*/  STL [R1+0x28c], R77 ;  /* 0x00028c4d01007387 */ /* 0x0001e80000100800 */
[----:B------:R1:W2:Y:S04]  /*17210*/  @!P1 LDG.E.U8 R32, desc[UR18][R34.64] ;  /* 0x0000001222209981 */ /* 0x0002a8000c1e1100 */
[----:B0-----:R-:W3:Y:S01]  /*17220*/  LDL.LU R77, [R1+0x30c] ;  /* 0x00030c00014d7983 */ /* 0x001ee20000300800 */
[----:B----4-:R-:W-:-:S03]  /*17230*/  IADD3 R72, P2, PT, R4, R72, RZ ;  /* 0x0000004804487210 */ /* 0x010fc60007f5e0ff */
[----:B------:R-:W4:Y:S04]  /*17240*/  LDL.LU R78, [R1+0x34c] ;  /* 0x00034c00014e7983 */ /* 0x000f280000300800 */
[----:B------:R-:W2:Y:S01]  /*17250*/  LDL.LU R71, [R1+0x350] ;  /* 0x0003500001477983 */ /* 0x000ea20000300800 */
        /* <DEDUP_REMOVED lines=10> */
[----:B------:R-:W-:Y:S04]  /*17300*/  STL [R1+0x310], R0 ;  /* 0x0003100001007387 */ /* 0x000fe80000100800 */
[----:B------:R0:W-:Y:S04]  /*17310*/  STS.U8 [R68+UR9+0x5480], R36 ;  /* 0x0054802444007988 */ /* 0x0001e80008000009 */
[----:B------:R1:W4:Y:S01]  /*17320*/  @!P1 LDG.E.U8 R33, desc[UR18][R34.64] ;  /* 0x0000001222219981 */ /* 0x000322000c1e1100 */
[----:B0-----:R-:W-:Y:S01]  /*17330*/  @!P1 IMAD.MOV.U32 R36, RZ, RZ, R0 ;  /* 0x000000ffff249224 */ /* 0x001fe200078e0000 */
[----:B-1----:R-:W-:-:S02]  /*17340*/  PRMT R34, RZ, 0x7610, R34 ;  /* 0x00007610ff227816 */ /* 0x002fc40000000022 */
[----:B------:R-:W-:Y:S01]  /*17350*/  STS.U8 [R68+UR9+0x5880], R39 ;  /* 0x0058802744007988 */ /* 0x000fe20008000009 */
[----:B---3--:R-:W-:-:S04]  /*17360*/  IMAD.X R77, R88, 0x1, R77, P2 ;  /* 0x00000001584d7824 */ /* 0x008fc800010e064d */
[----:B------:R-:W-:Y:S01]  /*17370*/  @!P1 IMAD.MOV.U32 R37, RZ, RZ, R77 ;  /* 0x000000ffff259224 */ /* 0x000fe200078e004d */
[----:B------:R0:W-:Y:S01]  /*17380*/  STL [R1+0x30c], R77 ;  /* 0x00030c4d01007387 */ /* 0x0001e20000100800 */
[----:B--2---:R-:W-:-:S03]  /*17390*/  IADD3 R71, P2, PT, R4, R71, RZ ;  /* 0x0000004704477210 */ /* 0x004fc60007f5e0ff */
[----:B------:R1:W2:Y:S02]  /*173a0*/  @!P1 LDG.E.U8 R34, desc[UR18][R36.64] ;  /* 0x0000001224229981 */ /* 0x0002a4000c1e1100 */
[----:B----4-:R-:W-:Y:S02]  /*173b0*/  IMAD.X R78, R88, 0x1, R78, P2 ;  /* 0x00000001584e7824 */ /* 0x010fe400010e064e */
[----:B0-----:R-:W3:Y:S04]  /*173c0*/  LDL.LU R77, [R1+0x1fc] ;  /* 0x0001fc00014d7983 */ /* 0x001ee80000300800 */
[----:B------:R-:W4:Y:S01]  /*173d0*/  LDL.LU R0, [R1+0x3c8] ;  /* 0x0003c80001007983 */ /* 0x000f220000300800 */
[----:B-1----:R-:W-:-:S03]  /*173e0*/  @!P1 IMAD.MOV.U32 R36, RZ, RZ, R71 ;  /* 0x000000ffff249224 */ /* 0x002fc600078e0047 */
[----:B------:R0:W-:Y:S04]  /*173f0*/  STL [R1+0x350], R71 ;  /* 0x0003504701007387 */ /* 0x0001e80000100800 */
[----:B------:R-:W-:Y:S04]  /*17400*/  STL [R1+0x34c], R78 ;  /* 0x00034c4e01007387 */ /* 0x000fe80000100800 */
[----:B0-----:R-:W2:Y:S01]  /*17410*/  LDL.LU R71, [R1+0x218] ;  /* 0x0002180001477983 */ /* 0x001ea20000300800 */
[----:B------:R-:W-:-:S05]  /*17420*/  IADD3 R72, P2, PT, R4, R72, RZ ;  /* 0x0000004804487210 */ /* 0x000fca0007f5e0ff */
[----:B------:R-:W-:Y:S01]  /*17430*/  IMAD.X R76, R88, 0x1, R76, P2 ;  /* 0x00000001584c7824 */ /* 0x000fe200010e064c */
[----:B------:R-:W-:Y:S03]  /*17440*/  STL [R1+0x390], R72 ;  /* 0x0003904801007387 */ /* 0x000fe60000100800 */
[----:B------:R-:W-:Y:S01]  /*17450*/  @!P1 IMAD.MOV.U32 R39, RZ, RZ, R76 ;  /* 0x000000ffff279224 */ /* 0x000fe200078e004c */
[----:B------:R0:W-:Y:S04]  /*17460*/  STL [R1+0x38c], R76 ;  /* 0x00038c4c01007387 */ /* 0x0001e80000100800 */
[----:B0-----:R-:W2:Y:S01]  /*17470*/  LDL.LU R76, [R1+0x214] ;  /* 0x00021400014c7983 */ /* 0x001ea20000300800 */
[----:B------:R-:W-:Y:S01]  /*17480*/  PRMT R35, RZ, 0x7610, R35 ;  /* 0x00007610ff237816 */ /* 0x000fe20000000023 */
[----:B------:R-:W-:-:S02]  /*17490*/  @!P1 IMAD.MOV.U32 R37, RZ, RZ, R78 ;  /* 0x000000ffff259224 */ /* 0x000fc400078e004e */
[----:B------:R0:W-:Y:S04]  /*174a0*/  STS.U8 [R68+UR9+0x5c80], R38 ;  /* 0x005c802644007988 */ /* 0x0001e80008000009 */
[----:B------:R1:W2:Y:S01]  /*174b0*/  @!P1 LDG.E.U8 R35, desc[UR18][R36.64] ;  /* 0x0000001224239981 */ /* 0x0002a2000c1e1100 */
[----:B0-----:R-:W-:-:S03]  /*174c0*/  @!P1 IMAD.MOV.U32 R38, RZ, RZ, R72 ;  /* 0x000000ffff269224 */ /* 0x001fc600078e0048 */
[----:B------:R-:W2:Y:S01]  /*174d0*/  LDL.LU R72, [R1+0x258] ;  /* 0x0002580001487983 */ /* 0x000ea20000300800 */
[----:B-1----:R-:W-:-:S06]  /*174e0*/  PRMT R36, RZ, 0x7610, R36 ;  /* 0x00007610ff247816 */ /* 0x002fcc0000000024 */
[----:B------:R0:W2:Y:S04]  /*174f0*/  @!P1 LDG.E.U8 R36, desc[UR18][R38.64] ;  /* 0x0000001226249981 */ /* 0x0000a8000c1e1100 */
[----:B------:R-:W-:Y:S04]  /*17500*/  STS.U8 [R68+UR9+0x6080], R41 ;  /* 0x0060802944007988 */ /* 0x000fe80008000009 */
[----:B------:R-:W-:Y:S01]  /*17510*/  STS.U8 [R68+UR9+0x6480], R40 ;  /* 0x0064802844007988 */ /* 0x000fe20008000009 */
[----:B----4-:R-:W-:-:S05]  /*17520*/  IADD3 R0, P2, PT, R4, R0, RZ ;  /* 0x0000000004007210 */ /* 0x010fca0007f5e0ff */
[----:B---3--:R-:W-:Y:S01]  /*17530*/  IMAD.X R77, R88, 0x1, R77, P2 ;  /* 0x00000001584d7824 */ /* 0x008fe200010e064d */
[----:B------:R-:W-:Y:S03]  /*17540*/  STL [R1+0x3c8], R0 ;  /* 0x0003c80001007387 */ /* 0x000fe60000100800 */
[----:B0-----:R-:W-:Y:S01]  /*17550*/  @!P1 IMAD.MOV.U32 R39, RZ, RZ, R77 ;  /* 0x000000ffff279224 */ /* 0x001fe200078e004d */
[----:B------:R0:W-:Y:S01]  /*17560*/  STL [R1+0x1fc], R77 ;  /* 0x0001fc4d01007387 */ /* 0x0001e20000100800 */
[----:B--2---:R-:W-:Y:S01]  /*17570*/  IADD3 R71, P2, PT, R4, R71, RZ ;  /* 0x0000004704477210 */ /* 0x004fe20007f5e0ff */
[----:B------:R-:W-:Y:S02]  /*17580*/  @!P1 IMAD.MOV.U32 R38, RZ, RZ, R0 ;  /* 0x000000ffff269224 */ /* 0x000fe400078e0000 */
[----:B0-----:R-:W2:Y:S04]  /*17590*/  LDL.LU R77, [R1+0x254] ;  /* 0x00025400014d7983 */ /* 0x001ea80000300800 */
[----:B------:R-:W3:Y:S04]  /*175a0*/  LDL.LU R78, [R1+0x294] ;  /* 0x00029400014e7983 */ /* 0x000ee80000300800 */
[----:B------:R-:W4:Y:S01]  /*175b0*/  LDL.LU R0, [R1+0x298] ;  /* 0x0002980001007983 */ /* 0x000f220000300800 */
[----:B------:R-:W-:-:S03]  /*175c0*/  @!P1 IMAD.MOV.U32 R40, RZ, RZ, R71 ;  /* 0x000000ffff289224 */ /* 0x000fc600078e0047 */
[----:B------:R-:W-:Y:S01]  /*175d0*/  STL [R1+0x218], R71 ;  /* 0x0002184701007387 */ /* 0x000fe20000100800 */
[----:B------:R-:W-:-:S04]  /*175e0*/  IMAD.X R76, R88, 0x1, R76, P2 ;  /* 0x00000001584c7824 */ /* 0x000fc800010e064c */
[----:B------:R-:W-:Y:S01]  /*175f0*/  @!P1 IMAD.MOV.U32 R41, RZ, RZ, R76 ;  /* 0x000000ffff299224 */ /* 0x000fe200078e004c */
[----:B------:R0:W-:Y:S04]  /*17600*/  STL [R1+0x214], R76 ;  /* 0x0002144c01007387 */ /* 0x0001e80000100800 */
[----:B0-----:R-:W3:Y:S04]  /*17610*/  LDL.LU R76, [R1+0x2d4] ;  /* 0x0002d400014c7983 */ /* 0x001ee80000300800 */
[----:B------:R-:W3:Y:S01]  /*17620*/  LDL.LU R71, [R1+0x2d8] ;  /* 0x0002d80001477983 */ /* 0x000ee20000300800 */
[----:B------:R-:W-:-:S02]  /*17630*/  PRMT R37, RZ, 0x7610, R37 ;  /* 0x00007610ff257816 */ /* 0x000fc40000000025 */
[----:B------:R-:W-:-:S04]  /*17640*/  IADD3 R72, P2, PT, R4, R72, RZ ;  /* 0x0000004804487210 */ /* 0x000fc80007f5e0ff */
[----:B------:R0:W3:Y:S04]  /*17650*/  @!P1 LDG.E.U8 R37, desc[UR18][R38.64] ;  /* 0x0000001226259981 */ /* 0x0000e8000c1e1100 */
[----:B------:R-:W-:Y:S01]  /*17660*/  STL [R1+0x258], R72 ;  /* 0x0002584801007387 */ /* 0x000fe20000100800 */
[----:B0-----:R-:W-:Y:S02]  /*17670*/  PRMT R38, RZ, 0x7610, R38 ;  /* 0x00007610ff267816 */ /* 0x001fe40000000026 */
[----:B------:R-:W-:-:S04]  /*17680*/  PRMT R39, RZ, 0x7610, R39 ;  /* 0x00007610ff277816 */ /* 0x000fc80000000027 */
[----:B------:R0:W3:Y:S04]  /*17690*/  @!P1 LDG.E.U8 R38, desc[UR18][R40.64] ;  /* 0x0000001228269981 */ /* 0x0000e8000c1e1100 */
[----:B------:R-:W-:Y:S01]  /*176a0*/  STS.U8 [R68+UR9+0x6880], R43 ;  /* 0x0068802b44007988 */ /* 0x000fe20008000009 */
[----:B0-----:R-:W-:-:S03]  /*176b0*/  @!P1 IMAD.MOV.U32 R40, RZ, RZ, R72 ;  /* 0x000000ffff289224 */ /* 0x001fc600078e0048 */
[----:B------:R-:W-:Y:S01]  /*176c0*/  STS.U8 [R68+UR9+0x6c80], R42 ;  /* 0x006c802a44007988 */ /* 0x000fe20008000009 */
[----:B--2---:R-:W-:-:S04]  /*176d0*/  IMAD.X R77, R88, 0x1, R77, P2 ;  /* 0x00000001584d7824 */ /* 0x004fc800010e064d */
[----:B------:R-:W-:Y:S01]  /*176e0*/  @!P1 IMAD.MOV.U32 R41, RZ, RZ, R77 ;  /* 0x000000ffff299224 */ /* 0x000fe200078e004d */
[----:B------:R0:W-:Y:S01]  /*176f0*/  STL [R1+0x254], R77 ;  /* 0x0002544d01007387 */ /* 0x0001e20000100800 */
[----:B----4-:R-:W-:-:S03]  /*17700*/  IADD3 R0, P2, PT, R4, R0, RZ ;  /* 0x0000000004007210 */ /* 0x010fc60007f5e0ff */
[----:B------:R1:W2:Y:S02]  /*17710*/  @!P1 LDG.E.U8 R39, desc[UR18][R40.64] ;  /* 0x0000001228279981 */ /* 0x0002a4000c1e1100 */
[----:B---3--:R-:W-:Y:S02]  /*17720*/  IMAD.X R78, R88, 0x1, R78, P2 ;  /* 0x00000001584e7824 */ /* 0x008fe400010e064e */
[----:B0-----:R-:W3:Y:S04]  /*17730*/  LDL.LU R77, [R1+0x314] ;  /* 0x00031400014d7983 */ /* 0x001ee80000300800 */
[----:B------:R-:W4:Y:S01]  /*17740*/  LDL.LU R72, [R1+0x318] ;  /* 0x0003180001487983 */ /* 0x000f220000300800 */
[----:B-1----:R-:W-:Y:S01]  /*17750*/  PRMT R40, RZ, 0x7610, R40 ;  /* 0x00007610ff287816 */ /* 0x002fe20000000028 */
[----:B------:R-:W-:-:S02]  /*17760*/  @!P1 IMAD.MOV.U32 R42, RZ, RZ, R0 ;  /* 0x000000ffff2a9224 */ /* 0x000fc400078e0000 */
[----:B------:R0:W-:Y:S01]  /*17770*/  STL [R1+0x298], R0 ;  /* 0x0002980001007387 */ /* 0x0001e20000100800 */
[----:B------:R-:W-:-:S03]  /*17780*/  @!P1 IMAD.MOV.U32 R43, RZ, RZ, R78 ;  /* 0x000000ffff2b9224 */ /* 0x000fc600078e004e */
[----:B------:R-:W-:Y:S04]  /*17790*/  STL [R1+0x294], R78 ;  /* 0x0002944e01007387 */ /* 0x000fe80000100800 */
[----:B------:R1:W2:Y:S04]  /*177a0*/  @!P1 LDG.E.U8 R40, desc[UR18][R42.64] ;  /* 0x000000122a289981 */ /* 0x0002a8000c1e1100 */
[----:B0-----:R-:W2:Y:S01]  /*177b0*/  LDL.LU R0, [R1+0x358] ;  /* 0x0003580001007983 */ /* 0x001ea20000300800 */
[----:B------:R-:W-:-:S05]  /*177c0*/  IADD3 R71, P2, PT, R4, R71, RZ ;  /* 0x0000004704477210 */ /* 0x000fca0007f5e0ff */
[----:B------:R-:W-:Y:S01]  /*177d0*/  IMAD.X R76, R88, 0x1, R76, P2 ;  /* 0x00000001584c7824 */ /* 0x000fe200010e064c */
[----:B------:R-:W-:Y:S03]  /*177e0*/  STL [R1+0x2d8], R71 ;  /* 0x0002d84701007387 */ /* 0x000fe60000100800 */
[----:B-1----:R-:W-:Y:S01]  /*177f0*/  @!P1 IMAD.MOV.U32 R43, RZ, RZ, R76 ;  /* 0x000000ffff2b9224 */ /* 0x002fe200078e004c */
[----:B------:R0:W-:Y:S04]  /*17800*/  STL [R1+0x2d4], R76 ;  /* 0x0002d44c01007387 */ /* 0x0001e80000100800 */
[----:B0-----:R-:W2:Y:S01]  /*17810*/  LDL.LU R76, [R1+0x354] ;  /* 0x00035400014c7983 */ /* 0x001ea20000300800 */
[----:B------:R-:W-:Y:S01]  /*17820*/  PRMT R41, RZ, 0x7610, R41 ;  /* 0x00007610ff297816 */ /* 0x000fe20000000029 */
[----:B------:R-:W-:-:S02]  /*17830*/  @!P1 IMAD.MOV.U32 R42, RZ, RZ, R71 ;  /* 0x000000ffff2a9224 */ /* 0x000fc400078e0047 */
[----:B------:R-:W2:Y:S04]  /*17840*/  LDL.LU R71, [R1+0x398] ;  /* 0x0003980001477983 */ /* 0x000ea80000300800 */
[----:B------:R-:W-:Y:S04]  /*17850*/  STS.U8 [R68+UR9+0x7080], R45 ;  /* 0x0070802d44007988 */ /* 0x000fe80008000009 */
[----:B------:R0:W2:Y:S04]  /*17860*/  @!P1 LDG.E.U8 R41, desc[UR18][R42.64] ;  /* 0x000000122a299981 */ /* 0x0000a8000c1e1100 */
[----:B------:R1:W-:Y:S01]  /*17870*/  STS.U8 [R68+UR9+0x7480], R44 ;  /* 0x0074802c44007988 */ /* 0x0003e20008000009 */
[----:B0-----:R-:W-:-:S02]  /*17880*/  PRMT R42, RZ, 0x7610, R42 ;  /* 0x00007610ff2a7816 */ /* 0x001fc4000000002a */
[----:B----4-:R-:W-:-:S05]  /*17890*/  IADD3 R72, P2, PT, R4, R72, RZ ;  /* 0x0000004804487210 */ /* 0x010fca0007f5e0ff */
[----:B---3--:R-:W-:Y:S01]  /*178a0*/  IMAD.X R77, R88, 0x1, R77, P2 ;  /* 0x00000001584d7824 */ /* 0x008fe200010e064d */
[----:B------:R-:W-:Y:S01]  /*178b0*/  STL [R1+0x318], R72 ;  /* 0x0003184801007387 */ /* 0x000fe20000100800 */
[----:B-1----:R-:W-:Y:S02]  /*178c0*/  @!P1 IMAD.MOV.U32 R44, RZ, RZ, R72 ;  /* 0x000000ffff2c9224 */ /* 0x002fe400078e0048 */
[----:B------:R-:W-:Y:S01]  /*178d0*/  @!P1 IMAD.MOV.U32 R45, RZ, RZ, R77 ;  /* 0x000000ffff2d9224 */ /* 0x000fe200078e004d */
[----:B------:R0:W-:Y:S04]  /*178e0*/  STL [R1+0x314], R77 ;  /* 0x0003144d01007387 */ /* 0x0001e80000100800 */
[----:B------:R-:W3:Y:S01]  /*178f0*/  LDL.LU R78, [R1+0x394] ;  /* 0x00039400014e7983 */ /* 0x000ee20000300800 */
[----:B--2---:R-:W-:-:S03]  /*17900*/  IADD3 R0, P2, PT, R4, R0, RZ ;  /* 0x0000000004007210 */ /* 0x004fc60007f5e0ff */
[----:B------:R1:W2:Y:S04]  /*17910*/  @!P1 LDG.E.U8 R42, desc[UR18][R44.64] ;  /* 0x000000122c2a9981 */ /* 0x0002a8000c1e1100 */
[----:B0-----:R-:W4:Y:S04]  /*17920*/  LDL.LU R77, [R1+0x200] ;  /* 0x00020000014d7983 */ /* 0x001f280000300800 */
[----:B------:R-:W2:Y:S01]  /*17930*/  LDL.LU R72, [R1+0x3cc] ;  /* 0x0003cc0001487983 */ /* 0x000ea20000300800 */
[----:B-1----:R-:W-:-:S03]  /*17940*/  @!P1 IMAD.MOV.U32 R44, RZ, RZ, R0 ;  /* 0x000000ffff2c9224 */ /* 0x002fc600078e0000 */
[----:B------:R0:W-:Y:S01]  /*17950*/  STL [R1+0x358], R0 ;  /* 0x0003580001007387 */ /* 0x0001e20000100800 */
[----:B------:R-:W-:-:S05]  /*17960*/  IMAD.X R76, R88, 0x1, R76, P2 ;  /* 0x00000001584c7824 */ /* 0x000fca00010e064c */
[----:B------:R1:W-:Y:S04]  /*17970*/  STL [R1+0x354], R76 ;  /* 0x0003544c01007387 */ /* 0x0003e80000100800 */
[----:B0-----:R-:W4:Y:S01]  /*17980*/  LDL.LU R0, [R1+0x220] ;  /* 0x0002200001007983 */ /* 0x001f220000300800 */
[----:B------:R-:W-:-:S03]  /*17990*/  @!P1 IMAD.MOV.U32 R45, RZ, RZ, R76 ;  /* 0x000000ffff2d9224 */ /* 0x000fc600078e004c */
[----:B-1----:R-:W4:Y:S01]  /*179a0*/  LDL.LU R76, [R1+0x21c] ;  /* 0x00021c00014c7983 */ /* 0x002f220000300800 */
[----:B------:R-:W-:Y:S02]  /*179b0*/  IADD3 R71, P2, PT, R4, R71, RZ ;  /* 0x0000004704477210 */ /* 0x000fe40007f5e0ff */
[----:B------:R-:W-:Y:S01]  /*179c0*/  PRMT R43, RZ, 0x7610, R43 ;  /* 0x00007610ff2b7816 */ /* 0x000fe2000000002b */
[----:B------:R-:W-:Y:S04]  /*179d0*/  STS.U8 [R68+UR9+0x7880], R47 ;  /* 0x0078802f44007988 */ /* 0x000fe80008000009 */
[----:B------:R0:W-:Y:S04]  /*179e0*/  STS.U8 [R68+UR9+0x7c80], R46 ;  /* 0x007c802e44007988 */ /* 0x0001e80008000009 */
[----:B------:R1:W4:Y:S04]  /*179f0*/  @!P1 LDG.E.U8 R43, desc[UR18][R44.64] ;  /* 0x000000122c2b9981 */ /* 0x000328000c1e1100 */
[----:B------:R3:W-:Y:S01]  /*17a00*/  STL [R1+0x398], R71 ;  /* 0x0003984701007387 */ /* 0x0007e20000100800 */
[----:B0-----:R-:W-:Y:S01]  /*17a10*/  @!P1 IMAD.MOV.U32 R46, RZ, RZ, R71 ;  /* 0x000000ffff2e9224 */ /* 0x001fe200078e0047 */
[----:B-1----:R-:W-:-:S02]  /*17a20*/  PRMT R44, RZ, 0x7610, R44 ;  /* 0x00007610ff2c7816 */ /* 0x002fc4000000002c */
[----:B------:R-:W-:Y:S01]  /*17a30*/  PRMT R45, RZ, 0x7610, R45 ;  /* 0x00007610ff2d7816 */ /* 0x000fe2000000002d */
[----:B---3--:R-:W-:-:S04]  /*17a40*/  IMAD.X R78, R88, 0x1, R78, P2 ;  /* 0x00000001584e7824 */ /* 0x008fc800010e064e */
[----:B------:R-:W-:Y:S01]  /*17a50*/  @!P1 IMAD.MOV.U32 R47, RZ, RZ, R78 ;  /* 0x000000ffff2f9224 */ /* 0x000fe200078e004e */
[----:B------:R-:W-:Y:S04]  /*17a60*/  STL [R1+0x394], R78 ;  /* 0x0003944e01007387 */ /* 0x000fe80000100800 */
[----:B------:R-:W3:Y:S01]  /*17a70*/  LDL.LU R71, [R1+0x260] ;  /* 0x0002600001477983 */ /* 0x000ee20000300800 */
[----:B--2---:R-:W-:-:S03]  /*17a80*/  IADD3 R72, P2, PT, R4, R72, RZ ;  /* 0x0000004804487210 */ /* 0x004fc60007f5e0ff */
[----:B------:R0:W2:Y:S02]  /*17a90*/  @!P1 LDG.E.U8 R44, desc[UR18][R46.64] ;  /* 0x000000122e2c9981 */ /* 0x0000a4000c1e1100 */
[----:B----4-:R-:W-:Y:S02]  /*17aa0*/  IMAD.X R77, R88, 0x1, R77, P2 ;  /* 0x00000001584d7824 */ /* 0x010fe400010e064d */
[----:B------:R-:W-:Y:S04]  /*17ab0*/  STL [R1+0x3cc], R72 ;  /* 0x0003cc4801007387 */ /* 0x000fe80000100800 */
[----:B------:R1:W-:Y:S01]  /*17ac0*/  STL [R1+0x200], R77 ;  /* 0x0002004d01007387 */ /* 0x0003e20000100800 */
[----:B0-----:R-:W-:Y:S02]  /*17ad0*/  @!P1 IMAD.MOV.U32 R46, RZ, RZ, R72 ;  /* 0x000000ffff2e9224 */ /* 0x001fe400078e0048 */
[----:B------:R-:W-:-:S05]  /*17ae0*/  @!P1 IMAD.MOV.U32 R47, RZ, RZ, R77 ;  /* 0x000000ffff2f9224 */ /* 0x000fca00078e004d */
[----:B------:R0:W4:Y:S04]  /*17af0*/  @!P1 LDG.E.U8 R45, desc[UR18][R46.64] ;  /* 0x000000122e2d9981 */ /* 0x000128000c1e1100 */
[----:B-1----:R-:W2:Y:S04]  /*17b00*/  LDL.LU R77, [R1+0x25c] ;  /* 0x00025c00014d7983 */ /* 0x002ea80000300800 */
[----:B------:R-:W4:Y:S01]  /*17b10*/  LDL.LU R72, [R1+0x2a0] ;  /* 0x0002a00001487983 */ /* 0x000f220000300800 */
[----:B------:R-:W-:-:S05]  /*17b20*/  IADD3 R0, P2, PT, R4, R0, RZ ;  /* 0x0000000004007210 */ /* 0x000fca0007f5e0ff */
[----:B------:R-:W-:Y:S01]  /*17b30*/  IMAD.X R76, R88, 0x1, R76, P2 ;  /* 0x00000001584c7824 */ /* 0x000fe200010e064c */
[----:B------:R-:W-:Y:S03]  /*17b40*/  STL [R1+0x220], R0 ;  /* 0x0002200001007387 */ /* 0x000fe60000100800 */
[----:B0-----:R-:W-:Y:S01]  /*17b50*/  @!P1 IMAD.MOV.U32 R47, RZ, RZ, R76 ;  /* 0x000000ffff2f9224 */ /* 0x001fe200078e004c */
[----:B------:R0:W-:Y:S04]  /*17b60*/  STL [R1+0x21c], R76 ;  /* 0x00021c4c01007387 */ /* 0x0001e80000100800 */
[----:B0-----:R-:W4:Y:S01]  /*17b70*/  LDL.LU R76, [R1+0x29c] ;  /* 0x00029c00014c7983 */ /* 0x001f220000300800 */
[----:B------:R-:W0:Y:S01]  /*17b80*/  S2R R68, SR_TID.X ;  /* 0x0000000000447919 */ /* 0x000e220000002100 */
[----:B------:R-:W-:-:S02]  /*17b90*/  @!P1 IMAD.MOV.U32 R46, RZ, RZ, R0 ;  /* 0x000000ffff2e9224 */ /* 0x000fc400078e0000 */
[----:B------:R-:W4:Y:S04]  /*17ba0*/  LDL.LU R78, [R1+0x2dc] ;  /* 0x0002dc00014e7983 */ /* 0x000f280000300800 */
[----:B------:R-:W4:Y:S01]  /*17bb0*/  LDL.LU R0, [R1+0x2e0] ;  /* 0x0002e00001007983 */ /* 0x000f220000300800 */
[----:B0-----:R-:W-:-:S04]  /*17bc0*/  LOP3.LUT R68, R68, 0x7f, RZ, 0xc0, !PT ;  /* 0x0000007f44447812 */ /* 0x001fc800078ec0ff */
[----:B------:R-:W-:-:S05]  /*17bd0*/  LOP3.LUT R68, R68, 0x20, RZ, 0x3c, !PT ;  /* 0x0000002044447812 */ /* 0x000fca00078e3cff */
[----:B------:R-:W-:Y:S04]  /*17be0*/  STS.U8 [R68+UR9+0x4100], R59 ;  /* 0x0041003b44007988 */ /* 0x000fe80008000009 */
[----:B------:R0:W-:Y:S04]  /*17bf0*/  STS.U8 [R68+UR9+0x4500], R49 ;  /* 0x0045003144007988 */ /* 0x0001e80008000009 */
[----:B------:R1:W-:Y:S01]  /*17c00*/  STS.U8 [R68+UR9+0x4900], R50 ;  /* 0x0049003244007988 */ /* 0x0003e20008000009 */
[----:B0-----:R-:W-:Y:S02]  /*17c10*/  PRMT R49, RZ, 0x7610, R49 ;  /* 0x00007610ff317816 */ /* 0x001fe40000000031 */
[----:B-1----:R-:W-:-:S04]  /*17c20*/  PRMT R50, RZ, 0x7610, R50 ;  /* 0x00007610ff327816 */ /* 0x002fc80000000032 */
[----:B------:R0:W4:Y:S01]  /*17c30*/  @!P1 LDG.E.U8 R49, desc[UR18][R46.64] ;  /* 0x000000122e319981 */ /* 0x000122000c1e1100 */
[----:B---3--:R-:W-:-:S05]  /*17c40*/  IADD3 R71, P2, PT, R4, R71, RZ ;  /* 0x0000004704477210 */ /* 0x008fca0007f5e0ff */
[----:B------:R-:W-:Y:S01]  /*17c50*/  STL [R1+0x260], R71 ;  /* 0x0002604701007387 */ /* 0x000fe20000100800 */
[----:B0-----:R-:W-:Y:S02]  /*17c60*/  @!P1 IMAD.MOV.U32 R46, RZ, RZ, R71 ;  /* 0x000000ffff2e9224 */ /* 0x001fe400078e0047 */
[----:B--2---:R-:W-:Y:S01]  /*17c70*/  IMAD.X R77, R88, 0x1, R77, P2 ;  /* 0x00000001584d7824 */ /* 0x004fe200010e064d */
[----:B----4-:R-:W-:-:S04]  /*17c80*/  IADD3 R72, P2, PT, R4, R72, RZ ;  /* 0x0000004804487210 */ /* 0x010fc80007f5e0ff */
[----:B------:R0:W-:Y:S01]  /*17c90*/  STL [R1+0x25c], R77 ;  /* 0x00025c4d01007387 */ /* 0x0001e20000100800 */
[----:B------:R-:W-:-:S05]  /*17ca0*/  @!P1 IMAD.MOV.U32 R47, RZ, RZ, R77 ;  /* 0x000000ffff2f9224 */ /* 0x000fca00078e004d */
[----:B------:R1:W2:Y:S04]  /*17cb0*/  @!P1 LDG.E.U8 R50, desc[UR18][R46.64] ;  /* 0x000000122e329981 */ /* 0x0002a8000c1e1100 */
[----:B0-----:R-:W3:Y:S04]  /*17cc0*/  LDL.LU R77, [R1+0x31c] ;  /* 0x00031c00014d7983 */ /* 0x001ee80000300800 */
[----:B------:R-:W4:Y:S01]  /*17cd0*/  LDL.LU R71, [R1+0x320] ;  /* 0x0003200001477983 */ /* 0x000f220000300800 */
[----:B-1----:R-:W-:-:S03]  /*17ce0*/  @!P1 IMAD.MOV.U32 R46, RZ, RZ, R72 ;  /* 0x000000ffff2e9224 */ /* 0x002fc600078e0048 */
[----:B------:R-:W-:Y:S01]  /*17cf0*/  STL [R1+0x2a0], R72 ;  /* 0x0002a04801007387 */ /* 0x000fe20000100800 */
[----:B------:R-:W-:-:S04]  /*17d00*/  IMAD.X R76, R88, 0x1, R76, P2 ;  /* 0x00000001584c7824 */ /* 0x000fc800010e064c */
[----:B------:R-:W-:Y:S01]  /*17d10*/  @!P1 IMAD.MOV.U32 R47, RZ, RZ, R76 ;  /* 0x000000ffff2f9224 */ /* 0x000fe200078e004c */
[----:B------:R0:W-:Y:S04]  /*17d20*/  STL [R1+0x29c], R76 ;  /* 0x00029c4c01007387 */ /* 0x0001e80000100800 */
[----:B0-----:R-:W2:Y:S04]  /*17d30*/  LDL.LU R76, [R1+0x35c] ;  /* 0x00035c00014c7983 */ /* 0x001ea80000300800 */
[----:B------:R-:W2:Y:S01]  /*17d40*/  LDL.LU R72, [R1+0x360] ;  /* 0x0003600001487983 */ /* 0x000ea20000300800 */
[----:B------:R-:W-:-:S03]  /*17d50*/  IADD3 R0, P2, PT, R4, R0, RZ ;  /* 0x0000000004007210 */ /* 0x000fc60007f5e0ff */
[----:B------:R0:W-:Y:S02]  /*17d60*/  STS.U8 [R68+UR9+0x4d00], R51 ;  /* 0x004d003344007988 */ /* 0x0001e40008000009 */
[----:B------:R-:W-:Y:S02]  /*17d70*/  IMAD.X R78, R88, 0x1, R78, P2 ;  /* 0x00000001584e7824 */ /* 0x000fe400010e064e */
[----:B------:R1:W-:Y:S01]  /*17d80*/  STS.U8 [R68+UR9+0x5100], R52 ;  /* 0x0051003444007988 */ /* 0x0003e20008000009 */
[----:B0-----:R-:W-:-:S03]  /*17d90*/  PRMT R51, RZ, 0x7610, R51 ;  /* 0x00007610ff337816 */ /* 0x001fc60000000033 */
[----:B------:R0:W-:Y:S01]  /*17da0*/  STL [R1+0x2e0], R0 ;  /* 0x0002e00001007387 */ /* 0x0001e20000100800 */
[----:B-1----:R-:W-:-:S03]  /*17db0*/  PRMT R52, RZ, 0x7610, R52 ;  /* 0x00007610ff347816 */ /* 0x002fc60000000034 */
[----:B------:R1:W2:Y:S04]  /*17dc0*/  @!P1 LDG.E.U8 R51, desc[UR18][R46.64] ;  /* 0x000000122e339981 */ /* 0x0002a8000c1e1100 */
[----:B------:R-:W-:Y:S01]  /*17dd0*/  STL [R1+0x2dc], R78 ;  /* 0x0002dc4e01007387 */ /* 0x000fe20000100800 */
[----:B-1----:R-:W-:Y:S02]  /*17de0*/  @!P1 IMAD.MOV.U32 R46, RZ, RZ, R0 ;  /* 0x000000ffff2e9224 */ /* 0x002fe400078e0000 */
[----:B------:R-:W-:Y:S01]  /*17df0*/  @!P1 IMAD.MOV.U32 R47, RZ, RZ, R78 ;  /* 0x000000ffff2f9224 */ /* 0x000fe200078e004e */
[----:B0-----:R-:W2:Y:S04]  /*17e00*/  LDL.LU R0, [R1+0x3a0] ;  /* 0x0003a00001007983 */ /* 0x001ea80000300800 */
[----:B------:R0:W-:Y:S04]  /*17e10*/  STS.U8 [R68+UR9+0x5500], R53 ;  /* 0x0055003544007988 */ /* 0x0001e80008000009 */
[----:B------:R1:W2:Y:S01]  /*17e20*/  @!P1 LDG.E.U8 R52, desc[UR18][R46.64] ;  /* 0x000000122e349981 */ /* 0x0002a2000c1e1100 */
[----:B0-----:R-:W-:-:S02]  /*17e30*/  PRMT R53, RZ, 0x7610, R53 ;  /* 0x00007610ff357816 */ /* 0x001fc40000000035 */
[----:B----4-:R-:W-:-:S05]  /*17e40*/  IADD3 R71, P2, PT, R4, R71, RZ ;  /* 0x0000004704477210 */ /* 0x010fca0007f5e0ff */
[----:B---3--:R-:W-:Y:S01]  /*17e50*/  IMAD.X R77, R88, 0x1, R77, P2 ;  /* 0x00000001584d7824 */ /* 0x008fe200010e064d */
[----:B------:R-:W-:Y:S01]  /*17e60*/  STL [R1+0x320], R71 ;  /* 0x0003204701007387 */ /* 0x000fe20000100800 */
[----:B-1----:R-:W-:Y:S02]  /*17e70*/  @!P1 IMAD.MOV.U32 R46, RZ, RZ, R71 ;  /* 0x000000ffff2e9224 */ /* 0x002fe400078e0047 */
[----:B------:R-:W-:Y:S01]  /*17e80*/  @!P1 IMAD.MOV.U32 R47, RZ, RZ, R77 ;  /* 0x000000ffff2f9224 */ /* 0x000fe200078e004d */
[----:B------:R0:W-:Y:S04]  /*17e90*/  STL [R1+0x31c], R77 ;  /* 0x00031c4d01007387 */ /* 0x0001e80000100800 */
[----:B------:R1:W3:Y:S04]  /*17ea0*/  @!P1 LDG.E.U8 R53, desc[UR18][R46.64] ;  /* 0x000000122e359981 */ /* 0x0002e8000c1e1100 */
[----:B0-----:R-:W4:Y:S04]  /*17eb0*/  LDL.LU R77, [R1+0x39c] ;  /* 0x00039c00014d7983 */ /* 0x001f280000300800 */
[----:B------:R-:W3:Y:S01]  /*17ec0*/  LDL.LU R71, [R1+0x3d0] ;  /* 0x0003d00001477983 */ /* 0x000ee20000300800 */
[----:B--2---:R-:W-:-:S05]  /*17ed0*/  IADD3 R72, P2, PT, R4, R72, RZ ;  /* 0x0000004804487210 */ /* 0x004fca0007f5e0ff */
[----:B------:R-:W-:Y:S01]  /*17ee0*/  IMAD.X R76, R88, 0x1, R76, P2 ;  /* 0x00000001584c7824 */ /* 0x000fe200010e064c */
[----:B------:R-:W-:Y:S03]  /*17ef0*/  STL [R1+0x360], R72 ;  /* 0x0003604801007387 */ /* 0x000fe60000100800 */
[----:B-1----:R-:W-:Y:S01]  /*17f00*/  @!P1 IMAD.MOV.U32 R47, RZ, RZ, R76 ;  /* 0x000000ffff2f9224 */ /* 0x002fe200078e004c */
[----:B------:R0:W-:Y:S04]  /*17f10*/  STL [R1+0x35c], R76 ;  /* 0x00035c4c01007387 */ /* 0x0001e80000100800 */
[----:B0-----:R-:W2:Y:S01]  /*17f20*/  LDL.LU R76, [R1+0x204] ;  /* 0x00020400014c7983 */ /* 0x001ea20000300800 */
[----:B------:R-:W-:-:S03]  /*17f30*/  @!P1 IMAD.MOV.U32 R46, RZ, RZ, R72 ;  /* 0x000000ffff2e9224 */ /* 0x000fc600078e0048 */
[----:B------:R0:W-:Y:S04]  /*17f40*/  STS.U8 [R68+UR9+0x5900], R58 ;  /* 0x0059003a44007988 */ /* 0x0001e80008000009 */
[----:B------:R-:W2:Y:S04]  /*17f50*/  LDL.LU R78, [R1+0x224] ;  /* 0x00022400014e7983 */ /* 0x000ea80000300800 */
[----:B------:R-:W2:Y:S01]  /*17f60*/  LDL.LU R72, [R1+0x228] ;  /* 0x0002280001487983 */ /* 0x000ea20000300800 */
[----:B------:R-:W-:Y:S02]  /*17f70*/  IADD3 R0, P2, PT, R4, R0, RZ ;  /* 0x0000000004007210 */ /* 0x000fe40007f5e0ff */
[----:B0-----:R-:W-:Y:S01]  /*17f80*/  PRMT R58, RZ, 0x7610, R58 ;  /* 0x00007610ff3a7816 */ /* 0x001fe2000000003a */
[----:B------:R0:W-:Y:S04]  /*17f90*/  STS.U8 [R68+UR9+0x5d00], R57 ;  /* 0x005d003944007988 */ /* 0x0001e80008000009 */
[----:B------:R-:W-:Y:S04]  /*17fa0*/  STL [R1+0x3a0], R0 ;  /* 0x0003a00001007387 */ /* 0x000fe80000100800 */
[----:B------:R1:W2:Y:S01]  /*17fb0*/  @!P1 LDG.E.U8 R58, desc[UR18][R46.64] ;  /* 0x000000122e3a9981 */ /* 0x0002a2000c1e1100 */
[----:B0-----:R-:W-:Y:S01]  /*17fc0*/  PRMT R57, RZ, 0x7610, R57 ;  /* 0x00007610ff397816 */ /* 0x001fe20000000039 */
[----:B-1----:R-:W-:-:S02]  /*17fd0*/  @!P1 IMAD.MOV.U32 R46, RZ, RZ, R0 ;  /* 0x000000ffff2e9224 */ /* 0x002fc400078e0000 */
[----:B----4-:R-:W-:Y:S01]  /*17fe0*/  IMAD.X R77, R88, 0x1, R77, P2 ;  /* 0x00000001584d7824 */ /* 0x010fe200010e064d */
[----:B---3--:R-:W-:-:S04]  /*17ff0*/  IADD3 R71, P2, PT, R4, R71, RZ ;  /* 0x0000004704477210 */ /* 0x008fc80007f5e0ff */
[----:B------:R0:W-:Y:S01]  /*18000*/  STL [R1+0x39c], R77 ;  /* 0x00039c4d01007387 */ /* 0x0001e20000100800 */
[----:B------:R-:W-:-:S05]  /*18010*/  @!P1 IMAD.MOV.U32 R47, RZ, RZ, R77 ;  /* 0x000000ffff2f9224 */ /* 0x000fca00078e004d */
[----:B------:R1:W3:Y:S04]  /*18020*/  @!P1 LDG.E.U8 R57, desc[UR18][R46.64] ;  /* 0x000000122e399981 */ /* 0x0002e8000c1e1100 */
[----:B0-----:R-:W4:Y:S04]  /*18030*/  LDL.LU R77, [R1+0x264] ;  /* 0x00026400014d7983 */ /* 0x001f280000300800 */
[----:B------:R-:W3:Y:S01]  /*18040*/  LDL.LU R0, [R1+0x268] ;  /* 0x0002680001007983 */ /* 0x000ee20000300800 */
[----:B-1----:R-:W-:-:S03]  /*18050*/  @!P1 IMAD.MOV.U32 R46, RZ, RZ, R71 ;  /* 0x000000ffff2e9224 */ /* 0x002fc600078e0047 */
[----:B------:R-:W-:Y:S01]  /*18060*/  STL [R1+0x3d0], R71 ;  /* 0x0003d04701007387 */ /* 0x000fe20000100800 */
[----:B--2---:R-:W-:-:S04]  /*18070*/  IMAD.X R76, R88, 0x1, R76, P2 ;  /* 0x00000001584c7824 */ /* 0x004fc800010e064c */
        /* <DEDUP_REMOVED lines=13> */
[----:B------:R-:W-:Y:S01]  /*18150*/  PRMT R59, RZ, 0x7610, R59 ;  /* 0x00007610ff3b7816 */ /* 0x000fe2000000003b */
[----:B-1----:R-:W-:Y:S02]  /*18160*/  @!P1 IMAD.MOV.U32 R46, RZ, RZ, R72 ;  /* 0x000000ffff2e9224 */ /* 0x002fe400078e0048 */
[----:B------:R-:W-:Y:S01]  /*18170*/  @!P1 IMAD.MOV.U32 R47, RZ, RZ, R78 ;  /* 0x000000ffff2f9224 */ /* 0x000fe200078e004e */
[----:B0-----:R-:W2:Y:S04]  /*18180*/  LDL.LU R72, [R1+0x2e8] ;  /* 0x0002e80001487983 */ /* 0x001ea80000300800 */
[----:B------:R0:W2:Y:S01]  /*18190*/  @!P1 LDG.E.U8 R55, desc[UR18][R46.64] ;  /* 0x000000122e379981 */ /* 0x0000a2000c1e1100 */
[----:B---3--:R-:W-:-:S05]  /*181a0*/  IADD3 R0, P2, PT, R4, R0, RZ ;  /* 0x0000000004007210 */ /* 0x008fca0007f5e0ff */
[----:B----4-:R-:W-:Y:S01]  /*181b0*/  IMAD.X R77, R88, 0x1, R77, P2 ;  /* 0x00000001584d7824 */ /* 0x010fe200010e064d */
[----:B------:R-:W-:Y:S01]  /*181c0*/  STL [R1+0x268], R0 ;  /* 0x0002680001007387 */ /* 0x000fe20000100800 */
[----:B0-----:R-:W-:Y:S02]  /*181d0*/  @!P1 IMAD.MOV.U32 R46, RZ, RZ, R0 ;  /* 0x000000ffff2e9224 */ /* 0x001fe400078e0000 */
[----:B------:R-:W-:Y:S01]  /*181e0*/  @!P1 IMAD.MOV.U32 R47, RZ, RZ, R77 ;  /* 0x000000ffff2f9224 */ /* 0x000fe200078e004d */
[----:B------:R0:W-:Y:S04]  /*181f0*/  STL [R1+0x264], R77 ;  /* 0x0002644d01007387 */ /* 0x0001e80000100800 */
[----:B------:R1:W3:Y:S04]  /*18200*/  @!P1 LDG.E.U8 R59, desc[UR18][R46.64] ;  /* 0x000000122e3b9981 */ /* 0x0002e8000c1e1100 */
[----:B0-----:R-:W4:Y:S04]  /*18210*/  LDL.LU R77, [R1+0x2e4] ;  /* 0x0002e400014d7983 */ /* 0x001f280000300800 */
[----:B------:R-:W3:Y:S01]  /*18220*/  LDL.LU R0, [R1+0x328] ;  /* 0x0003280001007983 */ /* 0x000ee20000300800 */
[----:B--2---:R-:W-:-:S05]  /*18230*/  IADD3 R71, P2, PT, R4, R71, RZ ;  /* 0x0000004704477210 */ /* 0x004fca0007f5e0ff */
[----:B------:R-:W-:Y:S01]  /*18240*/  IMAD.X R76, R88, 0x1, R76, P2 ;  /* 0x00000001584c7824 */ /* 0x000fe200010e064c */
[----:B------:R-:W-:Y:S01]  /*18250*/  STL [R1+0x2a8], R71 ;  /* 0x0002a84701007387 */ /* 0x000fe20000100800 */
[----:B-1----:R-:W-:Y:S02]  /*18260*/  @!P1 IMAD.MOV.U32 R46, RZ, RZ, R71 ;  /* 0x000000ffff2e9224 */ /* 0x002fe400078e0047 */
[----:B------:R-:W-:Y:S01]  /*18270*/  @!P1 IMAD.MOV.U32 R47, RZ, RZ, R76 ;  /* 0x000000ffff2f9224 */ /* 0x000fe200078e004c */
[----:B------:R0:W-:Y:S04]  /*18280*/  STL [R1+0x2a4], R76 ;  /* 0x0002a44c01007387 */ /* 0x0001e80000100800 */
[----:B------:R-:W2:Y:S04]  /*18290*/  LDL.LU R78, [R1+0x324] ;  /* 0x00032400014e7983 */ /* 0x000ea80000300800 */
[----:B0-----:R-:W2:Y:S04]  /*182a0*/  LDL.LU R76, [R1+0x364] ;  /* 0x00036400014c7983 */ /* 0x001ea80000300800 */
[----:B------:R-:W2:Y:S04]  /*182b0*/  LDL.LU R71, [R1+0x368] ;  /* 0x0003680001477983 */ /* 0x000ea80000300800 */
[----:B------:R0:W-:Y:S01]  /*182c0*/  STS.U8 [R68+UR9+0x6900], R62 ;  /* 0x0069003e44007988 */ /* 0x0001e20008000009 */
[----:B------:R-:W-:-:S02]  /*182d0*/  IADD3 R72, P2, PT, R4, R72, RZ ;  /* 0x0000004804487210 */ /* 0x000fc40007f5e0ff */
[----:B0-----:R-:W-:Y:S01]  /*182e0*/  PRMT R62, RZ, 0x7610, R62 ;  /* 0x00007610ff3e7816 */ /* 0x001fe2000000003e */
[----:B------:R0:W-:Y:S04]  /*182f0*/  STS.U8 [R68+UR9+0x6d00], R70 ;  /* 0x006d004644007988 */ /* 0x0001e80008000009 */
[----:B------:R-:W-:Y:S04]  /*18300*/  STL [R1+0x2e8], R72 ;  /* 0x0002e84801007387 */ /* 0x000fe80000100800 */
[----:B------:R1:W2:Y:S01]  /*18310*/  @!P1 LDG.E.U8 R62, desc[UR18][R46.64] ;  /* 0x000000122e3e9981 */ /* 0x0002a2000c1e1100 */
[----:B0-----:R-:W-:-:S03]  /*18320*/  PRMT R70, RZ, 0x7610, R70 ;  /* 0x00007610ff467816 */ /* 0x001fc60000000046 */
[----:B------:R-:W-:Y:S01]  /*18330*/  STS.U8 [R68+UR9+0x7100], R74 ;  /* 0x0071004a44007988 */ /* 0x000fe20008000009 */
[----:B-1----:R-:W-:-:S03]  /*18340*/  @!P1 IMAD.MOV.U32 R46, RZ, RZ, R72 ;  /* 0x000000ffff2e9224 */ /* 0x002fc600078e0048 */
[----:B------:R0:W-:Y:S02]  /*18350*/  STS.U8 [R68+UR9+0x7500], R73 ;  /* 0x0075004944007988 */ /* 0x0001e40008000009 */
[----:B0-----:R-:W-:Y:S01]  /*18360*/  PRMT R73, RZ, 0x7610, R73 ;  /* 0x00007610ff497816 */ /* 0x001fe20000000049 */
[----:B----4-:R-:W-:Y:S01]  /*18370*/  IMAD.X R77, R88, 0x1, R77, P2 ;  /* 0x00000001584d7824 */ /* 0x010fe200010e064d */
[----:B---3--:R-:W-:-:S04]  /*18380*/  IADD3 R0, P2, PT, R4, R0, RZ ;  /* 0x0000000004007210 */ /* 0x008fc80007f5e0ff */
[----:B------:R0:W-:Y:S01]  /*18390*/  STL [R1+0x2e4], R77 ;  /* 0x0002e44d01007387 */ /* 0x0001e20000100800 */
[----:B------:R-:W-:-:S05]  /*183a0*/  @!P1 IMAD.MOV.U32 R47, RZ, RZ, R77 ;  /* 0x000000ffff2f9224 */ /* 0x000fca00078e004d */
[----:B------:R1:W3:Y:S04]  /*183b0*/  @!P1 LDG.E.U8 R70, desc[UR18][R46.64] ;  /* 0x000000122e469981 */ /* 0x0002e8000c1e1100 */
[----:B0-----:R-:W4:Y:S04]  /*183c0*/  LDL.LU R77, [R1+0x3a4] ;  /* 0x0003a400014d7983 */ /* 0x001f280000300800 */
[----:B------:R-:W3:Y:S01]  /*183d0*/  LDL.LU R72, [R1+0x3a8] ;  /* 0x0003a80001487983 */ /* 0x000ee20000300800 */
[----:B--2---:R-:W-:-:S03]  /*183e0*/  IMAD.X R78, R88, 0x1, R78, P2 ;  /* 0x00000001584e7824 */ /* 0x004fc600010e064e */
[----:B------:R0:W-:Y:S01]  /*183f0*/  STL [R1+0x328], R0 ;  /* 0x0003280001007387 */ /* 0x0001e20000100800 */
[----:B-1----:R-:W-:Y:S02]  /*18400*/  @!P1 IMAD.MOV.U32 R46, RZ, RZ, R0 ;  /* 0x000000ffff2e9224 */ /* 0x002fe400078e0000 */
[----:B------:R-:W-:Y:S01]  /*18410*/  @!P1 IMAD.MOV.U32 R47, RZ, RZ, R78 ;  /* 0x000000ffff2f9224 */ /* 0x000fe200078e004e */
[----:B------:R-:W-:Y:S01]  /*18420*/  IADD3 R71, P2, PT, R4, R71, RZ ;  /* 0x0000004704477210 */ /* 0x000fe20007f5e0ff */
[----:B------:R-:W-:Y:S04]  /*18430*/  STL [R1+0x324], R78 ;  /* 0x0003244e01007387 */ /* 0x000fe80000100800 */
[----:B------:R-:W-:Y:S01]  /*18440*/  IMAD.X R76, R88, 0x1, R76, P2 ;  /* 0x00000001584c7824 */ /* 0x000fe200010e064c */
[----:B0-----:R-:W2:Y:S04]  /*18450*/  LDL.LU R0, [R1+0x3d4] ;  /* 0x0003d40001007983 */ /* 0x001ea80000300800 */
[----:B------:R0:W2:Y:S04]  /*18460*/  @!P1 LDG.E.U8 R73, desc[UR18][R46.64] ;  /* 0x000000122e499981 */ /* 0x0000a8000c1e1100 */
[----:B------:R1:W-:Y:S04]  /*18470*/  STL [R1+0x368], R71 ;  /* 0x0003684701007387 */ /* 0x0003e80000100800 */
[----:B------:R1:W-:Y:S01]  /*18480*/  STL [R1+0x364], R76 ;  /* 0x0003644c01007387 */ /* 0x0003e20000100800 */
[----:B0-----:R-:W-:-:S03]  /*18490*/  @!P1 IMAD.MOV.U32 R46, RZ, RZ, R71 ;  /* 0x000000ffff2e9224 */ /* 0x001fc600078e0047 */
[----:B-1----:R-:W2:Y:S01]  /*184a0*/  LDL.LU R71, [R1+0x208] ;  /* 0x0002080001477983 */ /* 0x002ea20000300800 */
[----:B------:R-:W-:-:S03]  /*184b0*/  @!P1 IMAD.MOV.U32 R47, RZ, RZ, R76 ;  /* 0x000000ffff2f9224 */ /* 0x000fc600078e004c */
[----:B------:R0:W-:Y:S04]  /*184c0*/  STS.U8 [R68+UR9+0x7900], R65 ;  /* 0x0079004144007988 */ /* 0x0001e80008000009 */
[----:B------:R-:W2:Y:S01]  /*184d0*/  LDL.LU R76, [R1+0x230] ;  /* 0x00023000014c7983 */ /* 0x000ea20000300800 */
[----:B0-----:R-:W-:-:S03]  /*184e0*/  PRMT R65, RZ, 0x7610, R65 ;  /* 0x00007610ff417816 */ /* 0x001fc60000000041 */
[----:B------:R0:W-:Y:S04]  /*184f0*/  STS.U8 [R68+UR9+0x7d00], R54 ;  /* 0x007d003644007988 */ /* 0x0001e80008000009 */
[----:B------:R1:W2:Y:S01]  /*18500*/  @!P1 LDG.E.U8 R65, desc[UR18][R46.64] ;  /* 0x000000122e419981 */ /* 0x0002a2000c1e1100 */
[----:B0-----:R-:W-:Y:S02]  /*18510*/  PRMT R54, RZ, 0x7610, R54 ;  /* 0x00007610ff367816 */ /* 0x001fe40000000036 */
[----:B---3--:R-:W-:-:S05]  /*18520*/  IADD3 R72, P2, PT, R4, R72, RZ ;  /* 0x0000004804487210 */ /* 0x008fca0007f5e0ff */
[----:B----4-:R-:W-:Y:S01]  /*18530*/  IMAD.X R77, R88, 0x1, R77, P2 ;  /* 0x00000001584d7824 */ /* 0x010fe200010e064d */
[----:B------:R0:W-:Y:S01]  /*18540*/  STL [R1+0x3a8], R72 ;  /* 0x0003a84801007387 */ /* 0x0001e20000100800 */
[----:B-1----:R-:W-:Y:S02]  /*18550*/  @!P1 IMAD.MOV.U32 R46, RZ, RZ, R72 ;  /* 0x000000ffff2e9224 */ /* 0x002fe400078e0048 */
[----:B------:R-:W-:Y:S01]  /*18560*/  @!P1 IMAD.MOV.U32 R47, RZ, RZ, R77 ;  /* 0x000000ffff2f9224 */ /* 0x000fe200078e004d */
[----:B------:R1:W-:Y:S04]  /*18570*/  STL [R1+0x3a4], R77 ;  /* 0x0003a44d01007387 */ /* 0x0003e80000100800 */
[----:B------:R-:W3:Y:S01]  /*18580*/  LDL.LU R78, [R1+0x22c] ;  /* 0x00022c00014e7983 */ /* 0x000ee20000300800 */
[----:B--2---:R-:W-:-:S03]  /*18590*/  IADD3 R0, P2, PT, R4, R0, RZ ;  /* 0x0000000004007210 */ /* 0x004fc60007f5e0ff */
[----:B0-----:R-:W2:Y:S04]  /*185a0*/  LDL.LU R72, [R1+0x270] ;  /* 0x0002700001487983 */ /* 0x001ea80000300800 */
[----:B------:R-:W-:Y:S04]  /*185b0*/  STL [R1+0x3d4], R0 ;  /* 0x0003d40001007387 */ /* 0x000fe80000100800 */
[----:B------:R0:W4:Y:S04]  /*185c0*/  @!P1 LDG.E.U8 R54, desc[UR18][R46.64] ;  /* 0x000000122e369981 */ /* 0x000128000c1e1100 */
[----:B-1----:R-:W4:Y:S01]  /*185d0*/  LDL.LU R77, [R1+0x26c] ;  /* 0x00026c00014d7983 */ /* 0x002f220000300800 */
[----:B------:R-:W-:-:S02]  /*185e0*/  IMAD.X R71, R88, 0x1, R71, P2 ;  /* 0x0000000158477824 */ /* 0x000fc400010e0647 */
[----:B0-----:R-:W-:Y:S02]  /*185f0*/  @!P1 IMAD.MOV.U32 R46, RZ, RZ, R0 ;  /* 0x000000ffff2e9224 */ /* 0x001fe400078e0000 */
[----:B------:R-:W-:Y:S01]  /*18600*/  @!P1 IMAD.MOV.U32 R47, RZ, RZ, R71 ;  /* 0x000000ffff2f9224 */ /* 0x000fe200078e0047 */
[----:B------:R0:W-:Y:S04]  /*18610*/  STL [R1+0x208], R71 ;  /* 0x0002084701007387 */ /* 0x0001e80000100800 */
[----:B0-----:R-:W4:Y:S04]  /*18620*/  LDL.LU R71, [R1+0x2ac] ;  /* 0x0002ac0001477983 */ /* 0x001f280000300800 */
[----:B------:R-:W4:Y:S01]  /*18630*/  LDL.LU R0, [R1+0x2b0] ;  /* 0x0002b00001007983 */ /* 0x000f220000300800 */
[----:B------:R-:W0:Y:S01]  /*18640*/  S2R R68, SR_TID.X ;  /* 0x0000000000447919 */ /* 0x000e220000002100 */
[----:B------:R-:W-:-:S02]  /*18650*/  IADD3 R76, P2, PT, R4, R76, RZ ;  /* 0x0000004c044c7210 */ /* 0x000fc40007f5e0ff */
[----:B------:R-:W-:-:S03]  /*18660*/  PRMT R74, RZ, 0x7610, R74 ;  /* 0x00007610ff4a7816 */ /* 0x000fc6000000004a */
[----:B------:R-:W-:Y:S04]  /*18670*/  STL [R1+0x230], R76 ;  /* 0x0002304c01007387 */ /* 0x000fe80000100800 */
[----:B------:R1:W4:Y:S02]  /*18680*/  @!P1 LDG.E.U8 R74, desc[UR18][R46.64] ;  /* 0x000000122e4a9981 */ /* 0x000324000c1e1100 */
[----:B-1----:R-:W-:Y:S01]  /*18690*/  @!P1 IMAD.MOV.U32 R46, RZ, RZ, R76 ;  /* 0x000000ffff2e9224 */ /* 0x002fe200078e004c */
[----:B0-----:R-:W-:-:S04]  /*186a0*/  LOP3.LUT R68, R68, 0x7f, RZ, 0xc0, !PT ;  /* 0x0000007f44447812 */ /* 0x001fc800078ec0ff */
[----:B------:R-:W-:-:S05]  /*186b0*/  LOP3.LUT R68, R68, 0x30, RZ, 0x3c, !PT ;  /* 0x0000003044447812 */ /* 0x000fca00078e3cff */
[----:B------:R-:W-:Y:S04]  /*186c0*/  STS.U8 [R68+UR9+0x4180], R86 ;  /* 0x0041805644007988 */ /* 0x000fe80008000009 */
[----:B------:R0:W-:Y:S02]  /*186d0*/  STS.U8 [R68+UR9+0x4580], R81 ;  /* 0x0045805144007988 */ /* 0x0001e40008000009 */
[----:B0-----:R-:W-:Y:S01]  /*186e0*/  PRMT R81, RZ, 0x7610, R81 ;  /* 0x00007610ff517816 */ /* 0x001fe20000000051 */
[----:B---3--:R-:W-:Y:S01]  /*186f0*/  IMAD.X R78, R88, 0x1, R78, P2 ;  /* 0x00000001584e7824 */ /* 0x008fe200010e064e */
[----:B--2---:R-:W-:-:S04]  /*18700*/  IADD3 R72, P2, PT, R4, R72, RZ ;  /* 0x0000004804487210 */ /* 0x004fc80007f5e0ff */
[----:B------:R0:W-:Y:S01]  /*18710*/  STL [R1+0x22c], R78 ;  /* 0x00022c4e01007387 */ /* 0x0001e20000100800 */
[----:B------:R-:W-:-:S05]  /*18720*/  @!P1 IMAD.MOV.U32 R47, RZ, RZ, R78 ;  /* 0x000000ffff2f9224 */ /* 0x000fca00078e004e */
[----:B------:R1:W2:Y:S04]  /*18730*/  @!P1 LDG.E.U8 R81, desc[UR18][R46.64] ;  /* 0x000000122e519981 */ /* 0x0002a8000c1e1100 */
[----:B0-----:R-:W3:Y:S01]  /*18740*/  LDL.LU R78, [R1+0x2ec] ;  /* 0x0002ec00014e7983 */ /* 0x001ee20000300800 */
[----:B----4-:R-:W-:-:S03]  /*18750*/  IMAD.X R77, R88, 0x1, R77, P2 ;  /* 0x00000001584d7824 */ /* 0x010fc600010e064d */
[----:B------:R-:W4:Y:S01]  /*18760*/  LDL.LU R76, [R1+0x2f0] ;  /* 0x0002f000014c7983 */ /* 0x000f220000300800 */
[----:B-1----:R-:W-:-:S03]  /*18770*/  @!P1 IMAD.MOV.U32 R46, RZ, RZ, R72 ;  /* 0x000000ffff2e9224 */ /* 0x002fc600078e0048 */
[----:B------:R0:W-:Y:S04]  /*18780*/  STL [R1+0x270], R72 ;  /* 0x0002704801007387 */ /* 0x0001e80000100800 */
[----:B------:R1:W-:Y:S01]  /*18790*/  STL [R1+0x26c], R77 ;  /* 0x00026c4d01007387 */ /* 0x0003e20000100800 */
[----:B------:R-:W-:-:S03]  /*187a0*/  @!P1 IMAD.MOV.U32 R47, RZ, RZ, R77 ;  /* 0x000000ffff2f9224 */ /* 0x000fc600078e004d */
[----:B0-----:R-:W2:Y:S01]  /*187b0*/  LDL.LU R72, [R1+0x330] ;  /* 0x0003300001487983 */ /* 0x001ea20000300800 */
[----:B------:R-:W-:-:S05]  /*187c0*/  IADD3 R0, P2, PT, R4, R0, RZ ;  /* 0x0000000004007210 */ /* 0x000fca0007f5e0ff */
[----:B------:R-:W-:Y:S01]  /*187d0*/  IMAD.X R71, R88, 0x1, R71, P2 ;  /* 0x0000000158477824 */ /* 0x000fe200010e0647 */
[----:B------:R-:W-:Y:S04]  /*187e0*/  STL [R1+0x2b0], R0 ;  /* 0x0002b00001007387 */ /* 0x000fe80000100800 */
[----:B------:R-:W-:Y:S04]  /*187f0*/  STL [R1+0x2ac], R71 ;  /* 0x0002ac4701007387 */ /* 0x000fe80000100800 */
[----:B-1----:R-:W2:Y:S04]  /*18800*/  LDL.LU R77, [R1+0x32c] ;  /* 0x00032c00014d7983 */ /* 0x002ea80000300800 */
[----:B------:R0:W-:Y:S04]  /*18810*/  STS.U8 [R68+UR9+0x4980], R83 ;  /* 0x0049805344007988 */ /* 0x0001e80008000009 */
[----:B------:R1:W-:Y:S01]  /*18820*/  STS.U8 [R68+UR9+0x4d80], R85 ;  /* 0x004d805544007988 */ /* 0x0003e20008000009 */
[----:B0-----:R-:W-:-:S02]  /*18830*/  PRMT R83, RZ, 0x7610, R83 ;  /* 0x00007610ff537816 */ /* 0x001fc40000000053 */
[----:B-1----:R-:W-:-:S04]  /*18840*/  PRMT R85, RZ, 0x7610, R85 ;  /* 0x00007610ff557816 */ /* 0x002fc80000000055 */
[----:B------:R0:W2:Y:S04]  /*18850*/  @!P1 LDG.E.U8 R83, desc[UR18][R46.64] ;  /* 0x000000122e539981 */ /* 0x0000a8000c1e1100 */
[----:B------:R1:W-:Y:S01]  /*18860*/  STS.U8 [R68+UR9+0x5180], R87 ;  /* 0x0051805744007988 */ /* 0x0003e20008000009 */
[----:B0-----:R-:W-:Y:S02]  /*18870*/  @!P1 IMAD.MOV.U32 R47, RZ, RZ, R71 ;  /* 0x000000ffff2f9224 */ /* 0x001fe400078e0047 */
[----:B------:R-:W-:Y:S01]  /*18880*/  @!P1 IMAD.MOV.U32 R46, RZ, RZ, R0 ;  /* 0x000000ffff2e9224 */ /* 0x000fe200078e0000 */
[----:B------:R-:W2:Y:S04]  /*18890*/  LDL.LU R71, [R1+0x36c] ;  /* 0x00036c0001477983 */ /* 0x000ea80000300800 */
[----:B------:R-:W2:Y:S01]  /*188a0*/  LDL.LU R0, [R1+0x370] ;  /* 0x0003700001007983 */ /* 0x000ea20000300800 */
[----:B-1----:R-:W-:-:S03]  /*188b0*/  PRMT R87, RZ, 0x7610, R87 ;  /* 0x00007610ff577816 */ /* 0x002fc60000000057 */
[----:B------:R0:W2:Y:S01]  /*188c0*/  @!P1 LDG.E.U8 R85, desc[UR18][R46.64] ;  /* 0x000000122e559981 */ /* 0x0000a2000c1e1100 */
[----:B------:R-:W-:Y:S01]  /*188d0*/  IMAD.MOV.U32 R90, RZ, RZ, R84 ;  /* 0x000000ffff5a7224 */ /* 0x000fe200078e0054 */
[----:B----4-:R-:W-:-:S05]  /*188e0*/  IADD3 R76, P2, PT, R4, R76, RZ ;  /* 0x0000004c044c7210 */ /* 0x010fca0007f5e0ff */
[----:B---3--:R-:W-:Y:S01]  /*188f0*/  IMAD.X R78, R88, 0x1, R78, P2 ;  /* 0x00000001584e7824 */ /* 0x008fe200010e064e */
[----:B------:R1:W-:Y:S01]  /*18900*/  STL [R1+0x2f0], R76 ;  /* 0x0002f04c01007387 */ /* 0x0003e20000100800 */
[----:B0-----:R-:W-:Y:S02]  /*18910*/  @!P1 IMAD.MOV.U32 R46, RZ, RZ, R76 ;  /* 0x000000ffff2e9224 */ /* 0x001fe400078e004c */
[----:B------:R-:W-:Y:S01]  /*18920*/  @!P1 IMAD.MOV.U32 R47, RZ, RZ, R78 ;  /* 0x000000ffff2f9224 */ /* 0x000fe200078e004e */
[----:B--2---:R-:W-:Y:S01]  /*18930*/  IADD3 R72, P2, PT, R4, R72, RZ ;  /* 0x0000004804487210 */ /* 0x004fe20007f5e0ff */
[----:B------:R-:W-:Y:S04]  /*18940*/  STL [R1+0x2ec], R78 ;  /* 0x0002ec4e01007387 */ /* 0x000fe80000100800 */
[----:B-1----:R-:W2:Y:S04]  /*18950*/  LDL.LU R76, [R1+0x3b0] ;  /* 0x0003b000014c7983 */ /* 0x002ea80000300800 */
[----:B------:R-:W3:Y:S04]  /*18960*/  LDL.LU R84, [R1+0x70] ;  /* 0x0000700001547983 */ /* 0x000ee80000300800 */
[----:B------:R-:W4:Y:S04]  /*18970*/  LDL.LU R86, [R1+0x50] ;  /* 0x0000500001567983 */ /* 0x000f280000300800 */
[----:B------:R0:W4:Y:S01]  /*18980*/  @!P1 LDG.E.U8 R87, desc[UR18][R46.64] ;  /* 0x000000122e579981 */ /* 0x000122000c1e1100 */
[----:B------:R-:W-:-:S03]  /*18990*/  IMAD.X R77, R88, 0x1, R77, P2 ;  /* 0x00000001584d7824 */ /* 0x000fc600010e064d */
[----:B------:R-:W-:Y:S04]  /*189a0*/  STL [R1+0x330], R72 ;  /* 0x0003304801007387 */ /* 0x000fe80000100800 */
[----:B------:R1:W-:Y:S01]  /*189b0*/  STL [R1+0x32c], R77 ;  /* 0x00032c4d01007387 */ /* 0x0003e20000100800 */
[----:B0-----:R-:W-:-:S03]  /*189c0*/  @!P1 IMAD.MOV.U32 R47, RZ, RZ, R77 ;  /* 0x000000ffff2f9224 */ /* 0x001fc600078e004d */
[----:B-1----:R-:W4:Y:S01]  /*189d0*/  LDL.LU R77, [R1+0x3ac] ;  /* 0x0003ac00014d7983 */ /* 0x002f220000300800 */
[----:B------:R-:W-:-:S03]  /*189e0*/  @!P1 IMAD.MOV.U32 R46, RZ, RZ, R72 ;  /* 0x000000ffff2e9224 */ /* 0x000fc600078e0048 */
[----:B------:R0:W-:Y:S04]  /*189f0*/  STS.U8 [R68+UR9+0x5580], R89 ;  /* 0x0055805944007988 */ /* 0x0001e80008000009 */
[----:B------:R1:W-:Y:S01]  /*18a00*/  STS.U8 [R68+UR9+0x5980], R91 ;  /* 0x0059805b44007988 */ /* 0x0003e20008000009 */
[----:B0-----:R-:W-:Y:S02]  /*18a10*/  PRMT R89, RZ, 0x7610, R89 ;  /* 0x00007610ff597816 */ /* 0x001fe40000000059 */
[----:B------:R-:W-:-:S04]  /*18a20*/  IADD3 R0, P2, PT, R4, R0, RZ ;  /* 0x0000000004007210 */ /* 0x000fc80007f5e0ff */
[----:B------:R0:W4:Y:S01]  /*18a30*/  @!P1 LDG.E.U8 R89, desc[UR18][R46.64] ;  /* 0x000000122e599981 */ /* 0x000122000c1e1100 */
[----:B------:R-:W-:Y:S01]  /*18a40*/  IMAD.X R71, R88, 0x1, R71, P2 ;  /* 0x0000000158477824 */ /* 0x000fe200010e0647 */
[----:B-1----:R-:W-:Y:S02]  /*18a50*/  PRMT R91, RZ, 0x7610, R91 ;  /* 0x00007610ff5b7816 */ /* 0x002fe4000000005b */
[----:B------:R-:W-:Y:S04]  /*18a60*/  STL [R1+0x370], R0 ;  /* 0x0003700001007387 */ /* 0x000fe80000100800 */
[----:B------:R1:W-:Y:S01]  /*18a70*/  STL [R1+0x36c], R71 ;  /* 0x00036c4701007387 */ /* 0x0003e20000100800 */
[----:B0-----:R-:W-:Y:S02]  /*18a80*/  @!P1 IMAD.MOV.U32 R46, RZ, RZ, R0 ;  /* 0x000000ffff2e9224 */ /* 0x001fe400078e0000 */
[----:B------:R-:W-:Y:S01]  /*18a90*/  @!P1 IMAD.MOV.U32 R47, RZ, RZ, R71 ;  /* 0x000000ffff2f9224 */ /* 0x000fe200078e0047 */
[----:B------:R-:W4:Y:S04]  /*18aa0*/  LDL.LU R72, [R1+0x6c8] ;  /* 0x0006c80001487983 */ /* 0x000f280000300800 */
[----:B------:R-:W4:Y:S04]  /*18ab0*/  LDL.LU R79, [R1+0x6b4] ;  /* 0x0006b400014f7983 */ /* 0x000f280000300800 */
[----:B-1----:R-:W4:Y:S04]  /*18ac0*/  LDL.LU R71, [R1+0x100] ;  /* 0x0001000001477983 */ /* 0x002f280000300800 */
[----:B------:R-:W4:Y:S04]  /*18ad0*/  LDL.LU R0, [R1+0xe4] ;  /* 0x0000e40001007983 */ /* 0x000f280000300800 */
[----:B------:R0:W-:Y:S04]  /*18ae0*/  STS.U8 [R68+UR9+0x5d80], R93 ;  /* 0x005d805d44007988 */ /* 0x0001e80008000009 */
[----:B------:R-:W4:Y:S04]  /*18af0*/  LDL.LU R78, [R1+0xc8] ;  /* 0x0000c800014e7983 */ /* 0x000f280000300800 */
[----:B------:R1:W4:Y:S01]  /*18b00*/  @!P1 LDG.E.U8 R91, desc[UR18][R46.64] ;  /* 0x000000122e5b9981 */ /* 0x000322000c1e1100 */
[----:B0-----:R-:W-:-:S03]  /*18b10*/  PRMT R93, RZ, 0x7610, R93 ;  /* 0x00007610ff5d7816 */ /* 0x001fc6000000005d */
[----:B------:R-:W4:Y:S04]  /*18b20*/  LDL.LU R92, [R1+0xac] ;  /* 0x0000ac00015c7983 */ /* 0x000f280000300800 */
[----:B------:R-:W-:Y:S01]  /*18b30*/  STS.U8 [R68+UR9+0x6180], R90 ;  /* 0x0061805a44007988 */ /* 0x000fe20008000009 */
[----:B--2---:R-:W-:-:S05]  /*18b40*/  IADD3 R76, P2, PT, R4, R76, RZ ;  /* 0x0000004c044c7210 */ /* 0x004fca0007f5e0ff */
[----:B-1----:R-:W-:Y:S01]  /*18b50*/  @!P1 IMAD.MOV.U32 R46, RZ, RZ, R76 ;  /* 0x000000ffff2e9224 */ /* 0x002fe200078e004c */
[----:B------:R0:W-:Y:S04]  /*18b60*/  STL [R1+0x3b0], R76 ;  /* 0x0003b04c01007387 */ /* 0x0001e80000100800 */
[----:B---3--:R-:W-:Y:S01]  /*18b70*/  STS.U8 [R68+UR9+0x6580], R84 ;  /* 0x0065805444007988 */ /* 0x008fe20008000009 */
[----:B----4-:R-:W-:-:S04]  /*18b80*/  IMAD.X R77, R88, 0x1, R77, P2 ;  /* 0x00000001584d7824 */ /* 0x010fc800010e064d */
[----:B------:R-:W-:Y:S01]  /*18b90*/  @!P1 IMAD.MOV.U32 R47, RZ, RZ, R77 ;  /* 0x000000ffff2f9224 */ /* 0x000fe200078e004d */
[----:B------:R1:W-:Y:S04]  /*18ba0*/  STL [R1+0x3ac], R77 ;  /* 0x0003ac4d01007387 */ /* 0x0003e80000100800 */
[----:B0-----:R-:W2:Y:S04]  /*18bb0*/  LDL.LU R76, [R1+0x6c] ;  /* 0x00006c00014c7983 */ /* 0x001ea80000300800 */
[----:B------:R0:W3:Y:S04]  /*18bc0*/  @!P1 LDG.E.U8 R93, desc[UR18][R46.64] ;  /* 0x000000122e5d9981 */ /* 0x0000e8000c1e1100 */
[----:B-1----:R-:W4:Y:S04]  /*18bd0*/  LDL.LU R77, [R1+0x4c] ;  /* 0x00004c00014d7983 */ /* 0x002f280000300800 */
[----:B------:R-:W2:Y:S04]  /*18be0*/  LDL.LU R88, [R1+0x28] ;  /* 0x0000280001587983 */ /* 0x000ea80000300800 */
[----:B------:R-:W2:Y:S04]  /*18bf0*/  LDL.LU R46, [R1+0x11c] ;  /* 0x00011c00012e7983 */ /* 0x000ea80000300800 */
[----:B------:R-:W2:Y:S04]  /*18c00*/  LDL.LU R47, [R1+0x8c] ;  /* 0x00008c00012f7983 */ /* 0x000ea80000300800 */
[----:B------:R-:W2:Y:S04]  /*18c10*/  LDL.LU R90, [R1+0x4] ;  /* 0x00000400015a7983 */ /* 0x000ea80000300800 */
[----:B------:R-:W2:Y:S04]  /*18c20*/  LDL.LU R84, [R1+0x84c] ;  /* 0x00084c0001547983 */ /* 0x000ea80000300800 */
[----:B------:R-:W-:Y:S04]  /*18c30*/  STS.U8 [R68+UR9+0x6980], R86 ;  /* 0x0069805644007988 */ /* 0x000fe80008000009 */
[----:B--2---:R-:W-:Y:S04]  /*18c40*/  STS.U8 [R68+UR9+0x6d80], R84 ;  /* 0x006d805444007988 */ /* 0x004fe80008000009 */
[----:B------:R-:W-:Y:S04]  /*18c50*/  STS.U8 [R68+UR9+0x7180], R82 ;  /* 0x0071805244007988 */ /* 0x000fe80008000009 */
[----:B------:R-:W-:Y:S04]  /*18c60*/  STS.U8 [R68+UR9+0x7580], R80 ;  /* 0x0075805044007988 */ /* 0x000fe80008000009 */
[----:B------:R1:W-:Y:S02]  /*18c70*/  STS.U8 [R68+UR9+0x7980], R75 ;  /* 0x0079804b44007988 */ /* 0x0003e40008000009 */
[----:B-1----:R-:W-:-:S02]  /*18c80*/  LOP3.LUT R75, R2, 0x30, RZ, 0x3c, !PT ;  /* 0x00000030024b7812 */ /* 0x002fc400078e3cff */
[----:B------:R-:W2:Y:S04]  /*18c90*/  LDL.LU R68, [R1+0x6c4] ;  /* 0x0006c40001447983 */ /* 0x000ea80000300800 */
[----:B------:R-:W2:Y:S04]  /*18ca0*/  LDL.LU R86, [R1+0x6b0] ;  /* 0x0006b00001567983 */ /* 0x000ea80000300800 */
[----:B------:R-:W2:Y:S04]  /*18cb0*/  LDL.LU R82, [R1+0x69c] ;  /* 0x00069c0001527983 */ /* 0x000ea80000300800 */
[----:B------:R-:W2:Y:S04]  /*18cc0*/  LDL.LU R84, [R1+0x118] ;  /* 0x0001180001547983 */ /* 0x000ea80000300800 */
[----:B------:R1:W-:Y:S04]  /*18cd0*/  STS.U8 [R75+UR9+0x7d80], R66 ;  /* 0x007d80424b007988 */ /* 0x0003e80008000009 */
[----:B-1----:R-:W2:Y:S01]  /*18ce0*/  LDL.LU R66, [R1+0x6a0] ;  /* 0x0006a00001427983 */ /* 0x002ea20000300800 */
[----:B------:R-:W-:-:S05]  /*18cf0*/  LOP3.LUT R80, R2, 0x40, RZ, 0x3c, !PT ;  /* 0x0000004002507812 */ /* 0x000fca00078e3cff */
[----:B------:R1:W-:Y:S04]  /*18d00*/  STS.U8 [R80+UR9+0x4200], R72 ;  /* 0x0042004850007988 */ /* 0x0003e80008000009 */
[----:B------:R0:W-:Y:S04]  /*18d10*/  STS.U8 [R80+UR9+0x4600], R79 ;  /* 0x0046004f50007988 */ /* 0x0001e80008000009 */
[----:B-1----:R-:W3:Y:S04]  /*18d20*/  LDL.LU R72, [R1+0x848] ;  /* 0x0008480001487983 */ /* 0x002ee80000300800 */
[----:B0-----:R-:W3:Y:S04]  /*18d30*/  LDL.LU R79, [R1+0x844] ;  /* 0x00084400014f7983 */ /* 0x001ee80000300800 */
[----:B--2---:R-:W-:Y:S04]  /*18d40*/  STS.U8 [R80+UR9+0x4a00], R66 ;  /* 0x004a004250007988 */ /* 0x004fe80008000009 */
[----:B------:R-:W-:Y:S04]  /*18d50*/  STS.U8 [R80+UR9+0x4e00], R46 ;  /* 0x004e002e50007988 */ /* 0x000fe80008000009 */
[----:B------:R0:W-:Y:S04]  /*18d60*/  STS.U8 [R80+UR9+0x5200], R71 ;  /* 0x0052004750007988 */ /* 0x0001e80008000009 */
[----:B------:R1:W-:Y:S04]  /*18d70*/  STS.U8 [R80+UR9+0x5600], R0 ;  /* 0x0056000050007988 */ /* 0x0003e80008000009 */
[----:B------:R2:W-:Y:S04]  /*18d80*/  STS.U8 [R80+UR9+0x5a00], R78 ;  /* 0x005a004e50007988 */ /* 0x0005e80008000009 */
[----:B0-----:R-:W3:Y:S04]  /*18d90*/  LDL.LU R71, [R1+0xfc] ;  /* 0x0000fc0001477983 */ /* 0x001ee80000300800 */
[----:B-1----:R-:W3:Y:S04]  /*18da0*/  LDL.LU R0, [R1+0xe0] ;  /* 0x0000e00001007983 */ /* 0x002ee80000300800 */
[----:B------:R0:W-:Y:S04]  /*18db0*/  STS.U8 [R80+UR9+0x5e00], R92 ;  /* 0x005e005c50007988 */ /* 0x0001e80008000009 */
[----:B--2---:R-:W2:Y:S04]  /*18dc0*/  LDL.LU R78, [R1+0xc4] ;  /* 0x0000c400014e7983 */ /* 0x004ea80000300800 */
[----:B0-----:R-:W2:Y:S04]  /*18dd0*/  LDL.LU R92, [R1+0xa8] ;  /* 0x0000a800015c7983 */ /* 0x001ea80000300800 */
[----:B------:R0:W-:Y:S04]  /*18de0*/  STS.U8 [R80+UR9+0x6200], R47 ;  /* 0x0062002f50007988 */ /* 0x0001e80008000009 */
[----:B------:R-:W-:Y:S04]  /*18df0*/  STS.U8 [R80+UR9+0x6600], R76 ;  /* 0x0066004c50007988 */ /* 0x000fe80008000009 */
[----:B----4-:R-:W-:Y:S04]  /*18e00*/  STS.U8 [R80+UR9+0x6a00], R77 ;  /* 0x006a004d50007988 */ /* 0x010fe80008000009 */
[----:B------:R-:W-:Y:S04]  /*18e10*/  STS.U8 [R80+UR9+0x6e00], R88 ;  /* 0x006e005850007988 */ /* 0x000fe80008000009 */
[----:B------:R-:W-:Y:S04]  /*18e20*/  STS.U8 [R80+UR9+0x7200], R90 ;  /* 0x0072005a50007988 */ /* 0x000fe80008000009 */
[----:B0-----:R-:W4:Y:S04]  /*18e30*/  LDL.LU R47, [R1+0x20] ;  /* 0x00002000012f7983 */ /* 0x001f280000300800 */
[----:B---3--:R0:W-:Y:S04]  /*18e40*/  STS.U8 [R80+UR9+0x7600], R79 ;  /* 0x0076004f50007988 */ /* 0x0081e80008000009 */
[----:B------:R1:W-:Y:S04]  /*18e50*/  STS.U8 [R80+UR9+0x7a00], R72 ;  /* 0x007a004850007988 */ /* 0x0003e80008000009 */
[----:B------:R3:W-:Y:S04]  /*18e60*/  STS.U8 [R80+UR9+0x7e00], R64 ;  /* 0x007e004050007988 */ /* 0x0007e80008000009 */
[----:B0-----:R-:W4:Y:S04]  /*18e70*/  LDL.LU R79, [R1+0x68] ;  /* 0x00006800014f7983 */ /* 0x001f280000300800 */
[----:B-1----:R-:W4:Y:S04]  /*18e80*/  LDL.LU R72, [R1+0x44] ;  /* 0x0000440001487983 */ /* 0x002f280000300800 */
[----:B---3--:R-:W3:Y:S01]  /*18e90*/  LDL.LU R64, [R1+0x84] ;  /* 0x0000840001407983 */ /* 0x008ee20000300800 */
[----:B------:R-:W-:-:S03]  /*18ea0*/  LOP3.LUT R66, R2, 0x50, RZ, 0x3c, !PT ;  /* 0x0000005002427812 */ /* 0x000fc600078e3cff */
[----:B------:R-:W4:Y:S04]  /*18eb0*/  LDL.LU R2, [R1+0x6c0] ;  /* 0x0006c00001027983 */ /* 0x000f280000300800 */
[----:B------:R-:W4:Y:S04]  /*18ec0*/  LDL.LU R76, [R1+0x6ac] ;  /* 0x0006ac00014c7983 */ /* 0x000f280000300800 */
[----:B------:R-:W4:Y:S04]  /*18ed0*/  LDL.LU R77, [R1+0x698] ;  /* 0x00069800014d7983 */ /* 0x000f280000300800 */
[----:B------:R-:W4:Y:S04]  /*18ee0*/  LDL.LU R88, [R1+0x114] ;  /* 0x0001140001587983 */ /* 0x000f280000300800 */
[----:B------:R0:W-:Y:S04]  /*18ef0*/  STS.U8 [R66+UR9+0x4280], R68 ;  /* 0x0042804442007988 */ /* 0x0001e80008000009 */
[----:B------:R-:W4:Y:S04]  /*18f00*/  LDL.LU R90, [R1+0xf8] ;  /* 0x0000f800015a7983 */ /* 0x000f280000300800 */
[----:B------:R1:W-:Y:S04]  /*18f10*/  STS.U8 [R66+UR9+0x4680], R86 ;  /* 0x0046805642007988 */ /* 0x0003e80008000009 */
[----:B0-----:R-:W4:Y:S04]  /*18f20*/  LDL.LU R68, [R1+0xdc] ;  /* 0x0000dc0001447983 */ /* 0x001f280000300800 */
[----:B------:R0:W-:Y:S04]  /*18f30*/  STS.U8 [R66+UR9+0x4a80], R82 ;  /* 0x004a805242007988 */ /* 0x0001e80008000009 */
[----:B-1----:R-:W4:Y:S04]  /*18f40*/  LDL.LU R86, [R1+0xc0] ;  /* 0x0000c00001567983 */ /* 0x002f280000300800 */
[----:B------:R1:W-:Y:S04]  /*18f50*/  STS.U8 [R66+UR9+0x4e80], R84 ;  /* 0x004e805442007988 */ /* 0x0003e80008000009 */
[----:B0-----:R-:W4:Y:S04]  /*18f60*/  LDL.LU R82, [R1+0xa4] ;  /* 0x0000a40001527983 */ /* 0x001f280000300800 */
[----:B-1----:R-:W4:Y:S04]  /*18f70*/  LDL.LU R84, [R1+0x80] ;  /* 0x0000800001547983 */ /* 0x002f280000300800 */
[----:B------:R-:W4:Y:S04]  /*18f80*/  LDL.LU R46, [R1+0x5c] ;  /* 0x00005c00012e7983 */ /* 0x000f280000300800 */
[----:B------:R0:W-:Y:S04]  /*18f90*/  STS.U8 [R66+UR9+0x5280], R71 ;  /* 0x0052804742007988 */ /* 0x0001e80008000009 */
[----:B------:R1:W-:Y:S04]  /*18fa0*/  STS.U8 [R66+UR9+0x5680], R0 ;  /* 0x0056800042007988 */ /* 0x0003e80008000009 */
[----:B0-----:R-:W4:Y:S04]  /*18fb0*/  LDL.LU R71, [R1+0x840] ;  /* 0x0008400001477983 */ /* 0x001f280000300800 */
[----:B-1----:R0:W5:Y:S04]  /*18fc0*/  LDL.LU R0, [R1+0x83c] ;  /* 0x00083c0001007983 */ /* 0x0021680000300800 */
[----:B--2---:R1:W-:Y:S04]  /*18fd0*/  STS.U8 [R66+UR9+0x5a80], R78 ;  /* 0x005a804e42007988 */ /* 0x0043e80008000009 */
[----:B------:R2:W-:Y:S04]  /*18fe0*/  STS.U8 [R66+UR9+0x5e80], R92 ;  /* 0x005e805c42007988 */ /* 0x0005e80008000009 */
[----:B-1----:R-:W4:Y:S04]  /*18ff0*/  LDL.LU R78, [R1+0x838] ;  /* 0x00083800014e7983 */ /* 0x002f280000300800 */
[----:B--2---:R-:W2:Y:S04]  /*19000*/  LDL.LU R92, [R1+0x834] ;  /* 0x00083400015c7983 */ /* 0x004ea80000300800 */
[----:B---3--:R1:W-:Y:S04]  /*19010*/  STS.U8 [R66+UR9+0x6280], R64 ;  /* 0x0062804042007988 */ /* 0x0083e80008000009 */
[----:B----4-:R3:W-:Y:S04]  /*19020*/  STS.U8 [R66+UR9+0x6680], R79 ;  /* 0x0066804f42007988 */ /* 0x0107e80008000009 */
[----:B-1----:R-:W4:Y:S01]  /*19030*/  LDL.LU R64, [R1+0xbc] ;  /* 0x0000bc0001407983 */ /* 0x002f220000300800 */
[----:B---3--:R-:W1:Y:S03]  /*19040*/  S2R R79, SR_TID.X ;  /* 0x00000000004f7919 */ /* 0x008e660000002100 */
[----:B------:R3:W-:Y:S04]  /*19050*/  STS.U8 [R66+UR9+0x6a80], R72 ;  /* 0x006a804842007988 */ /* 0x0007e80008000009 */
[----:B------:R0:W-:Y:S04]  /*19060*/  STS.U8 [R66+UR9+0x6e80], R47 ;  /* 0x006e802f42007988 */ /* 0x0001e80008000009 */
[----:B---3--:R-:W3:Y:S01]  /*19070*/  LDL.LU R72, [R1+0x9c] ;  /* 0x00009c0001487983 */ /* 0x008ee20000300800 */
[----:B-1----:R-:W-:-:S04]  /*19080*/  LOP3.LUT R79, R79, 0x7f, RZ, 0xc0, !PT ;  /* 0x0000007f4f4f7812 */ /* 0x002fc800078ec0ff */
[C---:B0-----:R-:W-:Y:S01]  /*19090*/  LOP3.LUT R47, R79.reuse, 0x60, RZ, 0x3c, !PT ;  /* 0x000000604f2f7812 */ /* 0x041fe200078e3cff */
[----:B--2---:R0:W-:Y:S04]  /*190a0*/  STS.U8 [R66+UR9+0x7280], R92 ;  /* 0x0072805c42007988 */ /* 0x0041e80008000009 */
[----:B------:R1:W-:Y:S04]  /*190b0*/  STS.U8 [R66+UR9+0x7680], R78 ;  /* 0x0076804e42007988 */ /* 0x0003e80008000009 */
[----:B------:R2:W-:Y:S04]  /*190c0*/  STS.U8 [R66+UR9+0x7a80], R71 ;  /* 0x007a804742007988 */ /* 0x0005e80008000009 */
[----:B0-----:R-:W3:Y:S04]  /*190d0*/  LDL.LU R92, [R1+0xd8] ;  /* 0x0000d800015c7983 */ /* 0x001ee80000300800 */
[----:B-1----:R-:W3:Y:S04]  /*190e0*/  LDL.LU R78, [R1+0xf4] ;  /* 0x0000f400014e7983 */ /* 0x002ee80000300800 */
[----:B--2---:R-:W2:Y:S04]  /*190f0*/  LDL.LU R71, [R1+0x110] ;  /* 0x0001100001477983 */ /* 0x004ea80000300800 */
[----:B------:R0:W-:Y:S04]  /*19100*/  STS.U8 [R66+UR9+0x7e80], R63 ;  /* 0x007e803f42007988 */ /* 0x0001e80008000009 */
[----:B------:R1:W-:Y:S04]  /*19110*/  STS.U8 [R47+UR9+0x4300], R2 ;  /* 0x004300022f007988 */ /* 0x0003e80008000009 */
[----:B------:R4:W-:Y:S04]  /*19120*/  STS.U8 [R47+UR9+0x4700], R76 ;  /* 0x0047004c2f007988 */ /* 0x0009e80008000009 */
[----:B0-----:R-:W2:Y:S04]  /*19130*/  LDL.LU R63, [R1+0x694] ;  /* 0x00069400013f7983 */ /* 0x001ea80000300800 */
[----:B-1----:R0:W5:Y:S04]  /*19140*/  LDL.LU R2, [R1+0x830] ;  /* 0x0008300001027983 */ /* 0x0021680000300800 */
[----:B----4-:R-:W4:Y:S04]  /*19150*/  LDL.LU R76, [R1+0x82c] ;  /* 0x00082c00014c7983 */ /* 0x010f280000300800 */
[----:B------:R1:W-:Y:S04]  /*19160*/  STS.U8 [R47+UR9+0x4b00], R77 ;  /* 0x004b004d2f007988 */ /* 0x0003e80008000009 */
[----:B------:R0:W-:Y:S04]  /*19170*/  STS.U8 [R47+UR9+0x4f00], R88 ;  /* 0x004f00582f007988 */ /* 0x0001e80008000009 */
[----:B------:R0:W-:Y:S04]  /*19180*/  STS.U8 [R47+UR9+0x5300], R90 ;  /* 0x0053005a2f007988 */ /* 0x0001e80008000009 */
[----:B-1----:R-:W2:Y:S04]  /*19190*/  LDL.LU R77, [R1+0x828] ;  /* 0x00082800014d7983 */ /* 0x002ea80000300800 */
[----:B0-----:R-:W2:Y:S04]  /*191a0*/  LDL.LU R88, [R1+0x824] ;  /* 0x0008240001587983 */ /* 0x001ea80000300800 */
[----:B------:R-:W2:Y:S04]  /*191b0*/  LDL.LU R90, [R1+0x820] ;  /* 0x00082000015a7983 */ /* 0x000ea80000300800 */
[----:B------:R0:W-:Y:S04]  /*191c0*/  STS.U8 [R47+UR9+0x5700], R68 ;  /* 0x005700442f007988 */ /* 0x0001e80008000009 */
[----:B------:R1:W-:Y:S04]  /*191d0*/  STS.U8 [R47+UR9+0x5b00], R86 ;  /* 0x005b00562f007988 */ /* 0x0003e80008000009 */
[----:B------:R1:W-:Y:S04]  /*191e0*/  STS.U8 [R47+UR9+0x5f00], R82 ;  /* 0x005f00522f007988 */ /* 0x0003e80008000009 */
[----:B0-----:R-:W2:Y:S04]  /*191f0*/  LDL.LU R68, [R1+0x81c] ;  /* 0x00081c0001447983 */ /* 0x001ea80000300800 */
[----:B-1----:R-:W2:Y:S04]  /*19200*/  LDL.LU R86, [R1+0x818] ;  /* 0x0008180001567983 */ /* 0x002ea80000300800 */
[----:B------:R-:W2:Y:S04]  /*19210*/  LDL.LU R82, [R1+0x814] ;  /* 0x0008140001527983 */ /* 0x000ea80000300800 */
[----:B------:R0:W-:Y:S04]  /*19220*/  STS.U8 [R47+UR9+0x6300], R84 ;  /* 0x006300542f007988 */ /* 0x0001e80008000009 */
[----:B0-----:R-:W2:Y:S04]  /*19230*/  LDL.LU R84, [R1+0x810] ;  /* 0x0008100001547983 */ /* 0x001ea80000300800 */
[----:B------:R-:W-:Y:S04]  /*19240*/  STS.U8 [R47+UR9+0x6700], R46 ;  /* 0x0067002e2f007988 */ /* 0x000fe80008000009 */
[----:B--2---:R0:W-:Y:S04]  /*19250*/  STS.U8 [R47+UR9+0x6b00], R84 ;  /* 0x006b00542f007988 */ /* 0x0041e80008000009 */
[----:B------:R1:W-:Y:S04]  /*19260*/  STS.U8 [R47+UR9+0x6f00], R86 ;  /* 0x006f00562f007988 */ /* 0x0003e80008000009 */
[----:B------:R2:W-:Y:S04]  /*19270*/  STS.U8 [R47+UR9+0x7300], R90 ;  /* 0x0073005a2f007988 */ /* 0x0005e80008000009 */
[----:B0-----:R-:W3:Y:S04]  /*19280*/  LDL.LU R84, [R1+0x80c] ;  /* 0x00080c0001547983 */ /* 0x001ee80000300800 */
[----:B-1----:R-:W3:Y:S04]  /*19290*/  LDL.LU R86, [R1+0x808] ;  /* 0x0008080001567983 */ /* 0x002ee80000300800 */
[----:B--2---:R-:W2:Y:S04]  /*192a0*/  LDL.LU R90, [R1+0x6a4] ;  /* 0x0006a400015a7983 */ /* 0x004ea80000300800 */
[----:B------:R0:W-:Y:S04]  /*192b0*/  STS.U8 [R47+UR9+0x7700], R77 ;  /* 0x0077004d2f007988 */ /* 0x0001e80008000009 */
[----:B0-----:R-:W2:Y:S01]  /*192c0*/  LDL.LU R77, [R1+0x6bc] ;  /* 0x0006bc00014d7983 */ /* 0x001ea20000300800 */
[----:B------:R-:W-:-:S03]  /*192d0*/  LOP3.LUT R46, R79, 0x70, RZ, 0x3c, !PT ;  /* 0x000000704f2e7812 */ /* 0x000fc600078e3cff */
[----:B------:R-:W-:Y:S04]  /*192e0*/  STS.U8 [R47+UR9+0x7b00], R69 ;  /* 0x007b00452f007988 */ /* 0x000fe80008000009 */
[----:B------:R-:W-:Y:S04]  /*192f0*/  STS.U8 [R47+UR9+0x7f00], R61 ;  /* 0x007f003d2f007988 */ /* 0x000fe80008000009 */
[----:B--2---:R-:W-:Y:S04]  /*19300*/  STS.U8 [R46+UR9+0x4380], R77 ;  /* 0x0043804d2e007988 */ /* 0x004fe80008000009 */
[----:B------:R-:W-:Y:S04]  /*19310*/  STS.U8 [R46+UR9+0x4780], R90 ;  /* 0x0047805a2e007988 */ /* 0x000fe80008000009 */
[----:B------:R-:W-:Y:S04]  /*19320*/  STS.U8 [R46+UR9+0x4b80], R63 ;  /* 0x004b803f2e007988 */ /* 0x000fe80008000009 */
[----:B------:R-:W-:Y:S04]  /*19330*/  STS.U8 [R46+UR9+0x4f80], R71 ;  /* 0x004f80472e007988 */ /* 0x000fe80008000009 */
[----:B---3--:R-:W-:Y:S04]  /*19340*/  STS.U8 [R46+UR9+0x5380], R78 ;  /* 0x0053804e2e007988 */ /* 0x008fe80008000009 */
[----:B------:R-:W-:Y:S04]  /*19350*/  STS.U8 [R46+UR9+0x5780], R92 ;  /* 0x0057805c2e007988 */ /* 0x000fe80008000009 */
[----:B------:R-:W-:Y:S04]  /*19360*/  STS.U8 [R46+UR9+0x5b80], R64 ;  /* 0x005b80402e007988 */ /* 0x000fe80008000009 */
[----:B------:R-:W-:Y:S04]  /*19370*/  STS.U8 [R46+UR9+0x5f80], R72 ;  /* 0x005f80482e007988 */ /* 0x000fe80008000009 */
[----:B------:R0:W-:Y:S04]  /*19380*/  STS.U8 [R46+UR9+0x6380], R86 ;  /* 0x006380562e007988 */ /* 0x0001e80008000009 */
[----:B------:R1:W-:Y:S04]  /*19390*/  STS.U8 [R46+UR9+0x6780], R84 ;  /* 0x006780542e007988 */ /* 0x0003e80008000009 */
[----:B------:R2:W-:Y:S04]  /*193a0*/  STS.U8 [R46+UR9+0x6b80], R82 ;  /* 0x006b80522e007988 */ /* 0x0005e80008000009 */
[----:B0-----:R0:W5:Y:S04]  /*193b0*/  LDL.LU R86, [R1+0x804] ;  /* 0x0008040001567983 */ /* 0x0011680000300800 */
[----:B-1----:R0:W5:Y:S04]  /*193c0*/  LDL.LU R84, [R1+0x800] ;  /* 0x0008000001547983 */ /* 0x0021680000300800 */
[----:B--2---:R0:W5:Y:S04]  /*193d0*/  LDL.LU R82, [R1+0x7fc] ;  /* 0x0007fc0001527983 */ /* 0x0041680000300800 */
[----:B------:R1:W-:Y:S04]  /*193e0*/  STS.U8 [R46+UR9+0x6f80], R68 ;  /* 0x006f80442e007988 */ /* 0x0003e80008000009 */
[----:B-1----:R0:W5:Y:S04]  /*193f0*/  LDL.LU R68, [R1+0x7f8] ;  /* 0x0007f80001447983 */ /* 0x0021680000300800 */
[----:B------:R-:W-:Y:S04]  /*19400*/  STS.U8 [R46+UR9+0x7380], R88 ;  /* 0x007380582e007988 */ /* 0x000fe80008000009 */
[----:B----4-:R-:W-:Y:S04]  /*19410*/  STS.U8 [R46+UR9+0x7780], R76 ;  /* 0x0077804c2e007988 */ /* 0x010fe80008000009 */
[----:B------:R-:W-:Y:S04]  /*19420*/  STS.U8 [R46+UR9+0x7b80], R67 ;  /* 0x007b80432e007988 */ /* 0x000fe80008000009 */
[----:B------:R-:W-:Y:S01]  /*19430*/  STS.U8 [R46+UR9+0x7f80], R60 ;  /* 0x007f803c2e007988 */ /* 0x000fe20008000009 */
[----:B------:R-:W-:-:S03]  /*19440*/  LOP3.LUT R72, R79, 0x10, RZ, 0x3c, !PT ;  /* 0x000000104f487812 */ /* 0x000fc600078e3cff */
        /* <DEDUP_REMOVED lines=8> */
[----:B------:R0:W-:Y:S04]  /*194d0*/  STS.U8 [R72+UR9+0xa080], R14 ;  /* 0x00a0800e48007988 */ /* 0x0001e80008000009 */
[----:B------:R0:W-:Y:S01]  /*194e0*/  STS.U8 [R72+UR9+0xa480], R15 ;  /* 0x00a4800f48007988 */ /* 0x0001e20008000009 */
[----:B-1----:R-:W-:-:S03]  /*194f0*/  LOP3.LUT R79, R79, 0x20, RZ, 0x3c, !PT ;  /* 0x000000204f4f7812 */ /* 0x002fc600078e3cff */
[----:B------:R0:W-:Y:S04]  /*19500*/  STS.U8 [R72+UR9+0xa880], R16 ;  /* 0x00a8801048007988 */ /* 0x0001e80008000009 */
        /* <DEDUP_REMOVED lines=52> */
[----:B------:R0:W-:Y:S01]  /*19850*/  STS.U8 [R46+UR9+0xbb80], R93 ;  /* 0x00bb805d2e007988 */ /* 0x0001e20008000009 */
[----:B------:R1:W-:Y:S06]  /*19860*/  MEMBAR.ALL.CTA ;  /* 0x0000000000007992 */ /* 0x0003ec0000008000 */
[----:B-1----:R-:W1:Y:S01]  /*19870*/  FENCE.VIEW.ASYNC.S ;  /* 0x00000000000073c6 */ /* 0x002e620000000000 */
[----:B------:R-:W-:Y:S01]  /*19880*/  ULEA UR6, UR11, UR9, 0x3 ;  /* 0x000000090b067291 */ /* 0x000fe2000f8e18ff */
[----:B------:R-:W-:-:S03]  /*19890*/  UMOV UR4, UR5 ;  /* 0x0000000500047c82 */ /* 0x000fc60008000000 */
[----:B------:R-:W-:Y:S01]  /*198a0*/  UIADD3 UR6, UPT, UPT, UR6, 0xc000, URZ ;  /* 0x0000c00006067890 */ /* 0x000fe2000fffe0ff */
[----:B-1----:R-:W-:Y:S06]  /*198b0*/  BAR.SYNC.DEFER_BLOCKING 0x0 ;  /* 0x0000000000007b1d */ /* 0x002fec0000010000 */
[----:B0-----:R-:W-:Y:S05]  /*198c0*/  @P0 BRA `(.L_x_9) ;  /* 0x0000000000480947 */ /* 0x001fea0003800000 */
[----:B------:R-:W-:Y:S01]  /*198d0*/  UMOV UR13, 0x40004040 ;  /* 0x40004040000d7882 */ /* 0x000fe20000000000 */
[----:B------:R-:W-:Y:S01]  /*198e0*/  UMOV UR15, 0x40004040 ;  /* 0x40004040000f7882 */ /* 0x000fe20000000000 */
[----:B------:R-:W-:Y:S01]  /*198f0*/  UMOV UR16, 0x0 ;  /* 0x0000000000107882 */ /* 0x000fe20000000000 */
[----:B------:R-:W-:Y:S01]  /*19900*/  UMOV UR17, 0x8108490 ;  /* 0x0810849000117882 */ /* 0x000fe20000000000 */
[----:B------:R-:W-:Y:S01]  /*19910*/  UMOV UR32, 0x0 ;  /* 0x0000000000207882 */ /* 0x000fe20000000000 */
[----:B------:R-:W-:Y:S01]  /*19920*/  UMOV UR33, 0x8108490 ;  /* 0x0810849000217882 */ /* 0x000fe20000000000 */
[----:B------:R-:W-:Y:S01]  /*19930*/  UMOV UR34, 0x0 ;  /* 0x0000000000227882 */ /* 0x000fe20000000000 */
[----:B------:R-:W-:Y:S01]  /*19940*/  UMOV UR35, 0x8108490 ;  /* 0x0810849000237882 */ /* 0x000fe20000000000 */
[----:B------:R-:W-:Y:S01]  /*19950*/  UMOV UR7, URZ ;  /* 0x000000ff00077c82 */ /* 0x000fe20008000000 */
[----:B------:R0:W-:Y:S01]  /*19960*/  UTCQMMA gdesc[UR12], gdesc[UR14], tmem[UR8], tmem[UR16], idesc[UR17], UPT ;  /* 0x00ff100e0c0075ea */ /* 0x0001e2000b800308 */
        /* <DEDUP_REMOVED lines=8> */
.L_x_9:
[----:B------:R-:W2:Y:S04]  /*199f0*/  LDL R7, [R1+0x6f4] ;  /* 0x0006f40001077983 */ /* 0x000ea80000100800 */
[----:B------:R-:W2:Y:S01]  /*19a00*/  LDL.LU R6, [R1+0x6b8] ;  /* 0x0006b80001067983 */ /* 0x000ea20000300800 */
[----:B------:R-:W-:-:S04]  /*19a10*/  UIADD3 UR11, UPT, UPT, UR11, 0x1, URZ ;  /* 0x000000010b0b7890 */ /* 0x000fc8000fffe0ff */
[----:B------:R-:W-:-:S04]  /*19a20*/  UISETP.GT.AND UP1, UPT, UR11, 0x1, UPT ;  /* 0x000000010b00788c */ /* 0x000fc8000bf24270 */
[----:B0-----:R-:W-:Y:S02]  /*19a30*/  USEL UR5, URZ, 0x1, !UP1 ;  /* 0x00000001ff057887 */ /* 0x001fe4000c800000 */
[----:B------:R-:W-:Y:S02]  /*19a40*/  USEL UR11, UR11, URZ, !UP1 ;  /* 0x000000ff0b0b7287 */ /* 0x000fe4000c800000 */
[----:B------:R-:W-:Y:S01]  /*19a50*/  ULOP3.LUT UR5, UR4, UR5, URZ, 0x3c, !UPT ;  /* 0x0000000504057292 */ /* 0x000fe2000f8e3cff */
[----:B--2---:R-:W-:Y:S02]  /*19a60*/  ISETP.NE.U32.AND P1, PT, R6, R7, PT ;  /* 0x000000070600720c */ /* 0x004fe40003f25070 */
[----:B------:R-:W2:Y:S01]  /*19a70*/  LDL.LU R7, [R1+0x6cc] ;  /* 0x0006cc0001077983 */ /* 0x000ea20000300800 */
[----:B------:R-:W-:-:S03]  /*19a80*/  IMAD.U32 R6, RZ, RZ, UR4 ;  /* 0x00000004ff067e24 */ /* 0x000fc6000f8e00ff */
[----:B--2---:R1:W-:Y:S07]  /*19a90*/  STL [R1+0x6b8], R7 ;  /* 0x0006b80701007387 */ /* 0x0043ee0000100800 */
[----:B------:R-:W-:Y:S05]  /*19aa0*/  @P1 BRA `(.L_x_10) ;  /* 0xffffff5c00a81947 */ /* 0x000fea000383ffff */
.L_x_7:
[----:B-1----:R-:W1:Y:S01]  /*19ab0*/  LDC R7, c[0x0][0x3a0] ;  /* 0x0000e800ff077b82 */ /* 0x002e620000000800 */
[----:B------:R-:W2:Y:S01]  /*19ac0*/  LDCU UR7, c[0x0][0x3b8] ;  /* 0x00007700ff0777ac */ /* 0x000ea20008000800 */
[----:B------:R-:W3:Y:S01]  /*19ad0*/  LDCU UR5, c[0x0][0x3b4] ;  /* 0x00007680ff0577ac */ /* 0x000ee20008000800 */
[----:B------:R-:W4:Y:S01]  /*19ae0*/  LDCU.128 UR12, c[0x0][0x390] ;  /* 0x00007200ff0c77ac */ /* 0x000f220008000c00 */
[----:B--2--5:R-:W-:Y:S02]  /*19af0*/  IMAD R69, R68, UR7, RZ ;  /* 0x0000000744457c24 */ /* 0x024fe4000f8e02ff */
[----:B-1----:R-:W-:-:S05]  /*19b00*/  VIADD R7, R7, 0x7f ;  /* 0x0000007f07077836 */ /* 0x002fca0000000000 */
[----:B------:R-:W-:-:S13]  /*19b10*/  ISETP.GE.AND P0, PT, R7, 0x80, PT ;  /* 0x000000800700780c */ /* 0x000fda0003f06270 */
[----:B---34-:R-:W-:Y:S05]  /*19b20*/  @!P0 BRA `(.L_x_11) ;  /* 0x0000000000108947 */ /* 0x018fea0003800000 */
[----:B------:R-:W-:-:S06]  /*19b30*/  USHF.L.U32 UR4, UR4, 0x1f, URZ ;  /* 0x0000001f04047899 */ /* 0x000fcc00080006ff */
[----:B------:R-:W-:-:S04]  /*19b40*/  IMAD.U32 R0, RZ, RZ, UR4 ;  /* 0x00000004ff007e24 */ /* 0x000fc8000f8e00ff */
[----:B------:R-:W1:Y:S02]  /*19b50*/  SYNCS.PHASECHK.TRANS64.TRYWAIT P0, [UR6], R0 ;  /* 0x00000000ff0075a7 */ /* 0x000e640008001106 */
[----:B-1----:R-:W-:Y:S05]  /*19b60*/  @!P0 BRA `(.L_x_12) ;  /* 0x00000020007c8947 */ /* 0x002fea0003800000 */
.L_x_11:
[----:B------:R-:W-:Y:S06]  /*19b70*/  BAR.SYNC.DEFER_BLOCKING 0x0 ;  /* 0x0000000000007b1d */ /* 0x000fec0000010000 */
[----:B------:R-:W2:Y:S04]  /*19b80*/  LDL.LU R2, [R1+0x6f8] ;  /* 0x0006f80001027983 */ /* 0x000ea80000300800 */
[----:B------:R-:W3:Y:S04]  /*19b90*/  LDL.LU R72, [R1+0x744] ;  /* 0x0007440001487983 */ /* 0x000ee80000300800 */
[----:B------:R-:W4:Y:S04]  /*19ba0*/  LDL.LU R71, [R1+0x740] ;  /* 0x0007400001477983 */ /* 0x000f280000300800 */
[----:B------:R-:W5:Y:S01]  /*19bb0*/  LDL.LU R70, [R1+0x748] ;  /* 0x0007480001467983 */ /* 0x000f620000300800 */
[----:B------:R-:W-:Y:S01]  /*19bc0*/  VIADD R74, R69, UR7 ;  /* 0x00000007454a7c36 */ /* 0x000fe20008000000 */
[----:B------:R-:W1:Y:S02]  /*19bd0*/  @!P3 SYNCS.CCTL.IV [UR9+0xc000] ;  /* 0x00c00000ff00b9b1 */ /* 0x000e640008000009 */
[----:B-1----:R-:W-:Y:S01]  /*19be0*/  BAR.SYNC.DEFER_BLOCKING 0x0 ;  /* 0x0000000000007b1d */ /* 0x002fe20000010000 */
[----:B0-----:R-:W-:-:S04]  /*19bf0*/  VIADD R3, R74, UR7 ;  /* 0x000000074a037c36 */ /* 0x001fc80008000000 */
[----:B------:R-:W-:Y:S01]  /*19c00*/  VIADD R73, R3, UR7 ;  /* 0x0000000703497c36 */ /* 0x000fe20008000000 */
[----:B------:R-:W0:Y:S01]  /*19c10*/  LDTM.x64 R4, tmem[UR10] ;  /* 0x0000000a000479ee */ /* 0x000e220008340000 */
[----:B------:R-:W1:Y:S01]  /*19c20*/  @!P3 SYNCS.CCTL.IV [UR9+0xc008] ;  /* 0x00c00800ff00b9b1 */ /* 0x000e620008000009 */
[----:B------:R-:W-:Y:S01]  /*19c30*/  NOP ;  /* 0x0000000000007918 */ /* 0x000fe20000000000 */
[----:B0-----:R0:W-:Y:S04]  /*19c40*/  STL [R1+0x7fc], R66 ;  /* 0x0007fc4201007387 */ /* 0x0011e80000100800 */
[----:B------:R1:W-:Y:S04]  /*19c50*/  STL [R1+0x7f8], R67 ;  /* 0x0007f84301007387 */ /* 0x0003e80000100800 */
[----:B0-----:R-:W5:Y:S04]  /*19c60*/  LDL.LU R66, [R1+0x74c] ;  /* 0x00074c0001427983 */ /* 0x001f680000300800 */
[----:B-1----:R-:W5:Y:S04]  /*19c70*/  LDL.LU R67, [R1+0x754] ;  /* 0x0007540001437983 */ /* 0x002f680000300800 */
[----:B------:R-:W5:Y:S01]  /*19c80*/  LDL.LU R91, [R1+0x750] ;  /* 0x00075000015b7983 */ /* 0x000f620000300800 */
[----:B------:R-:W-:-:S04]  /*19c90*/  F2FP.SATFINITE.E5M2.F32.PACK_AB_MERGE_C R92, R5, R4, RZ ;  /* 0x00000004055c723e */ /* 0x000fc800048060ff */
[----:B------:R-:W-:-:S04]  /*19ca0*/  PRMT R93, R92, 0x9910, RZ ;  /* 0x000099105c5d7816 */ /* 0x000fc800000000ff */
[----:B------:R-:W-:Y:S02]  /*19cb0*/  SHF.R.S32.HI R93, RZ, 0x8, R93 ;  /* 0x00000008ff5d7819 */ /* 0x000fe4000001145d */
[C---:B--2---:R-:W-:Y:S01]  /*19cc0*/  ISETP.GE.AND P0, PT, R2.reuse, UR14, PT ;  /* 0x0000000e02007c0c */ /* 0x044fe2000bf06270 */
[----:B------:R-:W-:-:S03]  /*19cd0*/  IMAD R2, R2, UR5, RZ ;  /* 0x0000000502027c24 */ /* 0x000fc6000f8e02ff */
[----:B---3--:R-:W-:Y:S02]  /*19ce0*/  ISETP.LT.AND P1, PT, R72, UR15, !P0 ;  /* 0x0000000f48007c0c */ /* 0x008fe4000c721270 */
[----:B------:R-:W-:Y:S02]  /*19cf0*/  IADD3 R0, P4, PT, R2, UR12, RZ ;  /* 0x0000000c02007c10 */ /* 0x000fe4000ff9e0ff */
[----:B----4-:R-:W-:Y:S01]  /*19d00*/  ISETP.LT.AND P2, PT, R71, UR15, !P0 ;  /* 0x0000000f47007c0c */ /* 0x010fe2000c741270 */
[----:B------:R-:W-:Y:S01]  /*19d10*/  VIADD R71, R73, UR7 ;  /* 0x0000000749477c36 */ /* 0x000fe20008000000 */
[----:B------:R-:W-:Y:S02]  /*19d20*/  ISETP.LT.AND P5, PT, R68, UR15, !P0 ;  /* 0x0000000f44007c0c */ /* 0x000fe4000c7a1270 */
[----:B------:R-:W-:Y:S01]  /*19d30*/  LEA.HI.X.SX32 R2, R2, UR13, 0x1, P4 ;  /* 0x0000000d02027c11 */ /* 0x000fe2000a0f0eff */
[----:B------:R-:W-:Y:S01]  /*19d40*/  VIADD R72, R71, UR7 ;  /* 0x0000000747487c36 */ /* 0x000fe20008000000 */
[----:B------:R-:W-:-:S02]  /*19d50*/  IADD3 R68, P3, PT, R69, R0, RZ ;  /* 0x0000000045447210 */ /* 0x000fc40007f7e0ff */
[----:B-----5:R-:W-:Y:S01]  /*19d60*/  ISETP.LT.AND P6, PT, R70, UR15, !P0 ;  /* 0x0000000f46007c0c */ /* 0x020fe2000c7c1270 */
[----:B------:R-:W-:Y:S01]  /*19d70*/  VIADD R70, R72, UR7 ;  /* 0x0000000748467c36 */ /* 0x000fe20008000000 */
[----:B------:R-:W-:Y:S02]  /*19d80*/  LEA.HI.X.SX32 R69, R69, R2, 0x1, P3 ;  /* 0x0000000245457211 */ /* 0x000fe400018f0eff */
[-C--:B------:R-:W-:Y:S02]  /*19d90*/  IADD3 R86, P4, PT, R74, R0.reuse, RZ ;  /* 0x000000004a567210 */ /* 0x080fe40007f9e0ff */
[C---:B------:R-:W-:Y:S01]  /*19da0*/  IADD3 R84, P3, PT, R3.reuse, R0, RZ ;  /* 0x0000000003547210 */ /* 0x040fe20007f7e0ff */
[----:B------:R-:W-:Y:S01]  /*19db0*/  VIADD R4, R70, UR7 ;  /* 0x0000000746047c36 */ /* 0x000fe20008000000 */
[-C--:B------:R-:W-:Y:S02]  /*19dc0*/  LEA.HI.X.SX32 R87, R74, R2.reuse, 0x1, P4 ;  /* 0x000000024a577211 */ /* 0x080fe400020f0eff */
[----:B------:R-:W-:Y:S01]  /*19dd0*/  LEA.HI.X.SX32 R85, R3, R2, 0x1, P3 ;  /* 0x0000000203557211 */ /* 0x000fe200018f0eff */
[----:B------:R-:W-:Y:S01]  /*19de0*/  VIADD R3, R4, UR7 ;  /* 0x0000000704037c36 */ /* 0x000fe20008000000 */
[----:B------:R-:W-:-:S02]  /*19df0*/  IADD3 R82, P4, PT, R73, R0, RZ ;  /* 0x0000000049527210 */ /* 0x000fc40007f9e0ff */
[----:B------:R-:W-:Y:S02]  /*19e00*/  IADD3 R80, P3, PT, R71, R0, RZ ;  /* 0x0000000047507210 */ /* 0x000fe40007f7e0ff */
[-C--:B------:R-:W-:Y:S02]  /*19e10*/  LEA.HI.X.SX32 R83, R73, R2.reuse, 0x1, P4 ;  /* 0x0000000249537211 */ /* 0x080fe400020f0eff */
[----:B------:R-:W-:Y:S01]  /*19e20*/  LEA.HI.X.SX32 R81, R71, R2, 0x1, P3 ;  /* 0x0000000247517211 */ /* 0x000fe200018f0eff */
[----:B------:R-:W-:Y:S01]  /*19e30*/  VIADD R71, R3, UR7 ;  /* 0x0000000703477c36 */ /* 0x000fe20008000000 */
[-C--:B------:R-:W-:Y:S02]  /*19e40*/  IADD3 R76, P4, PT, R72, R0.reuse, RZ ;  /* 0x00000000484c7210 */ /* 0x080fe40007f9e0ff */
[----:B------:R-:W-:Y:S01]  /*19e50*/  IADD3 R78, P3, PT, R70, R0, RZ ;  /* 0x00000000464e7210 */ /* 0x000fe20007f7e0ff */
[----:B------:R-:W-:Y:S01]  /*19e60*/  VIADD R5, R71, UR7 ;  /* 0x0000000747057c36 */ /* 0x000fe20008000000 */
[----:B------:R-:W-:-:S02]  /*19e70*/  LEA.HI.X.SX32 R77, R72, R2, 0x1, P4 ;  /* 0x00000002484d7211 */ /* 0x000fc400020f0eff */
[----:B------:R-:W-:Y:S02]  /*19e80*/  IADD3 R72, P4, PT, R4, R0, RZ ;  /* 0x0000000004487210 */ /* 0x000fe40007f9e0ff */
[----:B------:R-:W-:Y:S01]  /*19e90*/  LEA.HI.X.SX32 R79, R70, R2, 0x1, P3 ;  /* 0x00000002464f7211 */ /* 0x000fe200018f0eff */
[----:B------:R-:W-:Y:S01]  /*19ea0*/  VIADD R89, R5, UR7 ;  /* 0x0000000705597c36 */ /* 0x000fe20008000000 */
[----:B------:R-:W-:Y:S02]  /*19eb0*/  IADD3 R74, P3, PT, R3, R0, RZ ;  /* 0x00000000034a7210 */ /* 0x000fe40007f7e0ff */
[----:B------:R-:W-:Y:S02]  /*19ec0*/  LEA.HI.X.SX32 R73, R4, R2, 0x1, P4 ;  /* 0x0000000204497211 */ /* 0x000fe400020f0eff */
[----:B------:R-:W-:Y:S02]  /*19ed0*/  IADD3 R70, P4, PT, R71, R0, RZ ;  /* 0x0000000047467210 */ /* 0x000fe40007f9e0ff */
[----:B------:R-:W-:Y:S01]  /*19ee0*/  LEA.HI.X.SX32 R75, R3, R2, 0x1, P3 ;  /* 0x00000002034b7211 */ /* 0x000fe200018f0eff */
[----:B------:R-:W-:Y:S01]  /*19ef0*/  VIADD R3, R89, UR7 ;  /* 0x0000000759037c36 */ /* 0x000fe20008000000 */
[----:B------:R-:W-:-:S02]  /*19f00*/  IADD3 R4, P3, PT, R5, R0, RZ ;  /* 0x0000000005047210 */ /* 0x000fc40007f7e0ff */
[----:B------:R-:W-:Y:S02]  /*19f10*/  LEA.HI.X.SX32 R71, R71, R2, 0x1, P4 ;  /* 0x0000000247477211 */ /* 0x000fe400020f0eff */
[----:B------:R-:W-:Y:S02]  /*19f20*/  IADD3 R88, P4, PT, R89, R0, RZ ;  /* 0x0000000059587210 */ /* 0x000fe40007f9e0ff */
[----:B------:R-:W-:Y:S02]  /*19f30*/  LEA.HI.X.SX32 R5, R5, R2, 0x1, P3 ;  /* 0x0000000205057211 */ /* 0x000fe400018f0eff */
[----:B------:R-:W-:Y:S02]  /*19f40*/  IADD3 R90, P3, PT, R3, R0, RZ ;  /* 0x00000000035a7210 */ /* 0x000fe40007f7e0ff */
[----:B------:R-:W-:Y:S02]  /*19f50*/  LEA.HI.X.SX32 R89, R89, R2, 0x1, P4 ;  /* 0x0000000259597211 */ /* 0x000fe400020f0eff */
[----:B------:R-:W-:-:S02]  /*19f60*/  ISETP.LT.AND P4, PT, R91, UR15, !P0 ;  /* 0x0000000f5b007c0c */ /* 0x000fc4000c781270 */
[----:B------:R-:W-:Y:S01]  /*19f70*/  LEA.HI.X.SX32 R91, R3, R2, 0x1, P3 ;  /* 0x00000002035b7211 */ /* 0x000fe200018f0eff */
[----:B------:R0:W-:Y:S01]  /*19f80*/  @P5 STG.E.U8 desc[UR18][R68.64], R92 ;  /* 0x0000005c44005986 */ /* 0x0001e2000c101112 */
[----:B------:R-:W-:-:S03]  /*19f90*/  ISETP.LT.AND P3, PT, R66, UR15, !P0 ;  /* 0x0000000f42007c0c */ /* 0x000fc6000c761270 */
[----:B------:R-:W2:Y:S04]  /*19fa0*/  LDL.LU R66, [R1+0x7fc] ;  /* 0x0007fc0001427983 */ /* 0x000ea80000300800 */
[----:B0-----:R-:W3:Y:S01]  /*19fb0*/  LDL.LU R92, [R1+0x758] ;  /* 0x00075800015c7983 */ /* 0x001ee20000300800 */
[----:B------:R-:W-:-:S03]  /*19fc0*/  ISETP.LT.AND P5, PT, R67, UR15, !P0 ;  /* 0x0000000f43007c0c */ /* 0x000fc6000c7a1270 */
[----:B------:R-:W4:Y:S04]  /*19fd0*/  LDL.LU R69, [R1+0x75c] ;  /* 0x00075c0001457983 */ /* 0x000f280000300800 */
[----:B------:R-:W5:Y:S04]  /*19fe0*/  LDL.LU R68, [R1+0x760] ;  /* 0x0007600001447983 */ /* 0x000f680000300800 */
[----:B------:R-:W2:Y:S04]  /*19ff0*/  LDL.LU R67, [R1+0x7f8] ;  /* 0x0007f80001437983 */ /* 0x000ea80000300800 */
[----:B------:R0:W-:Y:S04]  /*1a000*/  @P1 STG.E.U8 desc[UR18][R86.64], R93 ;  /* 0x0000005d56001986 */ /* 0x0001e8000c101112 */
[----:B0-----:R-:W2:Y:S01]  /*1a010*/  LDL.LU R93, [R1+0x764] ;  /* 0x00076400015d7983 */ /* 0x001ea20000300800 */
[----:B------:R-:W-:-:S02]  /*1a020*/  F2FP.SATFINITE.E5M2.F32.PACK_AB_MERGE_C R6, R7, R6, RZ ;  /* 0x000000060706723e */ /* 0x000fc400048060ff */
[----:B------:R-:W-:Y:S02]  /*1a030*/  F2FP.SATFINITE.E5M2.F32.PACK_AB_MERGE_C R8, R9, R8, RZ ;  /* 0x000000080908723e */ /* 0x000fe400048060ff */
[----:B------:R-:W-:Y:S01]  /*1a040*/  PRMT R7, R6, 0x9910, RZ ;  /* 0x0000991006077816 */ /* 0x000fe200000000ff */
[----:B------:R0:W-:Y:S03]  /*1a050*/  @P2 STG.E.U8 desc[UR18][R84.64], R6 ;  /* 0x0000000654002986 */ /* 0x0001e6000c101112 */
[----:B------:R-:W-:Y:S02]  /*1a060*/  SHF.R.S32.HI R7, RZ, 0x8, R7 ;  /* 0x00000008ff077819 */ /* 0x000fe40000011407 */
[----:B------:R-:W-:Y:S02]  /*1a070*/  F2FP.SATFINITE.E5M2.F32.PACK_AB_MERGE_C R10, R11, R10, RZ ;  /* 0x0000000a0b0a723e */ /* 0x000fe400048060ff */
[----:B0-----:R-:W-:Y:S01]  /*1a080*/  PRMT R6, R8, 0x9910, RZ ;  /* 0x0000991008067816 */ /* 0x001fe200000000ff */
[----:B------:R0:W-:Y:S03]  /*1a090*/  @P6 STG.E.U8 desc[UR18][R82.64], R7 ;  /* 0x0000000752006986 */ /* 0x0001e6000c101112 */
[----:B------:R-:W-:Y:S01]  /*1a0a0*/  SHF.R.S32.HI R6, RZ, 0x8, R6 ;  /* 0x00000008ff067819 */ /* 0x000fe20000011406 */
[----:B------:R-:W-:Y:S01]  /*1a0b0*/  @P4 STG.E.U8 desc[UR18][R80.64], R8 ;  /* 0x0000000850004986 */ /* 0x000fe2000c101112 */
[----:B------:R-:W-:-:S03]  /*1a0c0*/  F2FP.SATFINITE.E5M2.F32.PACK_AB_MERGE_C R12, R13, R12, RZ ;  /* 0x0000000c0d0c723e */ /* 0x000fc600048060ff */
[----:B------:R1:W-:Y:S01]  /*1a0d0*/  @P3 STG.E.U8 desc[UR18][R76.64], R6 ;  /* 0x000000064c003986 */ /* 0x0003e2000c101112 */
[----:B0-----:R-:W-:-:S03]  /*1a0e0*/  PRMT R7, R10, 0x9910, RZ ;  /* 0x000099100a077816 */ /* 0x001fc600000000ff */
[----:B------:R0:W-:Y:S01]  /*1a0f0*/  @P5 STG.E.U8 desc[UR18][R78.64], R10 ;  /* 0x0000000a4e005986 */ /* 0x0001e2000c101112 */
[----:B------:R-:W-:Y:S02]  /*1a100*/  SHF.R.S32.HI R7, RZ, 0x8, R7 ;  /* 0x00000008ff077819 */ /* 0x000fe40000011407 */
[----:B-1----:R-:W-:Y:S02]  /*1a110*/  PRMT R6, R12, 0x9910, RZ ;  /* 0x000099100c067816 */ /* 0x002fe400000000ff */
[----:B------:R-:W-:Y:S02]  /*1a120*/  F2FP.SATFINITE.E5M2.F32.PACK_AB_MERGE_C R14, R15, R14, RZ ;  /* 0x0000000e0f0e723e */ /* 0x000fe400048060ff */
[----:B------:R-:W-:Y:S02]  /*1a130*/  SHF.R.S32.HI R6, RZ, 0x8, R6 ;  /* 0x00000008ff067819 */ /* 0x000fe40000011406 */
[----:B---3--:R-:W-:Y:S02]  /*1a140*/  ISETP.LT.AND P1, PT, R92, UR15, !P0 ;  /* 0x0000000f5c007c0c */ /* 0x008fe4000c721270 */
[----:B------:R-:W3:Y:S04]  /*1a150*/  LDL.LU R92, [R1+0x76c] ;  /* 0x00076c00015c7983 */ /* 0x000ee80000300800 */
[----:B------:R-:W3:Y:S04]  /*1a160*/  LDL.LU R87, [R1+0x77c] ;  /* 0x00077c0001577983 */ /* 0x000ee80000300800 */
[----:B------:R-:W3:Y:S04]  /*1a170*/  LDL.LU R86, [R1+0x778] ;  /* 0x0007780001567983 */ /* 0x000ee80000300800 */
[----:B------:R-:W3:Y:S01]  /*1a180*/  LDL.LU R84, [R1+0x774] ;  /* 0x0007740001547983 */ /* 0x000ee20000300800 */
[----:B----4-:R-:W-:-:S02]  /*1a190*/  ISETP.LT.AND P2, PT, R69, UR15, !P0 ;  /* 0x0000000f45007c0c */ /* 0x010fc4000c741270 */
[----:B-----5:R-:W-:Y:S01]  /*1a1a0*/  ISETP.LT.AND P6, PT, R68, UR15, !P0 ;  /* 0x0000000f44007c0c */ /* 0x020fe2000c7c1270 */
[----:B------:R-:W4:Y:S04]  /*1a1b0*/  LDL.LU R69, [R1+0x770] ;  /* 0x0007700001457983 */ /* 0x000f280000300800 */
[----:B------:R-:W5:Y:S04]  /*1a1c0*/  LDL.LU R68, [R1+0x768] ;  /* 0x0007680001447983 */ /* 0x000f680000300800 */
[----:B------:R-:W4:Y:S01]  /*1a1d0*/  LDL.LU R11, [R1+0x780] ;  /* 0x00078000010b7983 */ /* 0x000f220000300800 */
[----:B--2---:R-:W-:-:S03]  /*1a1e0*/  ISETP.LT.AND P4, PT, R93, UR15, !P0 ;  /* 0x0000000f5d007c0c */ /* 0x004fc6000c781270 */
[----:B0-----:R-:W2:Y:S04]  /*1a1f0*/  LDL.LU R10, [R1+0x790] ;  /* 0x00079000010a7983 */ /* 0x001ea80000300800 */
[----:B------:R-:W2:Y:S04]  /*1a200*/  LDL.LU R9, [R1+0x78c] ;  /* 0x00078c0001097983 */ /* 0x000ea80000300800 */
[----:B------:R0:W-:Y:S04]  /*1a210*/  @P1 STG.E.U8 desc[UR18][R72.64], R7 ;  /* 0x0000000748001986 */ /* 0x0001e8000c101112 */
[----:B------:R-:W-:Y:S04]  /*1a220*/  @P2 STG.E.U8 desc[UR18][R74.64], R12 ;  /* 0x0000000c4a002986 */ /* 0x000fe8000c101112 */
[----:B------:R-:W-:Y:S01]  /*1a230*/  @P6 STG.E.U8 desc[UR18][R70.64], R6 ;  /* 0x0000000646006986 */ /* 0x000fe2000c101112 */
[----:B0-----:R-:W-:-:S03]  /*1a240*/  PRMT R7, R14, 0x9910, RZ ;  /* 0x000099100e077816 */ /* 0x001fc600000000ff */
[----:B------:R0:W-:Y:S04]  /*1a250*/  @P4 STG.E.U8 desc[UR18][R4.64], R14 ;  /* 0x0000000e04004986 */ /* 0x0001e8000c101112 */
[----:B0-----:R-:W5:Y:S04]  /*1a260*/  LDL.LU R14, [R1+0x794] ;  /* 0x00079400010e7983 */ /* 0x001f680000300800 */
[----:B------:R-:W5:Y:S04]  /*1a270*/  LDL.LU R13, [R1+0x798] ;  /* 0x00079800010d7983 */ /* 0x000f680000300800 */
[----:B------:R-:W5:Y:S01]  /*1a280*/  LDL.LU R12, [R1+0x7a8] ;  /* 0x0007a800010c7983 */ /* 0x000f620000300800 */
[----:B------:R-:W-:Y:S01]  /*1a290*/  F2FP.SATFINITE.E5M2.F32.PACK_AB_MERGE_C R16, R17, R16, RZ ;  /* 0x000000101110723e */ /* 0x000fe200048060ff */
[----:B------:R-:W-:Y:S01]  /*1a2a0*/  VIADD R3, R3, UR7 ;  /* 0x0000000703037c36 */ /* 0x000fe20008000000 */
[----:B------:R-:W-:-:S02]  /*1a2b0*/  SHF.R.S32.HI R7, RZ, 0x8, R7 ;  /* 0x00000008ff077819 */ /* 0x000fc40000011407 */
[----:B------:R-:W-:Y:S01]  /*1a2c0*/  PRMT R4, R16, 0x9910, RZ ;  /* 0x0000991010047816 */ /* 0x000fe200000000ff */
[----:B------:R-:W-:-:S04]  /*1a2d0*/  VIADD R8, R3, UR7 ;  /* 0x0000000703087c36 */ /* 0x000fc80008000000 */
[----:B------:R-:W-:Y:S01]  /*1a2e0*/  IMAD.MOV.U32 R6, RZ, RZ, R4 ;  /* 0x000000ffff067224 */ /* 0x000fe200078e0004 */
[----:B------:R-:W-:Y:S02]  /*1a2f0*/  F2FP.SATFINITE.E5M2.F32.PACK_AB_MERGE_C R18, R19, R18, RZ ;  /* 0x000000121312723e */ /* 0x000fe400048060ff */
[----:B------:R-:W-:Y:S02]  /*1a300*/  F2FP.SATFINITE.E5M2.F32.PACK_AB_MERGE_C R20, R21, R20, RZ ;  /* 0x000000141514723e */ /* 0x000fe400048060ff */
[----:B---3--:R-:W-:Y:S02]  /*1a310*/  ISETP.LT.AND P3, PT, R92, UR15, !P0 ;  /* 0x0000000f5c007c0c */ /* 0x008fe4000c761270 */
[----:B------:R-:W-:Y:S02]  /*1a320*/  ISETP.LT.AND P5, PT, R87, UR15, !P0 ;  /* 0x0000000f57007c0c */ /* 0x000fe4000c7a1270 */
[----:B------:R-:W-:-:S09]  /*1a330*/  ISETP.LT.AND P1, PT, R86, UR15, !P0 ;  /* 0x0000000f56007c0c */ /* 0x000fd2000c721270 */
[----:B------:R0:W-:Y:S01]  /*1a340*/  @P3 STG.E.U8 desc[UR18][R88.64], R7 ;  /* 0x0000000758003986 */ /* 0x0001e2000c101112 */
[C---:B------:R-:W-:Y:S02]  /*1a350*/  IADD3 R4, P3, PT, R3.reuse, R0, RZ ;  /* 0x0000000003047210 */ /* 0x040fe40007f7e0ff */
[----:B------:R-:W-:Y:S02]  /*1a360*/  ISETP.LT.AND P2, PT, R84, UR15, !P0 ;  /* 0x0000000f54007c0c */ /* 0x000fe4000c741270 */
[----:B------:R-:W-:Y:S01]  /*1a370*/  LEA.HI.X.SX32 R5, R3, R2, 0x1, P3 ;  /* 0x0000000203057211 */ /* 0x000fe200018f0eff */
[----:B------:R-:W-:Y:S01]  /*1a380*/  @P5 STG.E.U8 desc[UR18][R90.64], R16 ;  /* 0x000000105a005986 */ /* 0x000fe2000c101112 */
[----:B------:R-:W-:Y:S02]  /*1a390*/  SHF.R.S32.HI R3, RZ, 0x8, R6 ;  /* 0x00000008ff037819 */ /* 0x000fe40000011406 */
[----:B------:R-:W-:-:S03]  /*1a3a0*/  IADD3 R6, P5, PT, R8, R0, RZ ;  /* 0x0000000008067210 */ /* 0x000fc60007fbe0ff */
[----:B------:R1:W-:Y:S01]  /*1a3b0*/  @P1 STG.E.U8 desc[UR18][R4.64], R3 ;  /* 0x0000000304001986 */ /* 0x0003e2000c101112 */
[C---:B0-----:R-:W-:Y:S01]  /*1a3c0*/  LEA.HI.X.SX32 R7, R8.reuse, R2, 0x1, P5 ;  /* 0x0000000208077211 */ /* 0x041fe200028f0eff */
[----:B------:R-:W-:-:S04]  /*1a3d0*/  VIADD R8, R8, UR7 ;  /* 0x0000000708087c36 */ /* 0x000fc80008000000 */
[----:B------:R0:W-:Y:S01]  /*1a3e0*/  @P2 STG.E.U8 desc[UR18][R6.64], R18 ;  /* 0x0000001206002986 */ /* 0x0001e2000c101112 */
[----:B--2---:R-:W-:Y:S02]  /*1a3f0*/  ISETP.LT.AND P5, PT, R9, UR15, !P0 ;  /* 0x0000000f09007c0c */ /* 0x004fe4000c7a1270 */
[----:B-1----:R-:W-:Y:S02]  /*1a400*/  PRMT R3, R18, 0x9910, RZ ;  /* 0x0000991012037816 */ /* 0x002fe400000000ff */
[----:B------:R-:W-:-:S03]  /*1a410*/  IADD3 R4, P2, PT, R8, R0, RZ ;  /* 0x0000000008047210 */ /* 0x000fc60007f5e0ff */
[----:B------:R-:W-:Y:S02]  /*1a420*/  IMAD.MOV.U32 R9, RZ, RZ, R3 ;  /* 0x000000ffff097224 */ /* 0x000fe400078e0003 */
[C---:B------:R-:W-:Y:S01]  /*1a430*/  VIADD R3, R8.reuse, UR7 ;  /* 0x0000000708037c36 */ /* 0x040fe20008000000 */
[----:B------:R-:W-:-:S04]  /*1a440*/  LEA.HI.X.SX32 R5, R8, R2, 0x1, P2 ;  /* 0x0000000208057211 */ /* 0x000fc800010f0eff */
[----:B0-----:R-:W-:Y:S02]  /*1a450*/  IADD3 R6, P2, PT, R3, R0, RZ ;  /* 0x0000000003067210 */ /* 0x001fe40007f5e0ff */
[----:B----4-:R-:W-:Y:S02]  /*1a460*/  ISETP.LT.AND P6, PT, R69, UR15, !P0 ;  /* 0x0000000f45007c0c */ /* 0x010fe4000c7c1270 */
[----:B------:R-:W-:Y:S02]  /*1a470*/  ISETP.LT.AND P3, PT, R11, UR15, !P0 ;  /* 0x0000000f0b007c0c */ /* 0x000fe4000c761270 */
[----:B------:R-:W-:Y:S01]  /*1a480*/  LEA.HI.X.SX32 R7, R3, R2, 0x1, P2 ;  /* 0x0000000203077211 */ /* 0x000fe200010f0eff */
[----:B------:R-:W2:Y:S01]  /*1a490*/  LDL.LU R11, [R1+0x7a4] ;  /* 0x0007a400010b7983 */ /* 0x000ea20000300800 */
[----:B-----5:R-:W-:-:S03]  /*1a4a0*/  ISETP.LT.AND P2, PT, R14, UR15, !P0 ;  /* 0x0000000f0e007c0c */ /* 0x020fc6000c741270 */
[----:B------:R-:W3:Y:S01]  /*1a4b0*/  LDL.LU R14, [R1+0x7ac] ;  /* 0x0007ac00010e7983 */ /* 0x000ee20000300800 */
[----:B------:R-:W-:Y:S01]  /*1a4c0*/  SHF.R.S32.HI R9, RZ, 0x8, R9 ;  /* 0x00000008ff097819 */ /* 0x000fe20000011409 */
[----:B------:R-:W-:Y:S01]  /*1a4d0*/  VIADD R8, R3, UR7 ;  /* 0x0000000703087c36 */ /* 0x000fe20008000000 */
[----:B------:R-:W-:Y:S01]  /*1a4e0*/  ISETP.LT.AND P4, PT, R68, UR15, !P0 ;  /* 0x0000000f44007c0c */ /* 0x000fe2000c781270 */
[----:B------:R-:W4:Y:S01]  /*1a4f0*/  LDL.LU R15, [R1+0x7b0] ;  /* 0x0007b000010f7983 */ /* 0x000f220000300800 */
[----:B------:R-:W-:Y:S02]  /*1a500*/  ISETP.LT.AND P1, PT, R10, UR15, !P0 ;  /* 0x0000000f0a007c0c */ /* 0x000fe4000c721270 */
[----:B------:R-:W-:Y:S01]  /*1a510*/  PRMT R10, R20, 0x9910, RZ ;  /* 0x00009910140a7816 */ /* 0x000fe200000000ff */
[----:B------:R0:W-:Y:S03]  /*1a520*/  @P6 STG.E.U8 desc[UR18][R4.64], R9 ;  /* 0x0000000904006986 */ /* 0x0001e6000c101112 */
[----:B------:R-:W-:-:S02]  /*1a530*/  SHF.R.S32.HI R10, RZ, 0x8, R10 ;  /* 0x00000008ff0a7819 */ /* 0x000fc4000001140a */
[----:B0-----:R-:W-:-:S04]  /*1a540*/  IADD3 R4, P6, PT, R8, R0, RZ ;  /* 0x0000000008047210 */ /* 0x001fc80007fde0ff */
[----:B------:R-:W-:Y:S01]  /*1a550*/  LEA.HI.X.SX32 R5, R8, R2, 0x1, P6 ;  /* 0x0000000208057211 */ /* 0x000fe200030f0eff */
[----:B------:R0:W-:Y:S04]  /*1a560*/  @P4 STG.E.U8 desc[UR18][R6.64], R20 ;  /* 0x0000001406004986 */ /* 0x0001e8000c101112 */
[----:B------:R1:W-:Y:S01]  /*1a570*/  @P3 STG.E.U8 desc[UR18][R4.64], R10 ;  /* 0x0000000a04003986 */ /* 0x0003e2000c101112 */
[----:B------:R-:W-:-:S03]  /*1a580*/  ISETP.LT.AND P3, PT, R12, UR15, !P0 ;  /* 0x0000000f0c007c0c */ /* 0x000fc6000c761270 */
[----:B------:R-:W5:Y:S01]  /*1a590*/  LDL.LU R12, [R1+0x7c0] ;  /* 0x0007c000010c7983 */ /* 0x000f620000300800 */
[----:B------:R-:W-:Y:S01]  /*1a5a0*/  VIADD R3, R8, UR7 ;  /* 0x0000000708037c36 */ /* 0x000fe20008000000 */
[----:B------:R-:W-:Y:S02]  /*1a5b0*/  F2FP.SATFINITE.E5M2.F32.PACK_AB_MERGE_C R22, R23, R22, RZ ;  /* 0x000000161716723e */ /* 0x000fe400048060ff */
[----:B------:R-:W4:Y:S02]  /*1a5c0*/  LDL.LU R8, [R1+0x7bc] ;  /* 0x0007bc0001087983 */ /* 0x000f240000300800 */
[----:B0-----:R-:W-:-:S04]  /*1a5d0*/  IADD3 R6, P6, PT, R3, R0, RZ ;  /* 0x0000000003067210 */ /* 0x001fc80007fde0ff */
[C---:B------:R-:W-:Y:S01]  /*1a5e0*/  LEA.HI.X.SX32 R7, R3.reuse, R2, 0x1, P6 ;  /* 0x0000000203077211 */ /* 0x040fe200030f0eff */
[----:B------:R-:W-:-:S04]  /*1a5f0*/  VIADD R3, R3, UR7 ;  /* 0x0000000703037c36 */ /* 0x000fc80008000000 */
[----:B------:R0:W-:Y:S01]  /*1a600*/  @P1 STG.E.U8 desc[UR18][R6.64], R22 ;  /* 0x0000001606001986 */ /* 0x0001e2000c101112 */
[C---:B-1----:R-:W-:Y:S01]  /*1a610*/  IADD3 R4, P1, PT, R3.reuse, R0, RZ ;  /* 0x0000000003047210 */ /* 0x042fe20007f3e0ff */
[----:B------:R-:W-:-:S03]  /*1a620*/  VIADD R9, R3, UR7 ;  /* 0x0000000703097c36 */ /* 0x000fc60008000000 */
[----:B------:R-:W-:Y:S02]  /*1a630*/  LEA.HI.X.SX32 R5, R3, R2, 0x1, P1 ;  /* 0x0000000203057211 */ /* 0x000fe400008f0eff */
[----:B0-----:R-:W-:-:S04]  /*1a640*/  IADD3 R6, P1, PT, R9, R0, RZ ;  /* 0x0000000009067210 */ /* 0x001fc80007f3e0ff */
[C---:B------:R-:W-:Y:S01]  /*1a650*/  LEA.HI.X.SX32 R7, R9.reuse, R2, 0x1, P1 ;  /* 0x0000000209077211 */ /* 0x040fe200008f0eff */
[----:B------:R-:W-:Y:S01]  /*1a660*/  VIADD R3, R9, UR7 ;  /* 0x0000000709037c36 */ /* 0x000fe20008000000 */
[----:B------:R-:W-:Y:S02]  /*1a670*/  ISETP.LT.AND P4, PT, R13, UR15, !P0 ;  /* 0x0000000f0d007c0c */ /* 0x000fe4000c781270 */
[----:B------:R-:W-:-:S04]  /*1a680*/  F2FP.SATFINITE.E5M2.F32.PACK_AB_MERGE_C R25, R25, R24, RZ ;  /* 0x000000181919723e */ /* 0x000fc800048060ff */
[----:B------:R-:W-:-:S04]  /*1a690*/  PRMT R13, R25, 0x9910, RZ ;  /* 0x00009910190d7816 */ /* 0x000fc800000000ff */
[----:B------:R-:W-:Y:S02]  /*1a6a0*/  SHF.R.S32.HI R13, RZ, 0x8, R13 ;  /* 0x00000008ff0d7819 */ /* 0x000fe4000001140d */
[----:B--2---:R-:W-:Y:S02]  /*1a6b0*/  ISETP.LT.AND P6, PT, R11, UR15, !P0 ;  /* 0x0000000f0b007c0c */ /* 0x004fe4000c7c1270 */
[----:B------:R-:W-:Y:S02]  /*1a6c0*/  PRMT R11, R22, 0x9910, RZ ;  /* 0x00009910160b7816 */ /* 0x000fe400000000ff */
[----:B---3--:R-:W-:Y:S02]  /*1a6d0*/  ISETP.LT.AND P1, PT, R14, UR15, !P0 ;  /* 0x0000000f0e007c0c */ /* 0x008fe4000c721270 */
[----:B------:R-:W2:Y:S04]  /*1a6e0*/  LDL.LU R14, [R1+0x7c4] ;  /* 0x0007c400010e7983 */ /* 0x000ea80000300800 */
[----:B------:R-:W3:Y:S01]  /*1a6f0*/  LDL.LU R10, [R1+0x7c8] ;  /* 0x0007c800010a7983 */ /* 0x000ee20000300800 */
[----:B------:R-:W-:-:S05]  /*1a700*/  SHF.R.S32.HI R11, RZ, 0x8, R11 ;  /* 0x00000008ff0b7819 */ /* 0x000fca000001140b */
[----:B------:R0:W-:Y:S04]  /*1a710*/  @P5 STG.E.U8 desc[UR18][R4.64], R11 ;  /* 0x0000000b04005986 */ /* 0x0001e8000c101112 */
[----:B------:R1:W-:Y:S01]  /*1a720*/  @P2 STG.E.U8 desc[UR18][R6.64], R25 ;  /* 0x0000001906002986 */ /* 0x0003e2000c101112 */
[----:B0-----:R-:W-:-:S04]  /*1a730*/  IADD3 R4, P5, PT, R3, R0, RZ ;  /* 0x0000000003047210 */ /* 0x001fc80007fbe0ff */
[----:B------:R-:W-:-:S05]  /*1a740*/  LEA.HI.X.SX32 R5, R3, R2, 0x1, P5 ;  /* 0x0000000203057211 */ /* 0x000fca00028f0eff */
[----:B------:R0:W-:Y:S01]  /*1a750*/  @P4 STG.E.U8 desc[UR18][R4.64], R13 ;  /* 0x0000000d04004986 */ /* 0x0001e2000c101112 */
[----:B-----5:R-:W-:-:S03]  /*1a760*/  ISETP.LT.AND P4, PT, R12, UR15, !P0 ;  /* 0x0000000f0c007c0c */ /* 0x020fc6000c781270 */
[----:B------:R-:W5:Y:S01]  /*1a770*/  LDL.LU R12, [R1+0x7d8] ;  /* 0x0007d800010c7983 */ /* 0x000f620000300800 */
[----:B------:R-:W-:Y:S01]  /*1a780*/  VIADD R9, R3, UR7 ;  /* 0x0000000703097c36 */ /* 0x000fe20008000000 */
[----:B------:R-:W-:-:S04]  /*1a790*/  F2FP.SATFINITE.E5M2.F32.PACK_AB_MERGE_C R27, R27, R26, RZ ;  /* 0x0000001a1b1b723e */ /* 0x000fc800048060ff */
[----:B-1----:R-:W-:-:S04]  /*1a7a0*/  IADD3 R6, P5, PT, R9, R0, RZ ;  /* 0x0000000009067210 */ /* 0x002fc80007fbe0ff */
[C---:B------:R-:W-:Y:S01]  /*1a7b0*/  LEA.HI.X.SX32 R7, R9.reuse, R2, 0x1, P5 ;  /* 0x0000000209077211 */ /* 0x040fe200028f0eff */
[----:B------:R-:W-:Y:S01]  /*1a7c0*/  VIADD R9, R9, UR7 ;  /* 0x0000000709097c36 */ /* 0x000fe20008000000 */
[----:B----4-:R-:W-:Y:S02]  /*1a7d0*/  ISETP.LT.AND P5, PT, R8, UR15, !P0 ;  /* 0x0000000f08007c0c */ /* 0x010fe4000c7a1270 */
[----:B------:R-:W4:Y:S01]  /*1a7e0*/  LDL.LU R8, [R1+0x7d4] ;  /* 0x0007d40001087983 */ /* 0x000f220000300800 */
[----:B------:R-:W-:-:S03]  /*1a7f0*/  VIADD R3, R9, UR7 ;  /* 0x0000000709037c36 */ /* 0x000fc60008000000 */
[----:B------:R1:W-:Y:S01]  /*1a800*/  @P3 STG.E.U8 desc[UR18][R6.64], R27 ;  /* 0x0000001b06003986 */ /* 0x0003e2000c101112 */
[----:B0-----:R-:W-:Y:S02]  /*1a810*/  IADD3 R4, P3, PT, R9, R0, RZ ;  /* 0x0000000009047210 */ /* 0x001fe40007f7e0ff */
[----:B------:R-:W-:Y:S02]  /*1a820*/  PRMT R11, R27, 0x9910, RZ ;  /* 0x000099101b0b7816 */ /* 0x000fe400000000ff */
[----:B------:R-:W-:Y:S02]  /*1a830*/  LEA.HI.X.SX32 R5, R9, R2, 0x1, P3 ;  /* 0x0000000209057211 */ /* 0x000fe400018f0eff */
[----:B------:R-:W-:Y:S02]  /*1a840*/  SHF.R.S32.HI R11, RZ, 0x8, R11 ;  /* 0x00000008ff0b7819 */ /* 0x000fe4000001140b */
[----:B-1----:R-:W-:Y:S02]  /*1a850*/  IADD3 R6, P3, PT, R3, R0, RZ ;  /* 0x0000000003067210 */ /* 0x002fe40007f7e0ff */
[----:B------:R-:W-:-:S02]  /*1a860*/  F2FP.SATFINITE.E5M2.F32.PACK_AB_MERGE_C R29, R29, R28, RZ ;  /* 0x0000001c1d1d723e */ /* 0x000fc400048060ff */
[C---:B------:R-:W-:Y:S01]  /*1a870*/  LEA.HI.X.SX32 R7, R3.reuse, R2, 0x1, P3 ;  /* 0x0000000203077211 */ /* 0x040fe200018f0eff */
[----:B------:R0:W-:Y:S04]  /*1a880*/  @P6 STG.E.U8 desc[UR18][R4.64], R11 ;  /* 0x0000000b04006986 */ /* 0x0001e8000c101112 */
[----:B------:R1:W-:Y:S01]  /*1a890*/  @P1 STG.E.U8 desc[UR18][R6.64], R29 ;  /* 0x0000001d06001986 */ /* 0x0003e2000c101112 */
[----:B------:R-:W-:Y:S01]  /*1a8a0*/  VIADD R9, R3, UR7 ;  /* 0x0000000703097c36 */ /* 0x000fe20008000000 */
[----:B------:R-:W-:Y:S02]  /*1a8b0*/  ISETP.LT.AND P2, PT, R15, UR15, !P0 ;  /* 0x0000000f0f007c0c */ /* 0x000fe4000c741270 */
[----:B------:R-:W-:Y:S02]  /*1a8c0*/  PRMT R13, R29, 0x9910, RZ ;  /* 0x000099101d0d7816 */ /* 0x000fe400000000ff */
[----:B0-----:R-:W-:-:S02]  /*1a8d0*/  IADD3 R4, P6, PT, R9, R0, RZ ;  /* 0x0000000009047210 */ /* 0x001fc40007fde0ff */
[----:B------:R-:W-:Y:S02]  /*1a8e0*/  SHF.R.S32.HI R13, RZ, 0x8, R13 ;  /* 0x00000008ff0d7819 */ /* 0x000fe4000001140d */
[----:B------:R-:W-:-:S05]  /*1a8f0*/  LEA.HI.X.SX32 R5, R9, R2, 0x1, P6 ;  /* 0x0000000209057211 */ /* 0x000fca00030f0eff */
[----:B------:R0:W-:Y:S01]  /*1a900*/  @P2 STG.E.U8 desc[UR18][R4.64], R13 ;  /* 0x0000000d04002986 */ /* 0x0001e2000c101112 */
[----:B--2---:R-:W-:-:S03]  /*1a910*/  ISETP.LT.AND P3, PT, R14, UR15, !P0 ;  /* 0x0000000f0e007c0c */ /* 0x004fc6000c761270 */
[----:B------:R-:W2:Y:S01]  /*1a920*/  LDL.LU R14, [R1+0x7dc] ;  /* 0x0007dc00010e7983 */ /* 0x000ea20000300800 */
[----:B---3--:R-:W-:-:S03]  /*1a930*/  ISETP.LT.AND P1, PT, R10, UR15, !P0 ;  /* 0x0000000f0a007c0c */ /* 0x008fc6000c721270 */
[----:B------:R-:W3:Y:S01]  /*1a940*/  LDL.LU R10, [R1+0x7e0] ;  /* 0x0007e000010a7983 */ /* 0x000ee20000300800 */
        /* <DEDUP_REMOVED lines=20> */
[----:B------:R-:W-:-:S03]  /*1aa90*/  VIADD R3, R9, UR7 ;  /* 0x0000000709037c36 */ /* 0x000fc60008000000 */
[----:B0-----:R-:W4:Y:S01]  /*1aaa0*/  LDL.LU R11, [R1+0x7f4] ;  /* 0x0007f400010b7983 */ /* 0x001f220000300800 */
[----:B------:R-:W-:Y:S02]  /*1aab0*/  PRMT R13, R33, 0x9910, RZ ;  /* 0x00009910210d7816 */ /* 0x000fe400000000ff */
[C---:B------:R-:W-:Y:S02]  /*1aac0*/  IADD3 R4, P5, PT, R3.reuse, R0, RZ ;  /* 0x0000000003047210 */ /* 0x040fe40007fbe0ff */
[----:B------:R-:W-:Y:S02]  /*1aad0*/  SHF.R.S32.HI R13, RZ, 0x8, R13 ;  /* 0x00000008ff0d7819 */ /* 0x000fe4000001140d */
[----:B------:R-:W-:-:S05]  /*1aae0*/  LEA.HI.X.SX32 R5, R3, R2, 0x1, P5 ;  /* 0x0000000203057211 */ /* 0x000fca00028f0eff */
[----:B------:R0:W-:Y:S01]  /*1aaf0*/  @P1 STG.E.U8 desc[UR18][R4.64], R13 ;  /* 0x0000000d04001986 */ /* 0x0001e2000c101112 */
[----:B---3--:R-:W-:-:S03]  /*1ab00*/  ISETP.LT.AND P3, PT, R10, UR15, !P0 ;  /* 0x0000000f0a007c0c */ /* 0x008fc6000c761270 */
[----:B------:R-:W3:Y:S04]  /*1ab10*/  LDL.LU R10, [R1+0x7e8] ;  /* 0x0007e800010a7983 */ /* 0x000ee80000300800 */
[----:B------:R-:W3:Y:S04]  /*1ab20*/  LDL.LU R16, [R1+0x7e4] ;  /* 0x0007e40001107983 */ /* 0x000ee80000300800 */
[----:B------:R-:W3:Y:S01]  /*1ab30*/  LDL.LU R17, [R1+0x7d0] ;  /* 0x0007d00001117983 */ /* 0x000ee20000300800 */
[----:B--2---:R-:W-:Y:S02]  /*1ab40*/  ISETP.LT.AND P4, PT, R14, UR15, !P0 ;  /* 0x0000000f0e007c0c */ /* 0x004fe4000c781270 */
[----:B-----5:R-:W-:-:S02]  /*1ab50*/  ISETP.LT.AND P1, PT, R12, UR15, !P0 ;  /* 0x0000000f0c007c0c */ /* 0x020fc4000c721270 */
[----:B------:R-:W2:Y:S04]  /*1ab60*/  LDL.LU R12, [R1+0x7cc] ;  /* 0x0007cc00010c7983 */ /* 0x000ea80000300800 */
[----:B------:R-:W5:Y:S01]  /*1ab70*/  LDL.LU R14, [R1+0x7b8] ;  /* 0x0007b800010e7983 */ /* 0x000f620000300800 */
[----:B------:R-:W-:Y:S01]  /*1ab80*/  VIADD R9, R3, UR7 ;  /* 0x0000000703097c36 */ /* 0x000fe20008000000 */
[----:B------:R-:W-:-:S04]  /*1ab90*/  F2FP.SATFINITE.E5M2.F32.PACK_AB_MERGE_C R35, R35, R34, RZ ;  /* 0x000000222323723e */ /* 0x000fc800048060ff */
[----:B-1----:R-:W-:-:S04]  /*1aba0*/  IADD3 R6, P5, PT, R9, R0, RZ ;  /* 0x0000000009067210 */ /* 0x002fc80007fbe0ff */
[C---:B------:R-:W-:Y:S01]  /*1abb0*/  LEA.HI.X.SX32 R7, R9.reuse, R2, 0x1, P5 ;  /* 0x0000000209077211 */ /* 0x040fe200028f0eff */
[----:B------:R-:W-:Y:S01]  /*1abc0*/  VIADD R9, R9, UR7 ;  /* 0x0000000709097c36 */ /* 0x000fe20008000000 */
[----:B----4-:R-:W-:-:S03]  /*1abd0*/  ISETP.LT.AND P5, PT, R8, UR15, !P0 ;  /* 0x0000000f08007c0c */ /* 0x010fc6000c7a1270 */
[----:B------:R1:W-:Y:S01]  /*1abe0*/  @P2 STG.E.U8 desc[UR18][R6.64], R35 ;  /* 0x0000002306002986 */ /* 0x0003e2000c101112 */
[C---:B0-----:R-:W-:Y:S01]  /*1abf0*/  IADD3 R4, P2, PT, R9.reuse, R0, RZ ;  /* 0x0000000009047210 */ /* 0x041fe20007f5e0ff */
[----:B------:R-:W-:Y:S01]  /*1ac00*/  VIADD R3, R9, UR7 ;  /* 0x0000000709037c36 */ /* 0x000fe20008000000 */
[----:B------:R-:W-:Y:S02]  /*1ac10*/  PRMT R8, R35, 0x9910, RZ ;  /* 0x0000991023087816 */ /* 0x000fe400000000ff */
[----:B------:R-:W-:Y:S01]  /*1ac20*/  LEA.HI.X.SX32 R5, R9, R2, 0x1, P2 ;  /* 0x0000000209057211 */ /* 0x000fe200010f0eff */
[C---:B------:R-:W-:Y:S01]  /*1ac30*/  VIADD R9, R3.reuse, UR7 ;  /* 0x0000000703097c36 */ /* 0x040fe20008000000 */
[----:B------:R-:W-:Y:S02]  /*1ac40*/  SHF.R.S32.HI R13, RZ, 0x8, R8 ;  /* 0x00000008ff0d7819 */ /* 0x000fe40000011408 */
[----:B-1----:R-:W-:-:S03]  /*1ac50*/  IADD3 R6, P2, PT, R3, R0, RZ ;  /* 0x0000000003067210 */ /* 0x002fc60007f5e0ff */
[----:B------:R-:W-:Y:S01]  /*1ac60*/  @P6 STG.E.U8 desc[UR18][R4.64], R13 ;  /* 0x0000000d04006986 */ /* 0x000fe2000c101112 */
[----:B------:R-:W-:Y:S02]  /*1ac70*/  F2FP.SATFINITE.E5M2.F32.PACK_AB_MERGE_C R37, R37, R36, RZ ;  /* 0x000000242525723e */ /* 0x000fe400048060ff */
[----:B------:R-:W-:Y:S01]  /*1ac80*/  LEA.HI.X.SX32 R7, R3, R2, 0x1, P2 ;  /* 0x0000000203077211 */ /* 0x000fe200010f0eff */
[C---:B------:R-:W-:Y:S01]  /*1ac90*/  VIADD R3, R9.reuse, UR7 ;  /* 0x0000000709037c36 */ /* 0x040fe20008000000 */
[----:B------:R-:W-:Y:S02]  /*1aca0*/  IADD3 R8, P6, PT, R9, R0, RZ ;  /* 0x0000000009087210 */ /* 0x000fe40007fde0ff */
[----:B------:R-:W-:Y:S01]  /*1acb0*/  PRMT R15, R37, 0x9910, RZ ;  /* 0x00009910250f7816 */ /* 0x000fe200000000ff */
[----:B------:R0:W-:Y:S01]  /*1acc0*/  @P4 STG.E.U8 desc[UR18][R6.64], R37 ;  /* 0x0000002506004986 */ /* 0x0001e2000c101112 */
[----:B------:R-:W-:Y:S02]  /*1acd0*/  LEA.HI.X.SX32 R9, R9, R2, 0x1, P6 ;  /* 0x0000000209097211 */ /* 0x000fe400030f0eff */
[----:B------:R-:W-:-:S02]  /*1ace0*/  SHF.R.S32.HI R15, RZ, 0x8, R15 ;  /* 0x00000008ff0f7819 */ /* 0x000fc4000001140f */
[----:B------:R-:W-:Y:S02]  /*1acf0*/  ISETP.LT.AND P2, PT, R11, UR15, !P0 ;  /* 0x0000000f0b007c0c */ /* 0x000fe4000c741270 */
[----:B------:R-:W-:Y:S01]  /*1ad00*/  F2FP.SATFINITE.E5M2.F32.PACK_AB_MERGE_C R39, R39, R38, RZ ;  /* 0x000000262727723e */ /* 0x000fe200048060ff */
[----:B------:R1:W-:Y:S03]  /*1ad10*/  @P3 STG.E.U8 desc[UR18][R8.64], R15 ;  /* 0x0000000f08003986 */ /* 0x0003e6000c101112 */
[----:B0-----:R-:W-:-:S04]  /*1ad20*/  PRMT R6, R39, 0x9910, RZ ;  /* 0x0000991027067816 */ /* 0x001fc800000000ff */
[----:B-1----:R-:W-:Y:S02]  /*1ad30*/  SHF.R.S32.HI R15, RZ, 0x8, R6 ;  /* 0x00000008ff0f7819 */ /* 0x002fe40000011406 */
[----:B------:R-:W-:Y:S02]  /*1ad40*/  F2FP.SATFINITE.E5M2.F32.PACK_AB_MERGE_C R41, R41, R40, RZ ;  /* 0x000000282929723e */ /* 0x000fe400048060ff */
[----:B---3--:R-:W-:Y:S02]  /*1ad50*/  ISETP.LT.AND P4, PT, R10, UR15, !P0 ;  /* 0x0000000f0a007c0c */ /* 0x008fe4000c781270 */
[----:B------:R-:W-:-:S04]  /*1ad60*/  IADD3 R10, P6, PT, R3, R0, RZ ;  /* 0x00000000030a7210 */ /* 0x000fc80007fde0ff */
[C---:B------:R-:W-:Y:S01]  /*1ad70*/  LEA.HI.X.SX32 R11, R3.reuse, R2, 0x1, P6 ;  /* 0x00000002030b7211 */ /* 0x040fe200030f0eff */
[----:B------:R-:W-:-:S04]  /*1ad80*/  VIADD R3, R3, UR7 ;  /* 0x0000000703037c36 */ /* 0x000fc80008000000 */
[----:B------:R0:W-:Y:S01]  /*1ad90*/  @P1 STG.E.U8 desc[UR18][R10.64], R39 ;  /* 0x000000270a001986 */ /* 0x0001e2000c101112 */
[C---:B------:R-:W-:Y:S01]  /*1ada0*/  IADD3 R4, P1, PT, R3.reuse, R0, RZ ;  /* 0x0000000003047210 */ /* 0x040fe20007f3e0ff */
[----:B------:R-:W-:-:S03]  /*1adb0*/  VIADD R7, R3, UR7 ;  /* 0x0000000703077c36 */ /* 0x000fc60008000000 */
[----:B------:R-:W-:Y:S02]  /*1adc0*/  LEA.HI.X.SX32 R5, R3, R2, 0x1, P1 ;  /* 0x0000000203057211 */ /* 0x000fe400008f0eff */
[C---:B------:R-:W-:Y:S01]  /*1add0*/  IADD3 R6, P1, PT, R7.reuse, R0, RZ ;  /* 0x0000000007067210 */ /* 0x040fe20007f3e0ff */
[C---:B------:R-:W-:Y:S01]  /*1ade0*/  VIADD R3, R7.reuse, UR7 ;  /* 0x0000000707037c36 */ /* 0x040fe20008000000 */
[----:B------:R-:W-:Y:S02]  /*1adf0*/  ISETP.LT.AND P3, PT, R16, UR15, !P0 ;  /* 0x0000000f10007c0c */ /* 0x000fe4000c761270 */
[----:B------:R-:W3:Y:S01]  /*1ae00*/  LDL.LU R16, [R1+0x7b4] ;  /* 0x0007b40001107983 */ /* 0x000ee20000300800 */
[----:B------:R-:W-:-:S03]  /*1ae10*/  LEA.HI.X.SX32 R7, R7, R2, 0x1, P1 ;  /* 0x0000000207077211 */ /* 0x000fc600008f0eff */
[----:B------:R-:W4:Y:S01]  /*1ae20*/  LDL.LU R18, [R1+0x7a0] ;  /* 0x0007a00001127983 */ /* 0x000f220000300800 */
[----:B--2---:R-:W-:-:S03]  /*1ae30*/  ISETP.LT.AND P1, PT, R12, UR15, !P0 ;  /* 0x0000000f0c007c0c */ /* 0x004fc6000c721270 */
[----:B------:R-:W2:Y:S04]  /*1ae40*/  LDL.LU R12, [R1+0x79c] ;  /* 0x00079c00010c7983 */ /* 0x000ea80000300800 */
[----:B------:R-:W-:Y:S04]  /*1ae50*/  @P5 STG.E.U8 desc[UR18][R4.64], R15 ;  /* 0x0000000f04005986 */ /* 0x000fe8000c101112 */
[----:B------:R1:W-:Y:S01]  /*1ae60*/  @P2 STG.E.U8 desc[UR18][R6.64], R41 ;  /* 0x0000002906002986 */ /* 0x0003e2000c101112 */
[----:B-----5:R-:W-:-:S03]  /*1ae70*/  ISETP.LT.AND P2, PT, R14, UR15, !P0 ;  /* 0x0000000f0e007c0c */ /* 0x020fc6000c741270 */
[----:B------:R-:W5:Y:S01]  /*1ae80*/  LDL.LU R14, [R1+0x788] ;  /* 0x00078800010e7983 */ /* 0x000f620000300800 */
[C---:B------:R-:W-:Y:S01]  /*1ae90*/  IADD3 R8, P5, PT, R3.reuse, R0, RZ ;  /* 0x0000000003087210 */ /* 0x040fe20007fbe0ff */
[----:B------:R-:W-:Y:S01]  /*1aea0*/  VIADD R13, R3, UR7 ;  /* 0x00000007030d7c36 */ /* 0x000fe20008000000 */
[----:B------:R-:W-:Y:S02]  /*1aeb0*/  ISETP.LT.AND P6, PT, R17, UR15, !P0 ;  /* 0x0000000f11007c0c */ /* 0x000fe4000c7c1270 */
[----:B------:R-:W-:Y:S02]  /*1aec0*/  PRMT R17, R41, 0x9910, RZ ;  /* 0x0000991029117816 */ /* 0x000fe400000000ff */
[----:B------:R-:W-:Y:S02]  /*1aed0*/  LEA.HI.X.SX32 R9, R3, R2, 0x1, P5 ;  /* 0x0000000203097211 */ /* 0x000fe400028f0eff */
[----:B0-----:R-:W-:Y:S02]  /*1aee0*/  IADD3 R10, P5, PT, R13, R0, RZ ;  /* 0x000000000d0a7210 */ /* 0x001fe40007fbe0ff */
[----:B------:R-:W-:-:S02]  /*1aef0*/  SHF.R.S32.HI R17, RZ, 0x8, R17 ;  /* 0x00000008ff117819 */ /* 0x000fc40000011411 */
[----:B------:R-:W-:Y:S02]  /*1af00*/  F2FP.SATFINITE.E5M2.F32.PACK_AB_MERGE_C R43, R43, R42, RZ ;  /* 0x0000002a2b2b723e */ /* 0x000fe400048060ff */
[C---:B------:R-:W-:Y:S01]  /*1af10*/  LEA.HI.X.SX32 R11, R13.reuse, R2, 0x1, P5 ;  /* 0x000000020d0b7211 */ /* 0x040fe200028f0eff */
[----:B------:R-:W-:Y:S01]  /*1af20*/  VIADD R13, R13, UR7 ;  /* 0x000000070d0d7c36 */ /* 0x000fe20008000000 */
[----:B------:R0:W-:Y:S01]  /*1af30*/  @P4 STG.E.U8 desc[UR18][R8.64], R17 ;  /* 0x0000001108004986 */ /* 0x0001e2000c101112 */
[----:B-1----:R-:W-:-:S03]  /*1af40*/  PRMT R6, R43, 0x9910, RZ ;  /* 0x000099102b067816 */ /* 0x002fc600000000ff */
[----:B------:R1:W-:Y:S01]  /*1af50*/  @P3 STG.E.U8 desc[UR18][R10.64], R43 ;  /* 0x0000002b0a003986 */ /* 0x0003e2000c101112 */
[C---:B------:R-:W-:Y:S01]  /*1af60*/  IADD3 R4, P3, PT, R13.reuse, R0, RZ ;  /* 0x000000000d047210 */ /* 0x040fe20007f7e0ff */
[----:B------:R-:W-:-:S03]  /*1af70*/  VIADD R3, R13, UR7 ;  /* 0x000000070d037c36 */ /* 0x000fc60008000000 */
[----:B------:R-:W-:Y:S02]  /*1af80*/  LEA.HI.X.SX32 R5, R13, R2, 0x1, P3 ;  /* 0x000000020d057211 */ /* 0x000fe400018f0eff */
[----:B------:R-:W-:Y:S02]  /*1af90*/  SHF.R.S32.HI R13, RZ, 0x8, R6 ;  /* 0x00000008ff0d7819 */ /* 0x000fe40000011406 */
[----:B------:R-:W-:-:S04]  /*1afa0*/  IADD3 R6, P3, PT, R3, R0, RZ ;  /* 0x0000000003067210 */ /* 0x000fc80007f7e0ff */
[----:B------:R-:W-:Y:S02]  /*1afb0*/  LEA.HI.X.SX32 R7, R3, R2, 0x1, P3 ;  /* 0x0000000203077211 */ /* 0x000fe400018f0eff */
[----:B------:R-:W-:Y:S01]  /*1afc0*/  F2FP.SATFINITE.E5M2.F32.PACK_AB_MERGE_C R45, R45, R44, RZ ;  /* 0x0000002c2d2d723e */ /* 0x000fe200048060ff */
[----:B------:R-:W-:Y:S04]  /*1afd0*/  @P6 STG.E.U8 desc[UR18][R4.64], R13 ;  /* 0x0000000d04006986 */ /* 0x000fe8000c101112 */
[----:B------:R0:W-:Y:S01]  /*1afe0*/  @P1 STG.E.U8 desc[UR18][R6.64], R45 ;  /* 0x0000002d06001986 */ /* 0x0001e2000c101112 */
[----:B---3--:R-:W-:-:S03]  /*1aff0*/  ISETP.LT.AND P4, PT, R16, UR15, !P0 ;  /* 0x0000000f10007c0c */ /* 0x008fc6000c781270 */
[----:B------:R-:W3:Y:S04]  /*1b000*/  LDL.LU R16, [R1+0x784] ;  /* 0x0007840001107983 */ /* 0x000ee80000300800 */
[----:B0-----:R-:W3:Y:S01]  /*1b010*/  LDL.LU R17, [R1+0x73c] ;  /* 0x00073c0001117983 */ /* 0x001ee20000300800 */
[----:B--2---:R-:W-:-:S03]  /*1b020*/  ISETP.LT.AND P3, PT, R12, UR15, !P0 ;  /* 0x0000000f0c007c0c */ /* 0x004fc6000c761270 */
[----:B------:R-:W2:Y:S01]  /*1b030*/  LDL.LU R12, [R1+0x738] ;  /* 0x00073800010c7983 */ /* 0x000ea20000300800 */
[----:B-----5:R-:W-:-:S03]  /*1b040*/  ISETP.LT.AND P1, PT, R14, UR15, !P0 ;  /* 0x0000000f0e007c0c */ /* 0x020fc6000c721270 */
[----:B------:R-:W5:Y:S01]  /*1b050*/  LDL.LU R14, [R1+0x734] ;  /* 0x00073400010e7983 */ /* 0x000f620000300800 */
[----:B------:R-:W-:-:S04]  /*1b060*/  VIADD R9, R3, UR7 ;  /* 0x0000000703097c36 */ /* 0x000fc80008000000 */
[C---:B------:R-:W-:Y:S01]  /*1b070*/  VIADD R3, R9.reuse, UR7 ;  /* 0x0000000709037c36 */ /* 0x040fe20008000000 */
[----:B------:R-:W-:Y:S02]  /*1b080*/  IADD3 R8, P6, PT, R9, R0, RZ ;  /* 0x0000000009087210 */ /* 0x000fe40007fde0ff */
[----:B------:R-:W-:Y:S02]  /*1b090*/  PRMT R15, R45, 0x9910, RZ ;  /* 0x000099102d0f7816 */ /* 0x000fe400000000ff */
[----:B------:R-:W-:Y:S02]  /*1b0a0*/  LEA.HI.X.SX32 R9, R9, R2, 0x1, P6 ;  /* 0x0000000209097211 */ /* 0x000fe400030f0eff */
[----:B-1----:R-:W-:Y:S02]  /*1b0b0*/  IADD3 R10, P6, PT, R3, R0, RZ ;  /* 0x00000000030a7210 */ /* 0x002fe40007fde0ff */
[----:B------:R-:W-:Y:S02]  /*1b0c0*/  SHF.R.S32.HI R15, RZ, 0x8, R15 ;  /* 0x00000008ff0f7819 */ /* 0x000fe4000001140f */
[----:B------:R-:W-:-:S02]  /*1b0d0*/  F2FP.SATFINITE.E5M2.F32.PACK_AB_MERGE_C R47, R47, R46, RZ ;  /* 0x0000002e2f2f723e */ /* 0x000fc400048060ff */
[C---:B------:R-:W-:Y:S01]  /*1b0e0*/  LEA.HI.X.SX32 R11, R3.reuse, R2, 0x1, P6 ;  /* 0x00000002030b7211 */ /* 0x040fe200030f0eff */
[----:B------:R-:W-:Y:S01]  /*1b0f0*/  VIADD R3, R3, UR7 ;  /* 0x0000000703037c36 */ /* 0x000fe20008000000 */
[----:B------:R0:W-:Y:S01]  /*1b100*/  @P2 STG.E.U8 desc[UR18][R8.64], R15 ;  /* 0x0000000f08002986 */ /* 0x0001e2000c101112 */
[----:B------:R-:W-:Y:S02]  /*1b110*/  PRMT R6, R47, 0x9910, RZ ;  /* 0x000099102f067816 */ /* 0x000fe400000000ff */
[C---:B------:R-:W-:Y:S01]  /*1b120*/  VIADD R7, R3.reuse, UR7 ;  /* 0x0000000703077c36 */ /* 0x040fe20008000000 */
[----:B------:R1:W-:Y:S01]  /*1b130*/  @P4 STG.E.U8 desc[UR18][R10.64], R47 ;  /* 0x0000002f0a004986 */ /* 0x0003e2000c101112 */
[----:B------:R-:W-:-:S04]  /*1b140*/  IADD3 R4, P4, PT, R3, R0, RZ ;  /* 0x0000000003047210 */ /* 0x000fc80007f9e0ff */
[----:B------:R-:W-:Y:S02]  /*1b150*/  LEA.HI.X.SX32 R5, R3, R2, 0x1, P4 ;  /* 0x0000000203057211 */ /* 0x000fe400020f0eff */
[----:B0-----:R-:W-:Y:S02]  /*1b160*/  SHF.R.S32.HI R15, RZ, 0x8, R6 ;  /* 0x00000008ff0f7819 */ /* 0x001fe40000011406 */
[C---:B------:R-:W-:Y:S01]  /*1b170*/  IADD3 R6, P4, PT, R7.reuse, R0, RZ ;  /* 0x0000000007067210 */ /* 0x040fe20007f9e0ff */
[C---:B------:R-:W-:Y:S01]  /*1b180*/  VIADD R3, R7.reuse, UR7 ;  /* 0x0000000707037c36 */ /* 0x040fe20008000000 */
[----:B----4-:R-:W-:Y:S02]  /*1b190*/  ISETP.LT.AND P5, PT, R18, UR15, !P0 ;  /* 0x0000000f12007c0c */ /* 0x010fe4000c7a1270 */
[----:B------:R-:W4:Y:S01]  /*1b1a0*/  LDL.LU R18, [R1+0x730] ;  /* 0x0007300001127983 */ /* 0x000f220000300800 */
[----:B------:R-:W-:Y:S02]  /*1b1b0*/  LEA.HI.X.SX32 R7, R7, R2, 0x1, P4 ;  /* 0x0000000207077211 */ /* 0x000fe400020f0eff */
[----:B------:R-:W-:-:S08]  /*1b1c0*/  F2FP.SATFINITE.E5M2.F32.PACK_AB_MERGE_C R49, R49, R48, RZ ;  /* 0x000000303131723e */ /* 0x000fd000048060ff */
[----:B------:R-:W-:Y:S04]  /*1b1d0*/  @P5 STG.E.U8 desc[UR18][R4.64], R15 ;  /* 0x0000000f04005986 */ /* 0x000fe8000c101112 */
[----:B------:R0:W-:Y:S01]  /*1b1e0*/  @P3 STG.E.U8 desc[UR18][R6.64], R49 ;  /* 0x0000003106003986 */ /* 0x0001e2000c101112 */
[----:B---3--:R-:W-:-:S03]  /*1b1f0*/  ISETP.LT.AND P2, PT, R16, UR15, !P0 ;  /* 0x0000000f10007c0c */ /* 0x008fc6000c741270 */
[----:B------:R-:W3:Y:S01]  /*1b200*/  LDL.LU R16, [R1+0x72c] ;  /* 0x00072c0001107983 */ /* 0x000ee20000300800 */
[----:B--2---:R-:W-:-:S03]  /*1b210*/  ISETP.LT.AND P4, PT, R12, UR15, !P0 ;  /* 0x0000000f0c007c0c */ /* 0x004fc6000c781270 */
[----:B------:R-:W2:Y:S01]  /*1b220*/  LDL.LU R12, [R1+0x728] ;  /* 0x00072800010c7983 */ /* 0x000ea20000300800 */
[----:B-----5:R-:W-:-:S03]  /*1b230*/  ISETP.LT.AND P3, PT, R14, UR15, !P0 ;  /* 0x0000000f0e007c0c */ /* 0x020fc6000c761270 */
[----:B------:R-:W5:Y:S01]  /*1b240*/  LDL.LU R14, [R1+0x724] ;  /* 0x00072400010e7983 */ /* 0x000f620000300800 */
[C---:B------:R-:W-:Y:S01]  /*1b250*/  IADD3 R8, P5, PT, R3.reuse, R0, RZ ;  /* 0x0000000003087210 */ /* 0x040fe20007fbe0ff */
[----:B------:R-:W-:Y:S01]  /*1b260*/  VIADD R13, R3, UR7 ;  /* 0x00000007030d7c36 */ /* 0x000fe20008000000 */
[----:B------:R-:W-:Y:S01]  /*1b270*/  ISETP.LT.AND P6, PT, R17, UR15, !P0 ;  /* 0x0000000f11007c0c */ /* 0x000fe2000c7c1270 */
[----:B------:R-:W5:Y:S01]  /*1b280*/  LDL.LU R19, [R1+0x720] ;  /* 0x0007200001137983 */ /* 0x000f620000300800 */
[----:B------:R-:W-:Y:S02]  /*1b290*/  PRMT R17, R49, 0x9910, RZ ;  /* 0x0000991031117816 */ /* 0x000fe400000000ff */
[----:B------:R-:W-:Y:S02]  /*1b2a0*/  LEA.HI.X.SX32 R9, R3, R2, 0x1, P5 ;  /* 0x0000000203097211 */ /* 0x000fe400028f0eff */
[----:B-1----:R-:W-:Y:S02]  /*1b2b0*/  IADD3 R10, P5, PT, R13, R0, RZ ;  /* 0x000000000d0a7210 */ /* 0x002fe40007fbe0ff */
[----:B------:R-:W-:-:S02]  /*1b2c0*/  SHF.R.S32.HI R17, RZ, 0x8, R17 ;  /* 0x00000008ff117819 */ /* 0x000fc40000011411 */
[----:B------:R-:W-:Y:S02]  /*1b2d0*/  F2FP.SATFINITE.E5M2.F32.PACK_AB_MERGE_C R51, R51, R50, RZ ;  /* 0x000000323333723e */ /* 0x000fe400048060ff */
[C---:B------:R-:W-:Y:S01]  /*1b2e0*/  LEA.HI.X.SX32 R11, R13.reuse, R2, 0x1, P5 ;  /* 0x000000020d0b7211 */ /* 0x040fe200028f0eff */
[----:B------:R-:W-:Y:S01]  /*1b2f0*/  VIADD R13, R13, UR7 ;  /* 0x000000070d0d7c36 */ /* 0x000fe20008000000 */
[----:B------:R1:W-:Y:S01]  /*1b300*/  @P1 STG.E.U8 desc[UR18][R8.64], R17 ;  /* 0x0000001108001986 */ /* 0x0003e2000c101112 */
[----:B0-----:R-:W-:-:S03]  /*1b310*/  PRMT R6, R51, 0x9910, RZ ;  /* 0x0000991033067816 */ /* 0x001fc600000000ff */
[----:B------:R0:W-:Y:S01]  /*1b320*/  @P2 STG.E.U8 desc[UR18][R10.64], R51 ;  /* 0x000000330a002986 */ /* 0x0001e2000c101112 */
[C---:B------:R-:W-:Y:S01]  /*1b330*/  IADD3 R4, P2, PT, R13.reuse, R0, RZ ;  /* 0x000000000d047210 */ /* 0x040fe20007f5e0ff */
[----:B------:R-:W-:-:S03]  /*1b340*/  VIADD R3, R13, UR7 ;  /* 0x000000070d037c36 */ /* 0x000fc60008000000 */
[----:B------:R-:W-:Y:S02]  /*1b350*/  LEA.HI.X.SX32 R5, R13, R2, 0x1, P2 ;  /* 0x000000020d057211 */ /* 0x000fe400010f0eff */
[----:B------:R-:W-:Y:S01]  /*1b360*/  SHF.R.S32.HI R13, RZ, 0x8, R6 ;  /* 0x00000008ff0d7819 */ /* 0x000fe20000011406 */
[----:B-1----:R-:W5:Y:S01]  /*1b370*/  LDL.LU R17, [R1+0x71c] ;  /* 0x00071c0001117983 */ /* 0x002f620000300800 */
[----:B------:R-:W-:-:S04]  /*1b380*/  IADD3 R6, P2, PT, R3, R0, RZ ;  /* 0x0000000003067210 */ /* 0x000fc80007f5e0ff */
[----:B------:R-:W-:Y:S02]  /*1b390*/  LEA.HI.X.SX32 R7, R3, R2, 0x1, P2 ;  /* 0x0000000203077211 */ /* 0x000fe400010f0eff */
[----:B------:R-:W-:Y:S02]  /*1b3a0*/  F2FP.SATFINITE.E5M2.F32.PACK_AB_MERGE_C R53, R53, R52, RZ ;  /* 0x000000343535723e */ /* 0x000fe400048060ff */
[----:B----4-:R-:W-:Y:S01]  /*1b3b0*/  ISETP.LT.AND P1, PT, R18, UR15, !P0 ;  /* 0x0000000f12007c0c */ /* 0x010fe2000c721270 */
[----:B------:R-:W-:Y:S04]  /*1b3c0*/  @P6 STG.E.U8 desc[UR18][R4.64], R13 ;  /* 0x0000000d04006986 */ /* 0x000fe8000c101112 */
[----:B------:R1:W-:Y:S01]  /*1b3d0*/  @P4 STG.E.U8 desc[UR18][R6.64], R53 ;  /* 0x0000003506004986 */ /* 0x0003e2000c101112 */
[----:B---3--:R-:W-:-:S02]  /*1b3e0*/  ISETP.LT.AND P5, PT, R16, UR15, !P0 ;  /* 0x0000000f10007c0c */ /* 0x008fc4000c7a1270 */
[----:B--2---:R-:W-:Y:S02]  /*1b3f0*/  ISETP.LT.AND P2, PT, R12, UR15, !P0 ;  /* 0x0000000f0c007c0c */ /* 0x004fe4000c741270 */
[----:B------:R-:W2:Y:S04]  /*1b400*/  LDL.LU R12, [R1+0x718] ;  /* 0x00071800010c7983 */ /* 0x000ea80000300800 */
[----:B------:R-:W3:Y:S04]  /*1b410*/  LDL.LU R18, [R1+0x714] ;  /* 0x0007140001127983 */ /* 0x000ee80000300800 */
[----:B------:R-:W4:Y:S01]  /*1b420*/  LDL.LU R16, [R1+0x710] ;  /* 0x0007100001107983 */ /* 0x000f220000300800 */
[----:B-----5:R-:W-:-:S03]  /*1b430*/  ISETP.LT.AND P4, PT, R14, UR15, !P0 ;  /* 0x0000000f0e007c0c */ /* 0x020fc6000c781270 */
[----:B------:R-:W5:Y:S01]  /*1b440*/  LDL.LU R14, [R1+0x70c] ;  /* 0x00070c00010e7983 */ /* 0x000f620000300800 */
[----:B------:R-:W-:-:S04]  /*1b450*/  VIADD R9, R3, UR7 ;  /* 0x0000000703097c36 */ /* 0x000fc80008000000 */
[C---:B------:R-:W-:Y:S01]  /*1b460*/  VIADD R3, R9.reuse, UR7 ;  /* 0x0000000709037c36 */ /* 0x040fe20008000000 */
[----:B------:R-:W-:Y:S02]  /*1b470*/  IADD3 R8, P6, PT, R9, R0, RZ ;  /* 0x0000000009087210 */ /* 0x000fe40007fde0ff */
[----:B------:R-:W-:Y:S02]  /*1b480*/  PRMT R15, R53, 0x9910, RZ ;  /* 0x00009910350f7816 */ /* 0x000fe400000000ff */
[----:B------:R-:W-:Y:S02]  /*1b490*/  LEA.HI.X.SX32 R9, R9, R2, 0x1, P6 ;  /* 0x0000000209097211 */ /* 0x000fe400030f0eff */
[----:B0-----:R-:W-:Y:S02]  /*1b4a0*/  IADD3 R10, P6, PT, R3, R0, RZ ;  /* 0x00000000030a7210 */ /* 0x001fe40007fde0ff */
[----:B------:R-:W-:Y:S02]  /*1b4b0*/  SHF.R.S32.HI R15, RZ, 0x8, R15 ;  /* 0x00000008ff0f7819 */ /* 0x000fe4000001140f */
[----:B------:R-:W-:-:S02]  /*1b4c0*/  F2FP.SATFINITE.E5M2.F32.PACK_AB_MERGE_C R55, R55, R54, RZ ;  /* 0x000000363737723e */ /* 0x000fc400048060ff */
[C---:B------:R-:W-:Y:S01]  /*1b4d0*/  LEA.HI.X.SX32 R11, R3.reuse, R2, 0x1, P6 ;  /* 0x00000002030b7211 */ /* 0x040fe200030f0eff */
[----:B------:R-:W-:Y:S01]  /*1b4e0*/  VIADD R3, R3, UR7 ;  /* 0x0000000703037c36 */ /* 0x000fe20008000000 */
[----:B------:R0:W-:Y:S01]  /*1b4f0*/  @P3 STG.E.U8 desc[UR18][R8.64], R15 ;  /* 0x0000000f08003986 */ /* 0x0001e2000c101112 */
[----:B-1----:R-:W-:Y:S02]  /*1b500*/  PRMT R6, R55, 0x9910, RZ ;  /* 0x0000991037067816 */ /* 0x002fe400000000ff */
[C---:B------:R-:W-:Y:S01]  /*1b510*/  VIADD R7, R3.reuse, UR7 ;  /* 0x0000000703077c36 */ /* 0x040fe20008000000 */
[----:B------:R1:W-:Y:S01]  /*1b520*/  @P1 STG.E.U8 desc[UR18][R10.64], R55 ;  /* 0x000000370a001986 */ /* 0x0003e2000c101112 */
[----:B------:R-:W-:-:S04]  /*1b530*/  IADD3 R4, P1, PT, R3, R0, RZ ;  /* 0x0000000003047210 */ /* 0x000fc80007f3e0ff */
[----:B------:R-:W-:Y:S01]  /*1b540*/  LEA.HI.X.SX32 R5, R3, R2, 0x1, P1 ;  /* 0x0000000203057211 */ /* 0x000fe200008f0eff */
[C---:B------:R-:W-:Y:S01]  /*1b550*/  VIADD R3, R7.reuse, UR7 ;  /* 0x0000000707037c36 */ /* 0x040fe20008000000 */
[----:B0-----:R-:W-:Y:S02]  /*1b560*/  SHF.R.S32.HI R15, RZ, 0x8, R6 ;  /* 0x00000008ff0f7819 */ /* 0x001fe40000011406 */
[----:B------:R-:W-:Y:S01]  /*1b570*/  IADD3 R6, P1, PT, R7, R0, RZ ;  /* 0x0000000007067210 */ /* 0x000fe20007f3e0ff */
[----:B------:R-:W-:Y:S01]  /*1b580*/  VIADD R13, R3, UR7 ;  /* 0x00000007030d7c36 */ /* 0x000fe20008000000 */
[----:B------:R-:W-:Y:S01]  /*1b590*/  F2FP.SATFINITE.E5M2.F32.PACK_AB_MERGE_C R57, R57, R56, RZ ;  /* 0x000000383939723e */ /* 0x000fe200048060ff */
[----:B------:R0:W-:Y:S01]  /*1b5a0*/  @P5 STG.E.U8 desc[UR18][R4.64], R15 ;  /* 0x0000000f04005986 */ /* 0x0001e2000c101112 */
[----:B------:R-:W-:Y:S02]  /*1b5b0*/  LEA.HI.X.SX32 R7, R7, R2, 0x1, P1 ;  /* 0x0000000207077211 */ /* 0x000fe400008f0eff */
[----:B------:R-:W-:-:S02]  /*1b5c0*/  IADD3 R8, P5, PT, R3, R0, RZ ;  /* 0x0000000003087210 */ /* 0x000fc40007fbe0ff */
[----:B------:R-:W-:Y:S02]  /*1b5d0*/  ISETP.LT.AND P6, PT, R17, UR15, !P0 ;  /* 0x0000000f11007c0c */ /* 0x000fe4000c7c1270 */
[----:B------:R-:W-:Y:S02]  /*1b5e0*/  PRMT R17, R57, 0x9910, RZ ;  /* 0x0000991039117816 */ /* 0x000fe400000000ff */
[----:B------:R-:W-:Y:S02]  /*1b5f0*/  LEA.HI.X.SX32 R9, R3, R2, 0x1, P5 ;  /* 0x0000000203097211 */ /* 0x000fe400028f0eff */
[C---:B-1----:R-:W-:Y:S01]  /*1b600*/  IADD3 R10, P5, PT, R13.reuse, R0, RZ ;  /* 0x000000000d0a7210 */ /* 0x042fe20007fbe0ff */
[----:B------:R-:W-:Y:S01]  /*1b610*/  @P2 STG.E.U8 desc[UR18][R6.64], R57 ;  /* 0x0000003906002986 */ /* 0x000fe2000c101112 */
[----:B------:R-:W-:Y:S02]  /*1b620*/  SHF.R.S32.HI R17, RZ, 0x8, R17 ;  /* 0x00000008ff117819 */ /* 0x000fe40000011411 */
[----:B------:R-:W-:-:S03]  /*1b630*/  LEA.HI.X.SX32 R11, R13, R2, 0x1, P5 ;  /* 0x000000020d0b7211 */ /* 0x000fc600028f0eff */
[----:B------:R1:W-:Y:S01]  /*1b640*/  @P4 STG.E.U8 desc[UR18][R8.64], R17 ;  /* 0x0000001108004986 */ /* 0x0003e2000c101112 */
[----:B--2---:R-:W-:-:S03]  /*1b650*/  ISETP.LT.AND P1, PT, R12, UR15, !P0 ;  /* 0x0000000f0c007c0c */ /* 0x004fc6000c721270 */
[----:B------:R-:W2:Y:S01]  /*1b660*/  LDL.LU R12, [R1+0x708] ;  /* 0x00070800010c7983 */ /* 0x000ea20000300800 */
[----:B---3--:R-:W-:-:S03]  /*1b670*/  ISETP.LT.AND P2, PT, R18, UR15, !P0 ;  /* 0x0000000f12007c0c */ /* 0x008fc6000c741270 */
[----:B------:R-:W3:Y:S01]  /*1b680*/  LDL.LU R18, [R1+0x700] ;  /* 0x0007000001127983 */ /* 0x000ee20000300800 */
[----:B----4-:R-:W-:-:S03]  /*1b690*/  ISETP.LT.AND P5, PT, R16, UR15, !P0 ;  /* 0x0000000f10007c0c */ /* 0x010fc6000c7a1270 */
[----:B------:R-:W4:Y:S01]  /*1b6a0*/  LDL.LU R16, [R1+0x6fc] ;  /* 0x0006fc0001107983 */ /* 0x000f220000300800 */
[----:B-----5:R-:W-:-:S03]  /*1b6b0*/  ISETP.LT.AND P4, PT, R14, UR15, !P0 ;  /* 0x0000000f0e007c0c */ /* 0x020fc6000c781270 */
[----:B------:R-:W5:Y:S01]  /*1b6c0*/  LDL.LU R14, [R1+0x704] ;  /* 0x00070400010e7983 */ /* 0x000f620000300800 */
[----:B------:R-:W-:Y:S01]  /*1b6d0*/  ISETP.LT.AND P3, PT, R19, UR15, !P0 ;  /* 0x0000000f13007c0c */ /* 0x000fe2000c761270 */
[----:B------:R-:W-:Y:S01]  /*1b6e0*/  VIADD R13, R13, UR7 ;  /* 0x000000070d0d7c36 */ /* 0x000fe20008000000 */
[----:B------:R-:W-:-:S03]  /*1b6f0*/  F2FP.SATFINITE.E5M2.F32.PACK_AB_MERGE_C R59, R59, R58, RZ ;  /* 0x0000003a3b3b723e */ /* 0x000fc600048060ff */
[----:B------:R-:W-:Y:S01]  /*1b700*/  VIADD R3, R13, UR7 ;  /* 0x000000070d037c36 */ /* 0x000fe20008000000 */
[----:B0-----:R-:W-:-:S07]  /*1b710*/  PRMT R15, R59, 0x9910, RZ ;  /* 0x000099103b0f7816 */ /* 0x001fce00000000ff */
[----:B------:R0:W-:Y:S01]  /*1b720*/  @P3 STG.E.U8 desc[UR18][R10.64], R59 ;  /* 0x0000003b0a003986 */ /* 0x0001e2000c101112 */
[----:B------:R-:W-:Y:S01]  /*1b730*/  IADD3 R4, P3, PT, R13, R0, RZ ;  /* 0x000000000d047210 */ /* 0x000fe20007f7e0ff */
[----:B-1----:R-:W-:-:S03]  /*1b740*/  VIADD R9, R3, UR7 ;  /* 0x0000000703097c36 */ /* 0x002fc60008000000 */
[----:B------:R-:W-:Y:S02]  /*1b750*/  LEA.HI.X.SX32 R5, R13, R2, 0x1, P3 ;  /* 0x000000020d057211 */ /* 0x000fe400018f0eff */
[C---:B------:R-:W-:Y:S02]  /*1b760*/  IADD3 R6, P3, PT, R3.reuse, R0, RZ ;  /* 0x0000000003067210 */ /* 0x040fe40007f7e0ff */
[----:B------:R-:W-:Y:S02]  /*1b770*/  SHF.R.S32.HI R15, RZ, 0x8, R15 ;  /* 0x00000008ff0f7819 */ /* 0x000fe4000001140f */
[----:B------:R-:W-:Y:S01]  /*1b780*/  LEA.HI.X.SX32 R7, R3, R2, 0x1, P3 ;  /* 0x0000000203077211 */ /* 0x000fe200018f0eff */
[----:B------:R-:W-:Y:S01]  /*1b790*/  VIADD R3, R9, UR7 ;  /* 0x0000000709037c36 */ /* 0x000fe20008000000 */
[----:B------:R-:W-:Y:S01]  /*1b7a0*/  F2FP.SATFINITE.E5M2.F32.PACK_AB_MERGE_C R61, R61, R60, RZ ;  /* 0x0000003c3d3d723e */ /* 0x000fe200048060ff */
[----:B------:R1:W-:Y:S02]  /*1b7b0*/  @P6 STG.E.U8 desc[UR18][R4.64], R15 ;  /* 0x0000000f04006986 */ /* 0x0003e4000c101112 */
[----:B------:R-:W-:-:S02]  /*1b7c0*/  VIADD R13, R3, UR7 ;  /* 0x00000007030d7c36 */ /* 0x000fc40008000000 */
[----:B------:R-:W-:Y:S01]  /*1b7d0*/  @P1 STG.E.U8 desc[UR18][R6.64], R61 ;  /* 0x0000003d06001986 */ /* 0x000fe2000c101112 */
[-C--:B0-----:R-:W-:Y:S02]  /*1b7e0*/  IADD3 R10, P1, PT, R3, R0.reuse, RZ ;  /* 0x00000000030a7210 */ /* 0x081fe40007f3e0ff */
[----:B------:R-:W-:Y:S02]  /*1b7f0*/  IADD3 R8, P6, PT, R9, R0, RZ ;  /* 0x0000000009087210 */ /* 0x000fe40007fde0ff */
[-C--:B------:R-:W-:Y:S01]  /*1b800*/  LEA.HI.X.SX32 R11, R3, R2.reuse, 0x1, P1 ;  /* 0x00000002030b7211 */ /* 0x080fe200008f0eff */
[----:B-1----:R-:W-:Y:S01]  /*1b810*/  VIADD R15, R13, UR7 ;  /* 0x000000070d0f7c36 */ /* 0x002fe20008000000 */
[----:B------:R-:W-:Y:S02]  /*1b820*/  LEA.HI.X.SX32 R9, R9, R2, 0x1, P6 ;  /* 0x0000000209097211 */ /* 0x000fe400030f0eff */
[----:B------:R-:W-:Y:S01]  /*1b830*/  IADD3 R4, P1, PT, R13, R0, RZ ;  /* 0x000000000d047210 */ /* 0x000fe20007f3e0ff */
[----:B------:R-:W-:Y:S01]  /*1b840*/  VIADD R3, R15, UR7 ;  /* 0x000000070f037c36 */ /* 0x000fe20008000000 */
[----:B------:R-:W-:-:S02]  /*1b850*/  PRMT R17, R61, 0x9910, RZ ;  /* 0x000099103d117816 */ /* 0x000fc400000000ff */
[----:B------:R-:W-:Y:S02]  /*1b860*/  LEA.HI.X.SX32 R5, R13, R2, 0x1, P1 ;  /* 0x000000020d057211 */ /* 0x000fe400008f0eff */
[----:B------:R-:W-:Y:S02]  /*1b870*/  SHF.R.S32.HI R17, RZ, 0x8, R17 ;  /* 0x00000008ff117819 */ /* 0x000fe40000011411 */
[----:B------:R-:W-:-:S03]  /*1b880*/  F2FP.SATFINITE.E5M2.F32.PACK_AB_MERGE_C R63, R63, R62, RZ ;  /* 0x0000003e3f3f723e */ /* 0x000fc600048060ff */
[----:B------:R0:W-:Y:S01]  /*1b890*/  @P2 STG.E.U8 desc[UR18][R8.64], R17 ;  /* 0x0000001108002986 */ /* 0x0001e2000c101112 */
[----:B------:R-:W-:Y:S02]  /*1b8a0*/  F2FP.SATFINITE.E5M2.F32.PACK_AB_MERGE_C R65, R65, R64, RZ ;  /* 0x000000404141723e */ /* 0x000fe400048060ff */
[----:B------:R-:W-:-:S04]  /*1b8b0*/  F2FP.SATFINITE.E5M2.F32.PACK_AB_MERGE_C R67, R67, R66, RZ ;  /* 0x000000424343723e */ /* 0x000fc800048060ff */
[----:B------:R-:W-:Y:S02]  /*1b8c0*/  PRMT R19, R67, 0x9910, RZ ;  /* 0x0000991043137816 */ /* 0x000fe400000000ff */
[----:B0-----:R-:W-:Y:S01]  /*1b8d0*/  PRMT R17, R65, 0x9910, RZ ;  /* 0x0000991041117816 */ /* 0x001fe200000000ff */
[----:B------:R0:W-:Y:S01]  /*1b8e0*/  @P5 STG.E.U8 desc[UR18][R10.64], R63 ;  /* 0x0000003f0a005986 */ /* 0x0001e2000c101112 */
[----:B------:R-:W-:Y:S02]  /*1b8f0*/  SHF.R.S32.HI R19, RZ, 0x8, R19 ;  /* 0x00000008ff137819 */ /* 0x000fe40000011413 */
[----:B------:R-:W-:Y:S02]  /*1b900*/  SHF.R.S32.HI R17, RZ, 0x8, R17 ;  /* 0x00000008ff117819 */ /* 0x000fe40000011411 */
[----:B--2---:R-:W-:Y:S02]  /*1b910*/  ISETP.LT.AND P3, PT, R12, UR15, !P0 ;  /* 0x0000000f0c007c0c */ /* 0x004fe4000c761270 */
[----:B------:R-:W-:-:S04]  /*1b920*/  IADD3 R12, P6, PT, R15, R0, RZ ;  /* 0x000000000f0c7210 */ /* 0x000fc80007fde0ff */
[----:B------:R-:W-:Y:S01]  /*1b930*/  LEA.HI.X.SX32 R13, R15, R2, 0x1, P6 ;  /* 0x000000020f0d7211 */ /* 0x000fe200030f0eff */
[C---:B------:R-:W-:Y:S01]  /*1b940*/  VIADD R15, R3.reuse, UR7 ;  /* 0x00000007030f7c36 */ /* 0x040fe20008000000 */
[C---:B------:R-:W-:Y:S02]  /*1b950*/  IADD3 R6, P6, PT, R3.reuse, R0, RZ ;  /* 0x0000000003067210 */ /* 0x040fe40007fde0ff */
[----:B----4-:R-:W-:Y:S02]  /*1b960*/  ISETP.LT.AND P1, PT, R16, UR15, !P0 ;  /* 0x0000000f10007c0c */ /* 0x010fe4000c721270 */
[----:B------:R-:W-:Y:S01]  /*1b970*/  LEA.HI.X.SX32 R7, R3, R2, 0x1, P6 ;  /* 0x0000000203077211 */ /* 0x000fe200030f0eff */
[C---:B------:R-:W-:Y:S01]  /*1b980*/  VIADD R3, R15.reuse, UR7 ;  /* 0x000000070f037c36 */ /* 0x040fe20008000000 */
[----:B------:R-:W-:Y:S02]  /*1b990*/  IADD3 R8, P6, PT, R15, R0, RZ ;  /* 0x000000000f087210 */ /* 0x000fe40007fde0ff */
[----:B------:R-:W-:-:S02]  /*1b9a0*/  PRMT R16, R63, 0x9910, RZ ;  /* 0x000099103f107816 */ /* 0x000fc400000000ff */
[----:B---3--:R-:W-:Y:S02]  /*1b9b0*/  ISETP.LT.AND P2, PT, R18, UR15, !P0 ;  /* 0x0000000f12007c0c */ /* 0x008fe4000c741270 */
[----:B-----5:R-:W-:Y:S02]  /*1b9c0*/  ISETP.LT.AND P0, PT, R14, UR15, !P0 ;  /* 0x0000000f0e007c0c */ /* 0x020fe4000c701270 */
[----:B------:R-:W-:Y:S02]  /*1b9d0*/  LEA.HI.X.SX32 R9, R15, R2, 0x1, P6 ;  /* 0x000000020f097211 */ /* 0x000fe400030f0eff */
[----:B------:R-:W-:Y:S01]  /*1b9e0*/  IADD3 R14, P6, PT, R3, R0, RZ ;  /* 0x00000000030e7210 */ /* 0x000fe20007fde0ff */
[----:B------:R-:W-:-:S03]  /*1b9f0*/  IMAD.MOV.U32 R0, RZ, RZ, R16 ;  /* 0x000000ffff007224 */ /* 0x000fc600078e0010 */
[----:B------:R-:W-:Y:S02]  /*1ba00*/  LEA.HI.X.SX32 R15, R3, R2, 0x1, P6 ;  /* 0x00000002030f7211 */ /* 0x000fe400030f0eff */
[----:B------:R-:W-:-:S05]  /*1ba10*/  SHF.R.S32.HI R3, RZ, 0x8, R0 ;  /* 0x00000008ff037819 */ /* 0x000fca0000011400 */
[----:B------:R0:W-:Y:S04]  /*1ba20*/  @P4 STG.E.U8 desc[UR18][R4.64], R3 ;  /* 0x0000000304004986 */ /* 0x0001e8000c101112 */
[----:B------:R0:W-:Y:S04]  /*1ba30*/  @P3 STG.E.U8 desc[UR18][R12.64], R65 ;  /* 0x000000410c003986 */ /* 0x0001e8000c101112 */
[----:B------:R0:W-:Y:S04]  /*1ba40*/  @P2 STG.E.U8 desc[UR18][R6.64], R17 ;  /* 0x0000001106002986 */ /* 0x0001e8000c101112 */
[----:B------:R0:W-:Y:S04]  /*1ba50*/  @P1 STG.E.U8 desc[UR18][R8.64], R67 ;  /* 0x0000004308001986 */ /* 0x0001e8000c101112 */
[----:B------:R0:W-:Y:S01]  /*1ba60*/  @P0 STG.E.U8 desc[UR18][R14.64], R19 ;  /* 0x000000130e000986 */ /* 0x0001e2000c101112 */
[----:B------:R-:W-:Y:S06]  /*1ba70*/  BAR.SYNC.DEFER_BLOCKING 0x0 ;  /* 0x0000000000007b1d */ /* 0x000fec0000010000 */
[----:B------:R-:W-:Y:S05]  /*1ba80*/  BRA.U UP0, `(.L_x_13) ;  /* 0x0000000100a07547 */ /* 0x000fea000b800000 */
[----:B------:R-:W1:Y:S01]  /*1ba90*/  S2UR UR5, SR_CgaCtaId ;  /* 0x00000000000579c3 */ /* 0x000e620000008800 */
[----:B------:R-:W-:Y:S01]  /*1baa0*/  NOP ;  /* 0x0000000000007918 */ /* 0x000fe20000000000 */
[----:B------:R-:W-:Y:S01]  /*1bab0*/  UMOV UR4, 0x50 ;  /* 0x0000005000047882 */ /* 0x000fe20000000000 */
[----:B------:R-:W-:Y:S02]  /*1bac0*/  IMAD.U32 R0, RZ, RZ, UR8 ;  /* 0x00000008ff007e24 */ /* 0x000fe4000f8e00ff */
[----:B0-----:R-:W-:Y:S02]  /*1bad0*/  IMAD.MOV.U32 R3, RZ, RZ, 0x3 ;  /* 0x00000003ff037424 */ /* 0x001fe400078e00ff */
[----:B------:R-:W-:Y:S01]  /*1bae0*/  IMAD.MOV.U32 R7, RZ, RZ, 0x1 ;  /* 0x00000001ff077424 */ /* 0x000fe200078e00ff */
[----:B------:R-:W-:-:S04]  /*1baf0*/  LOP3.LUT R0, R0, 0xffff, RZ, 0xc0, !PT ;  /* 0x0000ffff00007812 */ /* 0x000fc800078ec0ff */
[----:B------:R-:W-:-:S05]  /*1bb00*/  SHF.R.U32.HI R0, RZ, 0x5, R0 ;  /* 0x00000005ff007819 */ /* 0x000fca0000011600 */
[----:B------:R-:W-:Y:S01]  /*1bb10*/  VIADD R2, R0, 0x10 ;  /* 0x0000001000027836 */ /* 0x000fe20000000000 */
[----:B------:R-:W-:Y:S01]  /*1bb20*/  SHF.L.U32 R0, R3, R0, RZ ;  /* 0x0000000003007219 */ /* 0x000fe200000006ff */
[----:B-1----:R-:W-:-:S03]  /*1bb30*/  ULEA UR6, UR5, UR4, 0x18 ;  /* 0x0000000405067291 */ /* 0x002fc6000f8ec0ff */
[----:B------:R-:W-:-:S04]  /*1bb40*/  SHF.L.U32 R3, R7, R2, RZ ;  /* 0x0000000207037219 */ /* 0x000fc800000006ff */
[----:B------:R-:W-:Y:S02]  /*1bb50*/  LOP3.LUT R0, R3, R0, RZ, 0xfc, !PT ;  /* 0x0000000003007212 */ /* 0x000fe400078efcff */
[----:B------:R-:W0:Y:S02]  /*1bb60*/  LDS R5, [UR6] ;  /* 0x00000006ff057984 */ /* 0x000e240008000800 */
[C---:B------:R-:W-:Y:S02]  /*1bb70*/  LOP3.LUT R2, R0.reuse, 0xffff, RZ, 0xc0, !PT ;  /* 0x0000ffff00027812 */ /* 0x040fe400078ec0ff */
[----:B0-----:R-:W-:-:S04]  /*1bb80*/  LOP3.LUT R3, R0, 0xffff, R5, 0x80, !PT ;  /* 0x0000ffff00037812 */ /* 0x001fc800078e8005 */
[----:B------:R-:W-:-:S13]  /*1bb90*/  ISETP.NE.AND P0, PT, R3, R2, PT ;  /* 0x000000020300720c */ /* 0x000fda0003f05270 */
[----:B------:R-:W-:Y:S05]  /*1bba0*/  @P0 BRA `(.L_x_14) ;  /* 0x0000000000500947 */ /* 0x000fea0003800000 */
[----:B------:R-:W-:Y:S02]  /*1bbb0*/  SHF.R.U32.HI R5, RZ, 0x10, R5 ;  /* 0x00000010ff057819 */ /* 0x000fe40000011605 */
[----:B------:R-:W-:-:S04]  /*1bbc0*/  SHF.R.U32.HI R2, RZ, 0x10, R0 ;  /* 0x00000010ff027819 */ /* 0x000fc80000011600 */
[----:B------:R-:W-:-:S04]  /*1bbd0*/  LOP3.LUT R5, R5, R2, RZ, 0xc0, !PT ;  /* 0x0000000205057212 */ /* 0x000fc800078ec0ff */
[----:B------:R-:W-:-:S13]  /*1bbe0*/  ISETP.NE.AND P0, PT, R5, R2, PT ;  /* 0x000000020500720c */ /* 0x000fda0003f05270 */
[----:B------:R-:W-:Y:S05]  /*1bbf0*/  @P0 BRA `(.L_x_15) ;  /* 0x0000000000300947 */ /* 0x000fea0003800000 */
[----:B------:R-:W-:Y:S01]  /*1bc00*/  R2UR UR4, R0 ;  /* 0x00000000000472ca */ /* 0x000fe200000e0000 */
[----:B------:R-:W-:Y:S01]  /*1bc10*/  VOTEU.ANY UR5, UPT, PT ;  /* 0x0000000000057886 */ /* 0x000fe200038e0100 */
[----:B------:R-:W0:Y:S01]  /*1bc20*/  S2R R0, SR_LANEID ;  /* 0x0000000000007919 */ /* 0x000e220000000000 */
[----:B------:R-:W-:-:S10]  /*1bc30*/  UFLO.U32 UR5, UR5 ;  /* 0x00000005000572bd */ /* 0x000fd400080e0000 */
[----:B------:R-:W-:-:S06]  /*1bc40*/  ULOP3.LUT UR4, URZ, UR4, URZ, 0x33, !UPT ;  /* 0x00000004ff047292 */ /* 0x000fcc000f8e33ff */
[----:B------:R-:W-:-:S04]  /*1bc50*/  IMAD.U32 R2, RZ, RZ, UR4 ;  /* 0x00000004ff027e24 */ /* 0x000fc8000f8e00ff */
[----:B------:R-:W1:Y:S02]  /*1bc60*/  REDUX UR7, R2 ;  /* 0x00000000020773c4 */ /* 0x000e640000000000 */
[----:B------:R2:W-:Y:S01]  /*1bc70*/  UTCATOMSWS.AND URZ, UR4 ;  /* 0x0000000400ff79e3 */ /* 0x0005e20008000000 */
[----:B0-----:R-:W-:Y:S01]  /*1bc80*/  ISETP.EQ.U32.AND P0, PT, R0, UR5, PT ;  /* 0x0000000500007c0c */ /* 0x001fe2000bf02070 */
[----:B-1----:R-:W-:-:S12]  /*1bc90*/  IMAD.U32 R0, RZ, RZ, UR7 ;  /* 0x00000007ff007e24 */ /* 0x002fd8000f8e00ff */
[----:B------:R2:W-:Y:S01]  /*1bca0*/  @P0 ATOMS.AND RZ, [UR6], R0 ;  /* 0x00000000ffff098c */ /* 0x0005e2000a800006 */
[----:B------:R-:W-:Y:S05]  /*1bcb0*/  BRA `(.L_x_13) ;  /* 0x0000000000147947 */ /* 0x000fea0003800000 */
.L_x_15:
[----:B------:R-:W-:-:S07]  /*1bcc0*/  MOV R2, 0x1bce0 ;  /* 0x0001bce000027802 */ /* 0x000fce0000000f00 */
[----:B------:R-:W-:Y:S05]  /*1bcd0*/  CALL.REL.NOINC `($__internal_0_$__cuda_sm10x_tcgen05_guardrail_trap_col_being_dealloced_not_returned_by_alloc) ;  /* 0x00000000002c7944 */ /* 0x000fea0003c00000 */
[----:B------:R-:W-:Y:S05]  /*1bce0*/  BRA `(.L_x_13) ;  /* 0x0000000000087947 */ /* 0x000fea0003800000 */
.L_x_14:
[----:B------:R-:W-:-:S07]  /*1bcf0*/  MOV R2, 0x1bd10 ;  /* 0x0001bd1000027802 */ /* 0x000fce0000000f00 */
[----:B------:R-:W-:Y:S05]  /*1bd00*/  CALL.REL.NOINC `($__internal_2_$__cuda_sm10x_tcgen05_guardrail_trap_unallocated_columns_being_dealloced) ;  /* 0x0000000000387944 */ /* 0x000fea0003c00000 */
.L_x_13:
[----:B------:R-:W-:Y:S01]  /*1bd10*/  NOP ;  /* 0x0000000000007918 */ /* 0x000fe20000000000 */
[----:B--2---:R-:W-:Y:S05]  /*1bd20*/  EXIT ;  /* 0x000000000000794d */ /* 0x004fea0003800000 */
.L_x_8:
[----:B------:R-:W0:Y:S02]  /*1bd30*/  SYNCS.PHASECHK.TRANS64.TRYWAIT P6, [UR6], R6 ;  /* 0x00000006ff0075a7 */ /* 0x000e2400080c1106 */
[----:B0-----:R-:W-:Y:S05]  /*1bd40*/  @!P6 BRA `(.L_x_8) ;  /* 0xfffffffc00f8e947 */ /* 0x001fea000383ffff */
[----:B------:R-:W-:Y:S05]  /*1bd50*/  BRA `(.L_x_16) ;  /* 0xffffff3c00347947 */ /* 0x000fea000383ffff */
.L_x_12:
[----:B------:R-:W1:Y:S02]  /*1bd60*/  SYNCS.PHASECHK.TRANS64.TRYWAIT P0, [UR6], R0 ;  /* 0x00000000ff0075a7 */ /* 0x000e640008001106 */
[----:B-1----:R-:W-:Y:S05]  /*1bd70*/  @!P0 BRA `(.L_x_12) ;  /* 0xfffffffc00f88947 */ /* 0x002fea000383ffff */
[----:B------:R-:W-:Y:S05]  /*1bd80*/  BRA `(.L_x_11) ;  /* 0xffffffdc00787947 */ /* 0x000fea000383ffff */
        .weak           $__internal_0_$__cuda_sm10x_tcgen05_guardrail_trap_col_being_dealloced_not_returned_by_alloc
        .type           $__internal_0_$__cuda_sm10x_tcgen05_guardrail_trap_col_being_dealloced_not_returned_by_alloc,@function
        .size           $__internal_0_$__cuda_sm10x_tcgen05_guardrail_trap_col_being_dealloced_not_returned_by_alloc,($__internal_1_$__cuda_sm10x_tcgen05_guardrail_trap_phase_invalid_during_alloc - $__internal_0_$__cuda_sm10x_tcgen05_guardrail_trap_col_being_dealloced_not_returned_by_alloc)
$__internal_0_$__cuda_sm10x_tcgen05_guardrail_trap_col_being_dealloced_not_returned_by_alloc:
[----:B------:R-:W-:Y:S05]  /*1bd90*/  BPT.TRAP 0x1 ;  /* 0x000000040000795c */ /* 0x000fea0000300000 */
[----:B------:R-:W-:-:S04]  /*1bda0*/  IMAD.MOV.U32 R3, RZ, RZ, 0x0 ;  /* 0x00000000ff037424 */ /* 0x000fc800078e00ff */
[----:B------:R-:W-:Y:S05]  /*1bdb0*/  RET.REL.NODEC R2 `(matmul_kernel) ;  /* 0xfffffe4002907950 */ /* 0x000fea0003c3ffff */
        .weak           $__internal_1_$__cuda_sm10x_tcgen05_guardrail_trap_phase_invalid_during_alloc
        .type           $__internal_1_$__cuda_sm10x_tcgen05_guardrail_trap_phase_invalid_during_alloc,@function
        .size           $__internal_1_$__cuda_sm10x_tcgen05_guardrail_trap_phase_invalid_during_alloc,($__internal_2_$__cuda_sm10x_tcgen05_guardrail_trap_unallocated_columns_being_dealloced - $__internal_1_$__cuda_sm10x_tcgen05_guardrail_trap_phase_invalid_during_alloc)
$__internal_1_$__cuda_sm10x_tcgen05_guardrail_trap_phase_invalid_during_alloc:
[----:B------:R-:W-:Y:S05]  /*1bdc0*/  BPT.TRAP 0x1 ;  /* 0x000000040000795c */ /* 0x000fea0000300000 */
[----:B------:R-:W-:-:S04]  /*1bdd0*/  IMAD.MOV.U32 R3, RZ, RZ, 0x0 ;  /* 0x00000000ff037424 */ /* 0x000fc800078e00ff */
[----:B------:R-:W-:Y:S05]  /*1bde0*/  RET.REL.NODEC R2 `(matmul_kernel) ;  /* 0xfffffe4002847950 */ /* 0x000fea0003c3ffff */
        .weak           $__internal_2_$__cuda_sm10x_tcgen05_guardrail_trap_unallocated_columns_being_dealloced
        .type           $__internal_2_$__cuda_sm10x_tcgen05_guardrail_trap_unallocated_columns_being_dealloced,@function
        .size           $__internal_2_$__cuda_sm10x_tcgen05_guardrail_trap_unallocated_columns_being_dealloced,(.L_x_20 - $__internal_2_$__cuda_sm10x_tcgen05_guardrail_trap_unallocated_columns_being_dealloced)
$__internal_2_$__cuda_sm10x_tcgen05_guardrail_trap_unallocated_columns_being_dealloced:
[----:B------:R-:W-:Y:S05]  /*1bdf0*/  BPT.TRAP 0x1 ;  /* 0x000000040000795c */ /* 0x000fea0000300000 */
[----:B------:R-:W-:-:S04]  /*1be00*/  IMAD.MOV.U32 R3, RZ, RZ, 0x0 ;  /* 0x00000000ff037424 */ /* 0x000fc800078e00ff */
[----:B------:R-:W-:Y:S05]  /*1be10*/  RET.REL.NODEC R2 `(matmul_kernel) ;  /* 0xfffffe4002787950 */ /* 0x000fea0003c3ffff */
.L_x_17:
[----:B------:R-:W-:-:S00]  /*1be20*/  BRA `(.L_x_17) ;  /* 0xfffffffc00fc7947 */ /* 0x000fc0000383ffff */
[----:B------:R-:W-:-:S00]  /*1be30*/  NOP ;  /* 0x0000000000007918 */ /* 0x000fc00000000000 */
        /* <DEDUP_REMOVED lines=12> */
.L_x_20:


//--------------------- .nv.shared.matmul_kernel  --------------------------
	.section	.nv.shared.matmul_kernel,"aw",@nobits
	.sectionflags	@""
	.align	16
	.zero		1024


//--------------------- .nv.shared.reserved.0     --------------------------
	.section	.nv.shared.reserved.0,"aw",@nobits
	.align	8
	.weak		__nv_reservedSMEM_offset_0_alias
	.size		__nv_reservedSMEM_offset_0_alias, 0, 64
	.other		__nv_reservedSMEM_offset_0_alias,@"STO_CUDA_RESERVED_SHARED STV_DEFAULT"
__nv_reservedSMEM_offset_0_alias:
	.zero		0
.nv.shared.reserved.0:
	.zero		64
	.weak		__nv_reservedSMEM_allocation_phase
	.type		__nv_reservedSMEM_allocation_phase,@object
	.size		__nv_reservedSMEM_allocation_phase,(.L_0 - __nv_reservedSMEM_allocation_phase)
__nv_reservedSMEM_allocation_phase:
	.zero		1
.L_0:
	.zero		7
	.weak		__nv_reservedSMEM_devtool_atexit_pc
	.type		__nv_reservedSMEM_devtool_atexit_pc,@object
	.size		__nv_reservedSMEM_devtool_atexit_pc,(__nv_reservedSMEM_allocation_mask - __nv_reservedSMEM_devtool_atexit_pc)
__nv_reservedSMEM_devtool_atexit_pc:
	.zero		8
	.weak		__nv_reservedSMEM_allocation_mask
	.type		__nv_reservedSMEM_allocation_mask,@object
	.size		__nv_reservedSMEM_allocation_mask,(.L_2 - __nv_reservedSMEM_allocation_mask)
__nv_reservedSMEM_allocation_mask:
	.zero		4
.L_2:


//--------------------- .nv.constant0.matmul_kernel --------------------------
	.section	.nv.constant0.matmul_kernel,"a",@progbits
	.sectionflags	@""
	.align	4
.nv.constant0.matmul_kernel:
	.zero		976


//--------------------- SYMBOLS --------------------------

	.type		.nv.reservedSmem.offset0,@object
	.size		.nv.reservedSmem.offset0,0x4
	.type		.nv.reservedSmem.cap,@object
	.size		.nv.reservedSmem.cap,0x4
